//
// Generated by NVIDIA NVVM Compiler
//
// Compiler Build ID: CL-36424714
// Cuda compilation tools, release 13.0, V13.0.88
// Based on NVVM 20.0.0
//

.version 9.0
.target sm_100
.address_size 64

	// .globl	net_myrsi_batch_f32_warp_dbl
.extern .shared .align 16 .b8 smem_dbl[];
.extern .shared .align 16 .b8 smem[];

.visible .entry net_myrsi_batch_f32_warp_dbl(
	.param .u64 .ptr .align 1 net_myrsi_batch_f32_warp_dbl_param_0,
	.param .u64 .ptr .align 1 net_myrsi_batch_f32_warp_dbl_param_1,
	.param .u32 net_myrsi_batch_f32_warp_dbl_param_2,
	.param .u32 net_myrsi_batch_f32_warp_dbl_param_3,
	.param .u32 net_myrsi_batch_f32_warp_dbl_param_4,
	.param .u32 net_myrsi_batch_f32_warp_dbl_param_5,
	.param .u64 .ptr .align 1 net_myrsi_batch_f32_warp_dbl_param_6
)
{
	.reg .pred 	%p<235>;
	.reg .b32 	%r<675>;
	.reg .b32 	%f<12>;
	.reg .b64 	%rd<59>;
	.reg .b64 	%fd<93>;

	ld.param.u64 	%rd11, [net_myrsi_batch_f32_warp_dbl_param_0];
	ld.param.u64 	%rd12, [net_myrsi_batch_f32_warp_dbl_param_1];
	ld.param.u32 	%r249, [net_myrsi_batch_f32_warp_dbl_param_2];
	ld.param.u32 	%r252, [net_myrsi_batch_f32_warp_dbl_param_3];
	ld.param.u32 	%r581, [net_myrsi_batch_f32_warp_dbl_param_4];
	ld.param.u32 	%r251, [net_myrsi_batch_f32_warp_dbl_param_5];
	ld.param.u64 	%rd13, [net_myrsi_batch_f32_warp_dbl_param_6];
	cvta.to.global.u64 	%rd1, %rd13;
	mov.u32 	%r1, %tid.x;
	and.b32  	%r666, %r1, 31;
	shr.u32 	%r3, %r1, 5;
	mov.u32 	%r253, %ntid.x;
	shr.u32 	%r4, %r253, 5;
	mov.u32 	%r254, %ctaid.x;
	mad.lo.s32 	%r5, %r4, %r254, %r3;
	setp.ge.s32 	%p1, %r5, %r252;
	@%p1 bra 	$L__BB0_176;
	setp.ne.s32 	%p2, %r666, 0;
	mov.b32 	%r561, 0;
	@%p2 bra 	$L__BB0_3;
	cvta.to.global.u64 	%rd14, %rd12;
	mul.wide.s32 	%rd15, %r5, 4;
	add.s64 	%rd16, %rd14, %rd15;
	ld.global.nc.u32 	%r561, [%rd16];
$L__BB0_3:
	shfl.sync.idx.b32	%r8|%p3, %r561, 0, 31, -1;
	mul.wide.s32 	%rd2, %r249, %r5;
	shl.b64 	%rd17, %rd2, 2;
	add.s64 	%rd3, %rd1, %rd17;
	setp.gt.s32 	%p4, %r8, 0;
	setp.le.s32 	%p5, %r8, %r251;
	and.pred  	%p6, %p4, %p5;
	add.s32 	%r256, %r251, -2049;
	setp.gt.u32 	%p7, %r256, -2049;
	and.pred  	%p8, %p7, %p6;
	setp.gt.s32 	%p9, %r581, -1;
	and.pred  	%p10, %p9, %p8;
	setp.gt.s32 	%p11, %r249, %r581;
	and.pred  	%p12, %p11, %p10;
	@%p12 bra 	$L__BB0_17;
	setp.ge.s32 	%p226, %r666, %r249;
	@%p226 bra 	$L__BB0_176;
	not.b32 	%r552, %r666;
	add.s32 	%r553, %r249, %r552;
	shr.u32 	%r554, %r553, 5;
	add.s32 	%r9, %r554, 1;
	and.b32  	%r10, %r9, 15;
	setp.lt.u32 	%p227, %r553, 480;
	@%p227 bra 	$L__BB0_8;
	and.b32  	%r555, %r9, 268435440;
	neg.s32 	%r562, %r555;
	and.b32  	%r556, %r1, 31;
	mul.wide.u32 	%rd47, %r556, 4;
	add.s64 	%rd48, %rd17, %rd47;
	add.s64 	%rd49, %rd48, %rd1;
	add.s64 	%rd57, %rd49, 1024;
$L__BB0_7:
	.pragma "nounroll";
	mov.b32 	%r557, 2147483647;
	st.global.u32 	[%rd57+-1024], %r557;
	st.global.u32 	[%rd57+-896], %r557;
	st.global.u32 	[%rd57+-768], %r557;
	st.global.u32 	[%rd57+-640], %r557;
	st.global.u32 	[%rd57+-512], %r557;
	st.global.u32 	[%rd57+-384], %r557;
	st.global.u32 	[%rd57+-256], %r557;
	st.global.u32 	[%rd57+-128], %r557;
	st.global.u32 	[%rd57], %r557;
	st.global.u32 	[%rd57+128], %r557;
	st.global.u32 	[%rd57+256], %r557;
	st.global.u32 	[%rd57+384], %r557;
	st.global.u32 	[%rd57+512], %r557;
	st.global.u32 	[%rd57+640], %r557;
	st.global.u32 	[%rd57+768], %r557;
	st.global.u32 	[%rd57+896], %r557;
	add.s32 	%r666, %r666, 512;
	add.s32 	%r562, %r562, 16;
	add.s64 	%rd57, %rd57, 2048;
	setp.eq.s32 	%p228, %r562, 0;
	@%p228 bra 	$L__BB0_8;
	bra.uni 	$L__BB0_7;
$L__BB0_8:
	setp.eq.s32 	%p229, %r10, 0;
	@%p229 bra 	$L__BB0_176;
	and.b32  	%r229, %r9, 7;
	setp.lt.u32 	%p230, %r10, 8;
	@%p230 bra 	$L__BB0_11;
	mul.wide.u32 	%rd50, %r666, 4;
	add.s64 	%rd51, %rd3, %rd50;
	mov.b32 	%r558, 2147483647;
	st.global.u32 	[%rd51], %r558;
	st.global.u32 	[%rd51+128], %r558;
	st.global.u32 	[%rd51+256], %r558;
	st.global.u32 	[%rd51+384], %r558;
	st.global.u32 	[%rd51+512], %r558;
	st.global.u32 	[%rd51+640], %r558;
	st.global.u32 	[%rd51+768], %r558;
	st.global.u32 	[%rd51+896], %r558;
	add.s32 	%r666, %r666, 256;
$L__BB0_11:
	setp.eq.s32 	%p231, %r229, 0;
	@%p231 bra 	$L__BB0_176;
	and.b32  	%r232, %r9, 3;
	setp.lt.u32 	%p232, %r229, 4;
	@%p232 bra 	$L__BB0_14;
	mul.wide.u32 	%rd52, %r666, 4;
	add.s64 	%rd53, %rd3, %rd52;
	mov.b32 	%r559, 2147483647;
	st.global.u32 	[%rd53], %r559;
	st.global.u32 	[%rd53+128], %r559;
	st.global.u32 	[%rd53+256], %r559;
	st.global.u32 	[%rd53+384], %r559;
	add.s32 	%r666, %r666, 128;
$L__BB0_14:
	setp.eq.s32 	%p233, %r232, 0;
	@%p233 bra 	$L__BB0_176;
	mul.wide.u32 	%rd55, %r666, 4;
	add.s64 	%rd56, %rd17, %rd55;
	add.s64 	%rd58, %rd1, %rd56;
	neg.s32 	%r669, %r232;
$L__BB0_16:
	.pragma "nounroll";
	mov.b32 	%r560, 2147483647;
	st.global.u32 	[%rd58], %r560;
	add.s64 	%rd58, %rd58, 128;
	add.s32 	%r669, %r669, 1;
	setp.eq.s32 	%p234, %r669, 0;
	@%p234 bra 	$L__BB0_176;
	bra.uni 	$L__BB0_16;
$L__BB0_17:
	sub.s32 	%r257, %r249, %r581;
	setp.gt.s32 	%p13, %r257, %r8;
	@%p13 bra 	$L__BB0_31;
	setp.ge.s32 	%p14, %r666, %r249;
	@%p14 bra 	$L__BB0_176;
	not.b32 	%r258, %r666;
	add.s32 	%r259, %r249, %r258;
	shr.u32 	%r260, %r259, 5;
	add.s32 	%r16, %r260, 1;
	and.b32  	%r17, %r16, 15;
	setp.lt.u32 	%p15, %r259, 480;
	@%p15 bra 	$L__BB0_22;
	and.b32  	%r18, %r16, 268435440;
	mov.b32 	%r565, 0;
$L__BB0_21:
	.pragma "nounroll";
	mul.wide.u32 	%rd18, %r666, 4;
	add.s64 	%rd19, %rd3, %rd18;
	mov.b32 	%r262, 2147483647;
	st.global.u32 	[%rd19], %r262;
	st.global.u32 	[%rd19+128], %r262;
	st.global.u32 	[%rd19+256], %r262;
	st.global.u32 	[%rd19+384], %r262;
	st.global.u32 	[%rd19+512], %r262;
	st.global.u32 	[%rd19+640], %r262;
	st.global.u32 	[%rd19+768], %r262;
	st.global.u32 	[%rd19+896], %r262;
	st.global.u32 	[%rd19+1024], %r262;
	st.global.u32 	[%rd19+1152], %r262;
	st.global.u32 	[%rd19+1280], %r262;
	st.global.u32 	[%rd19+1408], %r262;
	st.global.u32 	[%rd19+1536], %r262;
	st.global.u32 	[%rd19+1664], %r262;
	st.global.u32 	[%rd19+1792], %r262;
	st.global.u32 	[%rd19+1920], %r262;
	add.s32 	%r666, %r666, 512;
	add.s32 	%r565, %r565, 16;
	setp.eq.s32 	%p16, %r565, %r18;
	@%p16 bra 	$L__BB0_22;
	bra.uni 	$L__BB0_21;
$L__BB0_22:
	setp.eq.s32 	%p17, %r17, 0;
	@%p17 bra 	$L__BB0_176;
	and.b32  	%r239, %r16, 7;
	setp.lt.u32 	%p18, %r17, 8;
	@%p18 bra 	$L__BB0_25;
	mul.wide.u32 	%rd20, %r666, 4;
	add.s64 	%rd21, %rd3, %rd20;
	mov.b32 	%r263, 2147483647;
	st.global.u32 	[%rd21], %r263;
	st.global.u32 	[%rd21+128], %r263;
	st.global.u32 	[%rd21+256], %r263;
	st.global.u32 	[%rd21+384], %r263;
	st.global.u32 	[%rd21+512], %r263;
	st.global.u32 	[%rd21+640], %r263;
	st.global.u32 	[%rd21+768], %r263;
	st.global.u32 	[%rd21+896], %r263;
	add.s32 	%r666, %r666, 256;
$L__BB0_25:
	setp.eq.s32 	%p19, %r239, 0;
	@%p19 bra 	$L__BB0_176;
	and.b32  	%r242, %r16, 3;
	setp.lt.u32 	%p20, %r239, 4;
	@%p20 bra 	$L__BB0_28;
	mul.wide.u32 	%rd22, %r666, 4;
	add.s64 	%rd23, %rd3, %rd22;
	mov.b32 	%r264, 2147483647;
	st.global.u32 	[%rd23], %r264;
	st.global.u32 	[%rd23+128], %r264;
	st.global.u32 	[%rd23+256], %r264;
	st.global.u32 	[%rd23+384], %r264;
	add.s32 	%r666, %r666, 128;
$L__BB0_28:
	setp.eq.s32 	%p21, %r242, 0;
	@%p21 bra 	$L__BB0_176;
	mov.b32 	%r674, 0;
$L__BB0_30:
	.pragma "nounroll";
	mul.wide.u32 	%rd24, %r666, 4;
	add.s64 	%rd25, %rd3, %rd24;
	mov.b32 	%r266, 2147483647;
	st.global.u32 	[%rd25], %r266;
	add.s32 	%r666, %r666, 32;
	add.s32 	%r674, %r674, 1;
	setp.ne.s32 	%p22, %r674, %r242;
	@%p22 bra 	$L__BB0_30;
	bra.uni 	$L__BB0_176;
$L__BB0_31:
	add.s32 	%r23, %r8, %r581;
	add.s32 	%r24, %r23, -1;
	setp.ge.s32 	%p23, %r666, %r24;
	@%p23 bra 	$L__BB0_44;
	sub.s32 	%r267, %r23, %r666;
	add.s32 	%r268, %r267, -2;
	shr.u32 	%r269, %r268, 5;
	add.s32 	%r25, %r269, 1;
	and.b32  	%r26, %r25, 15;
	setp.lt.u32 	%p24, %r268, 480;
	mov.u32 	%r568, %r666;
	@%p24 bra 	$L__BB0_35;
	and.b32  	%r27, %r25, 268435440;
	mov.b32 	%r567, 0;
	mov.u32 	%r568, %r666;
$L__BB0_34:
	.pragma "nounroll";
	mul.wide.u32 	%rd26, %r568, 4;
	add.s64 	%rd27, %rd3, %rd26;
	mov.b32 	%r271, 2147483647;
	st.global.u32 	[%rd27], %r271;
	st.global.u32 	[%rd27+128], %r271;
	st.global.u32 	[%rd27+256], %r271;
	st.global.u32 	[%rd27+384], %r271;
	st.global.u32 	[%rd27+512], %r271;
	st.global.u32 	[%rd27+640], %r271;
	st.global.u32 	[%rd27+768], %r271;
	st.global.u32 	[%rd27+896], %r271;
	st.global.u32 	[%rd27+1024], %r271;
	st.global.u32 	[%rd27+1152], %r271;
	st.global.u32 	[%rd27+1280], %r271;
	st.global.u32 	[%rd27+1408], %r271;
	st.global.u32 	[%rd27+1536], %r271;
	st.global.u32 	[%rd27+1664], %r271;
	st.global.u32 	[%rd27+1792], %r271;
	st.global.u32 	[%rd27+1920], %r271;
	add.s32 	%r568, %r568, 512;
	add.s32 	%r567, %r567, 16;
	setp.ne.s32 	%p25, %r567, %r27;
	@%p25 bra 	$L__BB0_34;
$L__BB0_35:
	setp.eq.s32 	%p26, %r26, 0;
	@%p26 bra 	$L__BB0_44;
	and.b32  	%r33, %r25, 7;
	setp.lt.u32 	%p27, %r26, 8;
	@%p27 bra 	$L__BB0_38;
	mul.wide.u32 	%rd28, %r568, 4;
	add.s64 	%rd29, %rd3, %rd28;
	mov.b32 	%r272, 2147483647;
	st.global.u32 	[%rd29], %r272;
	st.global.u32 	[%rd29+128], %r272;
	st.global.u32 	[%rd29+256], %r272;
	st.global.u32 	[%rd29+384], %r272;
	st.global.u32 	[%rd29+512], %r272;
	st.global.u32 	[%rd29+640], %r272;
	st.global.u32 	[%rd29+768], %r272;
	st.global.u32 	[%rd29+896], %r272;
	add.s32 	%r568, %r568, 256;
$L__BB0_38:
	setp.eq.s32 	%p28, %r33, 0;
	@%p28 bra 	$L__BB0_44;
	and.b32  	%r36, %r25, 3;
	setp.lt.u32 	%p29, %r33, 4;
	@%p29 bra 	$L__BB0_41;
	mul.wide.u32 	%rd30, %r568, 4;
	add.s64 	%rd31, %rd3, %rd30;
	mov.b32 	%r273, 2147483647;
	st.global.u32 	[%rd31], %r273;
	st.global.u32 	[%rd31+128], %r273;
	st.global.u32 	[%rd31+256], %r273;
	st.global.u32 	[%rd31+384], %r273;
	add.s32 	%r568, %r568, 128;
$L__BB0_41:
	setp.eq.s32 	%p30, %r36, 0;
	@%p30 bra 	$L__BB0_44;
	mov.b32 	%r572, 0;
$L__BB0_43:
	.pragma "nounroll";
	mul.wide.u32 	%rd32, %r568, 4;
	add.s64 	%rd33, %rd3, %rd32;
	mov.b32 	%r275, 2147483647;
	st.global.u32 	[%rd33], %r275;
	add.s32 	%r568, %r568, 32;
	add.s32 	%r572, %r572, 1;
	setp.ne.s32 	%p31, %r572, %r36;
	@%p31 bra 	$L__BB0_43;
$L__BB0_44:
	setp.ne.s32 	%p32, %r666, 0;
	@%p32 bra 	$L__BB0_46;
	setp.gt.u32 	%p33, %r8, 1;
	selp.f32 	%f4, 0f00000000, 0f7FFFFFFF, %p33;
	mul.wide.u32 	%rd34, %r24, 4;
	add.s64 	%rd35, %rd3, %rd34;
	st.global.f32 	[%rd35], %f4;
$L__BB0_46:
	mul.lo.s32 	%r276, %r251, %r3;
	shl.b32 	%r277, %r276, 3;
	mov.u32 	%r278, smem_dbl;
	add.s32 	%r43, %r278, %r277;
	mul.lo.s32 	%r279, %r251, %r4;
	shl.b32 	%r280, %r279, 3;
	add.s32 	%r44, %r43, %r280;
	setp.ge.u32 	%p34, %r666, %r8;
	@%p34 bra 	$L__BB0_59;
	not.b32 	%r281, %r666;
	add.s32 	%r282, %r8, %r281;
	shr.u32 	%r283, %r282, 5;
	add.s32 	%r45, %r283, 1;
	and.b32  	%r46, %r45, 15;
	setp.lt.u32 	%p35, %r282, 480;
	mov.u32 	%r575, %r666;
	@%p35 bra 	$L__BB0_50;
	and.b32  	%r47, %r45, 268435440;
	mov.b32 	%r574, 0;
	mov.u32 	%r575, %r666;
$L__BB0_49:
	.pragma "nounroll";
	shl.b32 	%r285, %r575, 3;
	add.s32 	%r286, %r44, %r285;
	mov.b64 	%rd36, 0;
	st.shared.u64 	[%r286], %rd36;
	st.shared.u64 	[%r286+256], %rd36;
	st.shared.u64 	[%r286+512], %rd36;
	st.shared.u64 	[%r286+768], %rd36;
	st.shared.u64 	[%r286+1024], %rd36;
	st.shared.u64 	[%r286+1280], %rd36;
	st.shared.u64 	[%r286+1536], %rd36;
	st.shared.u64 	[%r286+1792], %rd36;
	st.shared.u64 	[%r286+2048], %rd36;
	st.shared.u64 	[%r286+2304], %rd36;
	st.shared.u64 	[%r286+2560], %rd36;
	st.shared.u64 	[%r286+2816], %rd36;
	st.shared.u64 	[%r286+3072], %rd36;
	st.shared.u64 	[%r286+3328], %rd36;
	st.shared.u64 	[%r286+3584], %rd36;
	st.shared.u64 	[%r286+3840], %rd36;
	add.s32 	%r575, %r575, 512;
	add.s32 	%r574, %r574, 16;
	setp.ne.s32 	%p36, %r574, %r47;
	@%p36 bra 	$L__BB0_49;
$L__BB0_50:
	setp.eq.s32 	%p37, %r46, 0;
	@%p37 bra 	$L__BB0_59;
	and.b32  	%r53, %r45, 7;
	setp.lt.u32 	%p38, %r46, 8;
	@%p38 bra 	$L__BB0_53;
	shl.b32 	%r287, %r575, 3;
	add.s32 	%r288, %r44, %r287;
	mov.b64 	%rd37, 0;
	st.shared.u64 	[%r288], %rd37;
	st.shared.u64 	[%r288+256], %rd37;
	st.shared.u64 	[%r288+512], %rd37;
	st.shared.u64 	[%r288+768], %rd37;
	st.shared.u64 	[%r288+1024], %rd37;
	st.shared.u64 	[%r288+1280], %rd37;
	st.shared.u64 	[%r288+1536], %rd37;
	st.shared.u64 	[%r288+1792], %rd37;
	add.s32 	%r575, %r575, 256;
$L__BB0_53:
	setp.eq.s32 	%p39, %r53, 0;
	@%p39 bra 	$L__BB0_59;
	and.b32  	%r56, %r45, 3;
	setp.lt.u32 	%p40, %r53, 4;
	@%p40 bra 	$L__BB0_56;
	shl.b32 	%r289, %r575, 3;
	add.s32 	%r290, %r44, %r289;
	mov.b64 	%rd38, 0;
	st.shared.u64 	[%r290], %rd38;
	st.shared.u64 	[%r290+256], %rd38;
	st.shared.u64 	[%r290+512], %rd38;
	st.shared.u64 	[%r290+768], %rd38;
	add.s32 	%r575, %r575, 128;
$L__BB0_56:
	setp.eq.s32 	%p41, %r56, 0;
	@%p41 bra 	$L__BB0_59;
	mov.b32 	%r579, 0;
$L__BB0_58:
	.pragma "nounroll";
	shl.b32 	%r292, %r575, 3;
	add.s32 	%r293, %r44, %r292;
	mov.b64 	%rd39, 0;
	st.shared.u64 	[%r293], %rd39;
	add.s32 	%r575, %r575, 32;
	add.s32 	%r579, %r579, 1;
	setp.ne.s32 	%p42, %r579, %r56;
	@%p42 bra 	$L__BB0_58;
$L__BB0_59:
	bar.warp.sync 	-1;
	cvt.rn.f32.u32 	%f5, %r8;
	mul.f32 	%f6, %f5, 0f3F000000;
	add.s32 	%r294, %r8, -1;
	cvt.rn.f32.u32 	%f7, %r294;
	mul.f32 	%f1, %f6, %f7;
	add.s32 	%r580, %r581, 1;
	setp.ge.s32 	%p43, %r580, %r249;
	@%p43 bra 	$L__BB0_176;
	cvta.to.global.u64 	%rd7, %rd11;
	not.b32 	%r64, %r666;
	add.s32 	%r65, %r8, %r64;
	shr.u32 	%r296, %r65, 5;
	add.s32 	%r297, %r296, 1;
	and.b32  	%r66, %r297, 7;
	and.b32  	%r67, %r297, 3;
	add.s32 	%r68, %r67, -1;
	and.b32  	%r69, %r297, 268435448;
	and.b32  	%r70, %r65, 32;
	mov.f64 	%fd85, 0d0000000000000000;
	mov.b32 	%r659, 0;
	mov.u32 	%r664, %r659;
	mov.u32 	%r663, %r659;
	mov.f64 	%fd86, %fd85;
	mov.u32 	%r585, %r659;
	mov.u32 	%r586, %r659;
$L__BB0_61:
	mov.u32 	%r72, %r581;
	mov.u32 	%r581, %r580;
	setp.ne.s32 	%p44, %r666, 0;
	mov.f64 	%fd91, 0d0000000000000000;
	@%p44 bra 	$L__BB0_67;
	mul.wide.u32 	%rd40, %r581, 4;
	add.s64 	%rd41, %rd7, %rd40;
	ld.global.nc.f32 	%f8, [%rd41];
	cvt.f64.f32 	%fd21, %f8;
	mul.wide.u32 	%rd42, %r72, 4;
	add.s64 	%rd43, %rd7, %rd42;
	ld.global.nc.f32 	%f9, [%rd43];
	cvt.f64.f32 	%fd22, %f9;
	sub.f64 	%fd3, %fd21, %fd22;
	setp.gt.f64 	%p45, %fd3, 0d0000000000000000;
	selp.f64 	%fd23, 0d3FF0000000000000, 0d0000000000000000, %p45;
	fma.rn.f64 	%fd85, %fd3, %fd23, %fd85;
	setp.lt.f64 	%p46, %fd3, 0d0000000000000000;
	selp.f64 	%fd24, 0d3FF0000000000000, 0d0000000000000000, %p46;
	mul.f64 	%fd25, %fd3, %fd24;
	sub.f64 	%fd86, %fd86, %fd25;
	setp.ge.s32 	%p47, %r586, %r8;
	@%p47 bra 	$L__BB0_64;
	shl.b32 	%r301, %r585, 3;
	add.s32 	%r302, %r43, %r301;
	st.shared.f64 	[%r302], %fd3;
	add.s32 	%r303, %r585, 1;
	setp.eq.s32 	%p51, %r303, %r8;
	selp.b32 	%r585, 0, %r303, %p51;
	add.s32 	%r586, %r586, 1;
	bra.uni 	$L__BB0_65;
$L__BB0_64:
	shl.b32 	%r298, %r585, 3;
	add.s32 	%r299, %r43, %r298;
	ld.shared.f64 	%fd26, [%r299];
	setp.gt.f64 	%p48, %fd26, 0d0000000000000000;
	selp.f64 	%fd27, 0d3FF0000000000000, 0d0000000000000000, %p48;
	mul.f64 	%fd28, %fd26, %fd27;
	sub.f64 	%fd85, %fd85, %fd28;
	setp.lt.f64 	%p49, %fd26, 0d0000000000000000;
	selp.f64 	%fd29, 0d3FF0000000000000, 0d0000000000000000, %p49;
	fma.rn.f64 	%fd86, %fd26, %fd29, %fd86;
	st.shared.f64 	[%r299], %fd3;
	add.s32 	%r300, %r585, 1;
	setp.eq.s32 	%p50, %r300, %r8;
	selp.b32 	%r585, 0, %r300, %p50;
$L__BB0_65:
	add.f64 	%fd10, %fd86, %fd85;
	setp.eq.f64 	%p52, %fd10, 0d0000000000000000;
	@%p52 bra 	$L__BB0_67;
	sub.f64 	%fd31, %fd85, %fd86;
	div.rn.f64 	%fd91, %fd31, %fd10;
$L__BB0_67:
	// begin inline asm
	mov.b64 {%r304,%r305}, %fd91;
	// end inline asm
	shfl.sync.idx.b32	%r307|%p53, %r305, 0, 31, -1;
	shfl.sync.idx.b32	%r306|%p54, %r304, 0, 31, -1;
	// begin inline asm
	mov.b64 %fd33, {%r306,%r307};
	// end inline asm
	setp.lt.s32 	%p55, %r581, %r23;
	@%p55 bra 	$L__BB0_175;
	setp.ge.s32 	%p56, %r664, %r8;
	@%p56 bra 	$L__BB0_84;
	setp.ge.s32 	%p178, %r666, %r663;
	mov.b32 	%r603, 0;
	@%p178 bra 	$L__BB0_81;
	add.s32 	%r85, %r663, %r64;
	shr.u32 	%r470, %r85, 5;
	add.s32 	%r86, %r470, 1;
	and.b32  	%r87, %r86, 7;
	setp.lt.u32 	%p179, %r85, 224;
	mov.b32 	%r603, 0;
	mov.u32 	%r595, %r666;
	@%p179 bra 	$L__BB0_73;
	mov.b32 	%r603, 0;
	mov.u32 	%r595, %r666;
	mov.u32 	%r593, %r603;
$L__BB0_72:
	.pragma "nounroll";
	shl.b32 	%r472, %r595, 3;
	add.s32 	%r473, %r44, %r472;
	ld.shared.f64 	%fd67, [%r473];
	setp.lt.f64 	%p180, %fd67, %fd33;
	selp.u32 	%r474, 1, 0, %p180;
	setp.gt.f64 	%p181, %fd67, %fd33;
	selp.s32 	%r475, -1, 0, %p181;
	add.s32 	%r476, %r603, %r474;
	add.s32 	%r477, %r476, %r475;
	ld.shared.f64 	%fd68, [%r473+256];
	setp.lt.f64 	%p182, %fd68, %fd33;
	selp.u32 	%r478, 1, 0, %p182;
	setp.gt.f64 	%p183, %fd68, %fd33;
	selp.s32 	%r479, -1, 0, %p183;
	add.s32 	%r480, %r477, %r478;
	add.s32 	%r481, %r480, %r479;
	ld.shared.f64 	%fd69, [%r473+512];
	setp.lt.f64 	%p184, %fd69, %fd33;
	selp.u32 	%r482, 1, 0, %p184;
	setp.gt.f64 	%p185, %fd69, %fd33;
	selp.s32 	%r483, -1, 0, %p185;
	add.s32 	%r484, %r481, %r482;
	add.s32 	%r485, %r484, %r483;
	ld.shared.f64 	%fd70, [%r473+768];
	setp.lt.f64 	%p186, %fd70, %fd33;
	selp.u32 	%r486, 1, 0, %p186;
	setp.gt.f64 	%p187, %fd70, %fd33;
	selp.s32 	%r487, -1, 0, %p187;
	add.s32 	%r488, %r485, %r486;
	add.s32 	%r489, %r488, %r487;
	ld.shared.f64 	%fd71, [%r473+1024];
	setp.lt.f64 	%p188, %fd71, %fd33;
	selp.u32 	%r490, 1, 0, %p188;
	setp.gt.f64 	%p189, %fd71, %fd33;
	selp.s32 	%r491, -1, 0, %p189;
	add.s32 	%r492, %r489, %r490;
	add.s32 	%r493, %r492, %r491;
	ld.shared.f64 	%fd72, [%r473+1280];
	setp.lt.f64 	%p190, %fd72, %fd33;
	selp.u32 	%r494, 1, 0, %p190;
	setp.gt.f64 	%p191, %fd72, %fd33;
	selp.s32 	%r495, -1, 0, %p191;
	add.s32 	%r496, %r493, %r494;
	add.s32 	%r497, %r496, %r495;
	ld.shared.f64 	%fd73, [%r473+1536];
	setp.lt.f64 	%p192, %fd73, %fd33;
	selp.u32 	%r498, 1, 0, %p192;
	setp.gt.f64 	%p193, %fd73, %fd33;
	selp.s32 	%r499, -1, 0, %p193;
	add.s32 	%r500, %r497, %r498;
	add.s32 	%r501, %r500, %r499;
	ld.shared.f64 	%fd74, [%r473+1792];
	setp.lt.f64 	%p194, %fd74, %fd33;
	selp.u32 	%r502, 1, 0, %p194;
	setp.gt.f64 	%p195, %fd74, %fd33;
	selp.s32 	%r503, -1, 0, %p195;
	add.s32 	%r504, %r501, %r502;
	add.s32 	%r603, %r504, %r503;
	add.s32 	%r595, %r595, 256;
	add.s32 	%r593, %r593, 8;
	and.b32  	%r505, %r86, 268435448;
	setp.ne.s32 	%p196, %r593, %r505;
	@%p196 bra 	$L__BB0_72;
$L__BB0_73:
	setp.eq.s32 	%p197, %r87, 0;
	@%p197 bra 	$L__BB0_81;
	setp.lt.u32 	%p198, %r87, 4;
	@%p198 bra 	$L__BB0_76;
	shl.b32 	%r507, %r595, 3;
	add.s32 	%r508, %r44, %r507;
	ld.shared.f64 	%fd75, [%r508];
	setp.lt.f64 	%p199, %fd75, %fd33;
	selp.u32 	%r509, 1, 0, %p199;
	setp.gt.f64 	%p200, %fd75, %fd33;
	selp.s32 	%r510, -1, 0, %p200;
	add.s32 	%r511, %r603, %r509;
	add.s32 	%r512, %r511, %r510;
	ld.shared.f64 	%fd76, [%r508+256];
	setp.lt.f64 	%p201, %fd76, %fd33;
	selp.u32 	%r513, 1, 0, %p201;
	setp.gt.f64 	%p202, %fd76, %fd33;
	selp.s32 	%r514, -1, 0, %p202;
	add.s32 	%r515, %r512, %r513;
	add.s32 	%r516, %r515, %r514;
	ld.shared.f64 	%fd77, [%r508+512];
	setp.lt.f64 	%p203, %fd77, %fd33;
	selp.u32 	%r517, 1, 0, %p203;
	setp.gt.f64 	%p204, %fd77, %fd33;
	selp.s32 	%r518, -1, 0, %p204;
	add.s32 	%r519, %r516, %r517;
	add.s32 	%r520, %r519, %r518;
	ld.shared.f64 	%fd78, [%r508+768];
	setp.lt.f64 	%p205, %fd78, %fd33;
	selp.u32 	%r521, 1, 0, %p205;
	setp.gt.f64 	%p206, %fd78, %fd33;
	selp.s32 	%r522, -1, 0, %p206;
	add.s32 	%r523, %r520, %r521;
	add.s32 	%r603, %r523, %r522;
	add.s32 	%r595, %r595, 128;
$L__BB0_76:
	and.b32  	%r525, %r86, 3;
	setp.eq.s32 	%p207, %r525, 0;
	@%p207 bra 	$L__BB0_81;
	setp.eq.s32 	%p208, %r525, 1;
	@%p208 bra 	$L__BB0_79;
	shl.b32 	%r526, %r595, 3;
	add.s32 	%r527, %r44, %r526;
	ld.shared.f64 	%fd79, [%r527];
	setp.lt.f64 	%p209, %fd79, %fd33;
	selp.u32 	%r528, 1, 0, %p209;
	setp.gt.f64 	%p210, %fd79, %fd33;
	selp.s32 	%r529, -1, 0, %p210;
	add.s32 	%r530, %r603, %r528;
	add.s32 	%r531, %r530, %r529;
	ld.shared.f64 	%fd80, [%r527+256];
	setp.lt.f64 	%p211, %fd80, %fd33;
	selp.u32 	%r532, 1, 0, %p211;
	setp.gt.f64 	%p212, %fd80, %fd33;
	selp.s32 	%r533, -1, 0, %p212;
	add.s32 	%r534, %r531, %r532;
	add.s32 	%r603, %r534, %r533;
	add.s32 	%r595, %r595, 64;
$L__BB0_79:
	and.b32  	%r535, %r85, 32;
	setp.ne.s32 	%p213, %r535, 0;
	@%p213 bra 	$L__BB0_81;
	shl.b32 	%r536, %r595, 3;
	add.s32 	%r537, %r44, %r536;
	ld.shared.f64 	%fd81, [%r537];
	setp.lt.f64 	%p214, %fd81, %fd33;
	selp.u32 	%r538, 1, 0, %p214;
	setp.gt.f64 	%p215, %fd81, %fd33;
	selp.s32 	%r539, -1, 0, %p215;
	add.s32 	%r540, %r603, %r538;
	add.s32 	%r603, %r540, %r539;
$L__BB0_81:
	shfl.sync.down.b32	%r541|%p217, %r603, 16, 31, -1;
	add.s32 	%r542, %r541, %r603;
	shfl.sync.down.b32	%r543|%p218, %r542, 8, 31, -1;
	add.s32 	%r544, %r542, %r543;
	shfl.sync.down.b32	%r545|%p219, %r544, 4, 31, -1;
	add.s32 	%r546, %r544, %r545;
	shfl.sync.down.b32	%r547|%p220, %r546, 2, 31, -1;
	add.s32 	%r109, %r546, %r547;
	shfl.sync.down.b32	%r110|%p221, %r109, 1, 31, -1;
	@%p44 bra 	$L__BB0_83;
	add.s32 	%r548, %r110, %r659;
	add.s32 	%r659, %r548, %r109;
	shl.b32 	%r549, %r663, 3;
	add.s32 	%r550, %r44, %r549;
	st.shared.f64 	[%r550], %fd33;
$L__BB0_83:
	bar.warp.sync 	-1;
	add.s32 	%r551, %r663, 1;
	setp.eq.s32 	%p222, %r551, %r8;
	selp.b32 	%r663, 0, %r551, %p222;
	add.s32 	%r664, %r664, 1;
	bra.uni 	$L__BB0_171;
$L__BB0_84:
	shl.b32 	%r308, %r663, 3;
	add.s32 	%r115, %r44, %r308;
	mov.f64 	%fd92, 0d0000000000000000;
	@%p44 bra 	$L__BB0_86;
	ld.shared.f64 	%fd92, [%r115];
$L__BB0_86:
	setp.ge.u32 	%p58, %r666, %r8;
	// begin inline asm
	mov.b64 {%r309,%r310}, %fd92;
	// end inline asm
	shfl.sync.idx.b32	%r312|%p59, %r310, 0, 31, -1;
	shfl.sync.idx.b32	%r311|%p60, %r309, 0, 31, -1;
	// begin inline asm
	mov.b64 %fd36, {%r311,%r312};
	// end inline asm
	mov.b32 	%r608, 0;
	@%p58 bra 	$L__BB0_127;
	setp.lt.u32 	%p61, %r65, 224;
	mov.b32 	%r608, 0;
	mov.u32 	%r617, %r666;
	@%p61 bra 	$L__BB0_106;
	mov.b32 	%r608, 0;
	mov.u32 	%r617, %r666;
	mov.u32 	%r607, %r608;
$L__BB0_89:
	.pragma "nounroll";
	setp.eq.s32 	%p62, %r617, %r663;
	shl.b32 	%r317, %r617, 3;
	add.s32 	%r119, %r44, %r317;
	@%p62 bra 	$L__BB0_91;
	ld.shared.f64 	%fd37, [%r119];
	setp.lt.f64 	%p63, %fd37, %fd36;
	selp.u32 	%r318, 1, 0, %p63;
	setp.gt.f64 	%p64, %fd37, %fd36;
	selp.s32 	%r319, -1, 0, %p64;
	add.s32 	%r320, %r608, %r318;
	add.s32 	%r608, %r320, %r319;
$L__BB0_91:
	add.s32 	%r321, %r617, 32;
	setp.eq.s32 	%p65, %r321, %r663;
	@%p65 bra 	$L__BB0_93;
	ld.shared.f64 	%fd38, [%r119+256];
	setp.lt.f64 	%p66, %fd38, %fd36;
	selp.u32 	%r322, 1, 0, %p66;
	setp.gt.f64 	%p67, %fd38, %fd36;
	selp.s32 	%r323, -1, 0, %p67;
	add.s32 	%r324, %r608, %r322;
	add.s32 	%r608, %r324, %r323;
$L__BB0_93:
	add.s32 	%r325, %r617, 64;
	setp.eq.s32 	%p68, %r325, %r663;
	@%p68 bra 	$L__BB0_95;
	ld.shared.f64 	%fd39, [%r119+512];
	setp.lt.f64 	%p69, %fd39, %fd36;
	selp.u32 	%r326, 1, 0, %p69;
	setp.gt.f64 	%p70, %fd39, %fd36;
	selp.s32 	%r327, -1, 0, %p70;
	add.s32 	%r328, %r608, %r326;
	add.s32 	%r608, %r328, %r327;
$L__BB0_95:
	add.s32 	%r329, %r617, 96;
	setp.eq.s32 	%p71, %r329, %r663;
	@%p71 bra 	$L__BB0_97;
	ld.shared.f64 	%fd40, [%r119+768];
	setp.lt.f64 	%p72, %fd40, %fd36;
	selp.u32 	%r330, 1, 0, %p72;
	setp.gt.f64 	%p73, %fd40, %fd36;
	selp.s32 	%r331, -1, 0, %p73;
	add.s32 	%r332, %r608, %r330;
	add.s32 	%r608, %r332, %r331;
$L__BB0_97:
	add.s32 	%r333, %r617, 128;
	setp.eq.s32 	%p74, %r333, %r663;
	@%p74 bra 	$L__BB0_99;
	ld.shared.f64 	%fd41, [%r119+1024];
	setp.lt.f64 	%p75, %fd41, %fd36;
	selp.u32 	%r334, 1, 0, %p75;
	setp.gt.f64 	%p76, %fd41, %fd36;
	selp.s32 	%r335, -1, 0, %p76;
	add.s32 	%r336, %r608, %r334;
	add.s32 	%r608, %r336, %r335;
$L__BB0_99:
	add.s32 	%r337, %r617, 160;
	setp.eq.s32 	%p77, %r337, %r663;
	@%p77 bra 	$L__BB0_101;
	ld.shared.f64 	%fd42, [%r119+1280];
	setp.lt.f64 	%p78, %fd42, %fd36;
	selp.u32 	%r338, 1, 0, %p78;
	setp.gt.f64 	%p79, %fd42, %fd36;
	selp.s32 	%r339, -1, 0, %p79;
	add.s32 	%r340, %r608, %r338;
	add.s32 	%r608, %r340, %r339;
$L__BB0_101:
	add.s32 	%r341, %r617, 192;
	setp.eq.s32 	%p80, %r341, %r663;
	@%p80 bra 	$L__BB0_103;
	ld.shared.f64 	%fd43, [%r119+1536];
	setp.lt.f64 	%p81, %fd43, %fd36;
	selp.u32 	%r342, 1, 0, %p81;
	setp.gt.f64 	%p82, %fd43, %fd36;
	selp.s32 	%r343, -1, 0, %p82;
	add.s32 	%r344, %r608, %r342;
	add.s32 	%r608, %r344, %r343;
$L__BB0_103:
	add.s32 	%r345, %r617, 224;
	setp.eq.s32 	%p83, %r345, %r663;
	@%p83 bra 	$L__BB0_105;
	ld.shared.f64 	%fd44, [%r119+1792];
	setp.lt.f64 	%p84, %fd44, %fd36;
	selp.u32 	%r346, 1, 0, %p84;
	setp.gt.f64 	%p85, %fd44, %fd36;
	selp.s32 	%r347, -1, 0, %p85;
	add.s32 	%r348, %r608, %r346;
	add.s32 	%r608, %r348, %r347;
$L__BB0_105:
	add.s32 	%r617, %r617, 256;
	add.s32 	%r607, %r607, 8;
	setp.ne.s32 	%p86, %r607, %r69;
	@%p86 bra 	$L__BB0_89;
$L__BB0_106:
	setp.eq.s32 	%p87, %r66, 0;
	@%p87 bra 	$L__BB0_127;
	add.s32 	%r350, %r66, -1;
	setp.lt.u32 	%p88, %r350, 3;
	@%p88 bra 	$L__BB0_117;
	setp.eq.s32 	%p89, %r617, %r663;
	shl.b32 	%r351, %r617, 3;
	add.s32 	%r141, %r44, %r351;
	@%p89 bra 	$L__BB0_110;
	ld.shared.f64 	%fd45, [%r141];
	setp.lt.f64 	%p90, %fd45, %fd36;
	selp.u32 	%r352, 1, 0, %p90;
	setp.gt.f64 	%p91, %fd45, %fd36;
	selp.s32 	%r353, -1, 0, %p91;
	add.s32 	%r354, %r608, %r352;
	add.s32 	%r608, %r354, %r353;
$L__BB0_110:
	add.s32 	%r355, %r617, 32;
	setp.eq.s32 	%p92, %r355, %r663;
	@%p92 bra 	$L__BB0_112;
	ld.shared.f64 	%fd46, [%r141+256];
	setp.lt.f64 	%p93, %fd46, %fd36;
	selp.u32 	%r356, 1, 0, %p93;
	setp.gt.f64 	%p94, %fd46, %fd36;
	selp.s32 	%r357, -1, 0, %p94;
	add.s32 	%r358, %r608, %r356;
	add.s32 	%r608, %r358, %r357;
$L__BB0_112:
	add.s32 	%r359, %r617, 64;
	setp.eq.s32 	%p95, %r359, %r663;
	@%p95 bra 	$L__BB0_114;
	ld.shared.f64 	%fd47, [%r141+512];
	setp.lt.f64 	%p96, %fd47, %fd36;
	selp.u32 	%r360, 1, 0, %p96;
	setp.gt.f64 	%p97, %fd47, %fd36;
	selp.s32 	%r361, -1, 0, %p97;
	add.s32 	%r362, %r608, %r360;
	add.s32 	%r608, %r362, %r361;
$L__BB0_114:
	add.s32 	%r363, %r617, 96;
	setp.eq.s32 	%p98, %r363, %r663;
	@%p98 bra 	$L__BB0_116;
	ld.shared.f64 	%fd48, [%r141+768];
	setp.lt.f64 	%p99, %fd48, %fd36;
	selp.u32 	%r364, 1, 0, %p99;
	setp.gt.f64 	%p100, %fd48, %fd36;
	selp.s32 	%r365, -1, 0, %p100;
	add.s32 	%r366, %r608, %r364;
	add.s32 	%r608, %r366, %r365;
$L__BB0_116:
	add.s32 	%r617, %r617, 128;
$L__BB0_117:
	setp.eq.s32 	%p101, %r67, 0;
	@%p101 bra 	$L__BB0_127;
	setp.eq.s32 	%p102, %r68, 0;
	@%p102 bra 	$L__BB0_124;
	setp.eq.s32 	%p103, %r617, %r663;
	shl.b32 	%r368, %r617, 3;
	add.s32 	%r154, %r44, %r368;
	@%p103 bra 	$L__BB0_121;
	ld.shared.f64 	%fd49, [%r154];
	setp.lt.f64 	%p104, %fd49, %fd36;
	selp.u32 	%r369, 1, 0, %p104;
	setp.gt.f64 	%p105, %fd49, %fd36;
	selp.s32 	%r370, -1, 0, %p105;
	add.s32 	%r371, %r608, %r369;
	add.s32 	%r608, %r371, %r370;
$L__BB0_121:
	add.s32 	%r372, %r617, 32;
	setp.eq.s32 	%p106, %r372, %r663;
	@%p106 bra 	$L__BB0_123;
	ld.shared.f64 	%fd50, [%r154+256];
	setp.lt.f64 	%p107, %fd50, %fd36;
	selp.u32 	%r373, 1, 0, %p107;
	setp.gt.f64 	%p108, %fd50, %fd36;
	selp.s32 	%r374, -1, 0, %p108;
	add.s32 	%r375, %r608, %r373;
	add.s32 	%r608, %r375, %r374;
$L__BB0_123:
	add.s32 	%r617, %r617, 64;
$L__BB0_124:
	setp.ne.s32 	%p109, %r70, 0;
	@%p109 bra 	$L__BB0_127;
	setp.eq.s32 	%p110, %r617, %r663;
	@%p110 bra 	$L__BB0_127;
	shl.b32 	%r376, %r617, 3;
	add.s32 	%r377, %r44, %r376;
	ld.shared.f64 	%fd51, [%r377];
	setp.lt.f64 	%p111, %fd51, %fd36;
	selp.u32 	%r378, 1, 0, %p111;
	setp.gt.f64 	%p112, %fd51, %fd36;
	selp.s32 	%r379, -1, 0, %p112;
	add.s32 	%r380, %r608, %r378;
	add.s32 	%r608, %r380, %r379;
$L__BB0_127:
	shfl.sync.down.b32	%r382|%p114, %r608, 16, 31, -1;
	add.s32 	%r383, %r382, %r608;
	shfl.sync.down.b32	%r384|%p115, %r383, 8, 31, -1;
	add.s32 	%r385, %r383, %r384;
	shfl.sync.down.b32	%r386|%p116, %r385, 4, 31, -1;
	add.s32 	%r387, %r385, %r386;
	shfl.sync.down.b32	%r388|%p117, %r387, 2, 31, -1;
	add.s32 	%r165, %r387, %r388;
	shfl.sync.down.b32	%r166|%p118, %r165, 1, 31, -1;
	mov.b32 	%r635, 0;
	@%p58 bra 	$L__BB0_168;
	setp.lt.u32 	%p119, %r65, 224;
	mov.b32 	%r635, 0;
	mov.u32 	%r644, %r666;
	@%p119 bra 	$L__BB0_147;
	mov.b32 	%r635, 0;
	mov.u32 	%r644, %r666;
	mov.u32 	%r634, %r635;
$L__BB0_130:
	.pragma "nounroll";
	setp.eq.s32 	%p120, %r644, %r663;
	shl.b32 	%r392, %r644, 3;
	add.s32 	%r170, %r44, %r392;
	@%p120 bra 	$L__BB0_132;
	ld.shared.f64 	%fd52, [%r170];
	setp.lt.f64 	%p121, %fd52, %fd33;
	selp.u32 	%r393, 1, 0, %p121;
	setp.gt.f64 	%p122, %fd52, %fd33;
	selp.s32 	%r394, -1, 0, %p122;
	add.s32 	%r395, %r635, %r393;
	add.s32 	%r635, %r395, %r394;
$L__BB0_132:
	add.s32 	%r396, %r644, 32;
	setp.eq.s32 	%p123, %r396, %r663;
	@%p123 bra 	$L__BB0_134;
	ld.shared.f64 	%fd53, [%r170+256];
	setp.lt.f64 	%p124, %fd53, %fd33;
	selp.u32 	%r397, 1, 0, %p124;
	setp.gt.f64 	%p125, %fd53, %fd33;
	selp.s32 	%r398, -1, 0, %p125;
	add.s32 	%r399, %r635, %r397;
	add.s32 	%r635, %r399, %r398;
$L__BB0_134:
	add.s32 	%r400, %r644, 64;
	setp.eq.s32 	%p126, %r400, %r663;
	@%p126 bra 	$L__BB0_136;
	ld.shared.f64 	%fd54, [%r170+512];
	setp.lt.f64 	%p127, %fd54, %fd33;
	selp.u32 	%r401, 1, 0, %p127;
	setp.gt.f64 	%p128, %fd54, %fd33;
	selp.s32 	%r402, -1, 0, %p128;
	add.s32 	%r403, %r635, %r401;
	add.s32 	%r635, %r403, %r402;
$L__BB0_136:
	add.s32 	%r404, %r644, 96;
	setp.eq.s32 	%p129, %r404, %r663;
	@%p129 bra 	$L__BB0_138;
	ld.shared.f64 	%fd55, [%r170+768];
	setp.lt.f64 	%p130, %fd55, %fd33;
	selp.u32 	%r405, 1, 0, %p130;
	setp.gt.f64 	%p131, %fd55, %fd33;
	selp.s32 	%r406, -1, 0, %p131;
	add.s32 	%r407, %r635, %r405;
	add.s32 	%r635, %r407, %r406;
$L__BB0_138:
	add.s32 	%r408, %r644, 128;
	setp.eq.s32 	%p132, %r408, %r663;
	@%p132 bra 	$L__BB0_140;
	ld.shared.f64 	%fd56, [%r170+1024];
	setp.lt.f64 	%p133, %fd56, %fd33;
	selp.u32 	%r409, 1, 0, %p133;
	setp.gt.f64 	%p134, %fd56, %fd33;
	selp.s32 	%r410, -1, 0, %p134;
	add.s32 	%r411, %r635, %r409;
	add.s32 	%r635, %r411, %r410;
$L__BB0_140:
	add.s32 	%r412, %r644, 160;
	setp.eq.s32 	%p135, %r412, %r663;
	@%p135 bra 	$L__BB0_142;
	ld.shared.f64 	%fd57, [%r170+1280];
	setp.lt.f64 	%p136, %fd57, %fd33;
	selp.u32 	%r413, 1, 0, %p136;
	setp.gt.f64 	%p137, %fd57, %fd33;
	selp.s32 	%r414, -1, 0, %p137;
	add.s32 	%r415, %r635, %r413;
	add.s32 	%r635, %r415, %r414;
$L__BB0_142:
	add.s32 	%r416, %r644, 192;
	setp.eq.s32 	%p138, %r416, %r663;
	@%p138 bra 	$L__BB0_144;
	ld.shared.f64 	%fd58, [%r170+1536];
	setp.lt.f64 	%p139, %fd58, %fd33;
	selp.u32 	%r417, 1, 0, %p139;
	setp.gt.f64 	%p140, %fd58, %fd33;
	selp.s32 	%r418, -1, 0, %p140;
	add.s32 	%r419, %r635, %r417;
	add.s32 	%r635, %r419, %r418;
$L__BB0_144:
	add.s32 	%r420, %r644, 224;
	setp.eq.s32 	%p141, %r420, %r663;
	@%p141 bra 	$L__BB0_146;
	ld.shared.f64 	%fd59, [%r170+1792];
	setp.lt.f64 	%p142, %fd59, %fd33;
	selp.u32 	%r421, 1, 0, %p142;
	setp.gt.f64 	%p143, %fd59, %fd33;
	selp.s32 	%r422, -1, 0, %p143;
	add.s32 	%r423, %r635, %r421;
	add.s32 	%r635, %r423, %r422;
$L__BB0_146:
	add.s32 	%r644, %r644, 256;
	add.s32 	%r634, %r634, 8;
	setp.ne.s32 	%p144, %r634, %r69;
	@%p144 bra 	$L__BB0_130;
$L__BB0_147:
	setp.eq.s32 	%p145, %r66, 0;
	@%p145 bra 	$L__BB0_168;
	add.s32 	%r425, %r66, -1;
	setp.lt.u32 	%p146, %r425, 3;
	@%p146 bra 	$L__BB0_158;
	setp.eq.s32 	%p147, %r644, %r663;
	shl.b32 	%r426, %r644, 3;
	add.s32 	%r192, %r44, %r426;
	@%p147 bra 	$L__BB0_151;
	ld.shared.f64 	%fd60, [%r192];
	setp.lt.f64 	%p148, %fd60, %fd33;
	selp.u32 	%r427, 1, 0, %p148;
	setp.gt.f64 	%p149, %fd60, %fd33;
	selp.s32 	%r428, -1, 0, %p149;
	add.s32 	%r429, %r635, %r427;
	add.s32 	%r635, %r429, %r428;
$L__BB0_151:
	add.s32 	%r430, %r644, 32;
	setp.eq.s32 	%p150, %r430, %r663;
	@%p150 bra 	$L__BB0_153;
	ld.shared.f64 	%fd61, [%r192+256];
	setp.lt.f64 	%p151, %fd61, %fd33;
	selp.u32 	%r431, 1, 0, %p151;
	setp.gt.f64 	%p152, %fd61, %fd33;
	selp.s32 	%r432, -1, 0, %p152;
	add.s32 	%r433, %r635, %r431;
	add.s32 	%r635, %r433, %r432;
$L__BB0_153:
	add.s32 	%r434, %r644, 64;
	setp.eq.s32 	%p153, %r434, %r663;
	@%p153 bra 	$L__BB0_155;
	ld.shared.f64 	%fd62, [%r192+512];
	setp.lt.f64 	%p154, %fd62, %fd33;
	selp.u32 	%r435, 1, 0, %p154;
	setp.gt.f64 	%p155, %fd62, %fd33;
	selp.s32 	%r436, -1, 0, %p155;
	add.s32 	%r437, %r635, %r435;
	add.s32 	%r635, %r437, %r436;
$L__BB0_155:
	add.s32 	%r438, %r644, 96;
	setp.eq.s32 	%p156, %r438, %r663;
	@%p156 bra 	$L__BB0_157;
	ld.shared.f64 	%fd63, [%r192+768];
	setp.lt.f64 	%p157, %fd63, %fd33;
	selp.u32 	%r439, 1, 0, %p157;
	setp.gt.f64 	%p158, %fd63, %fd33;
	selp.s32 	%r440, -1, 0, %p158;
	add.s32 	%r441, %r635, %r439;
	add.s32 	%r635, %r441, %r440;
$L__BB0_157:
	add.s32 	%r644, %r644, 128;
$L__BB0_158:
	setp.eq.s32 	%p159, %r67, 0;
	@%p159 bra 	$L__BB0_168;
	setp.eq.s32 	%p160, %r68, 0;
	@%p160 bra 	$L__BB0_165;
	setp.eq.s32 	%p161, %r644, %r663;
	shl.b32 	%r443, %r644, 3;
	add.s32 	%r205, %r44, %r443;
	@%p161 bra 	$L__BB0_162;
	ld.shared.f64 	%fd64, [%r205];
	setp.lt.f64 	%p162, %fd64, %fd33;
	selp.u32 	%r444, 1, 0, %p162;
	setp.gt.f64 	%p163, %fd64, %fd33;
	selp.s32 	%r445, -1, 0, %p163;
	add.s32 	%r446, %r635, %r444;
	add.s32 	%r635, %r446, %r445;
$L__BB0_162:
	add.s32 	%r447, %r644, 32;
	setp.eq.s32 	%p164, %r447, %r663;
	@%p164 bra 	$L__BB0_164;
	ld.shared.f64 	%fd65, [%r205+256];
	setp.lt.f64 	%p165, %fd65, %fd33;
	selp.u32 	%r448, 1, 0, %p165;
	setp.gt.f64 	%p166, %fd65, %fd33;
	selp.s32 	%r449, -1, 0, %p166;
	add.s32 	%r450, %r635, %r448;
	add.s32 	%r635, %r450, %r449;
$L__BB0_164:
	add.s32 	%r644, %r644, 64;
$L__BB0_165:
	setp.ne.s32 	%p167, %r70, 0;
	@%p167 bra 	$L__BB0_168;
	setp.eq.s32 	%p168, %r644, %r663;
	@%p168 bra 	$L__BB0_168;
	shl.b32 	%r451, %r644, 3;
	add.s32 	%r452, %r44, %r451;
	ld.shared.f64 	%fd66, [%r452];
	setp.lt.f64 	%p169, %fd66, %fd33;
	selp.u32 	%r453, 1, 0, %p169;
	setp.gt.f64 	%p170, %fd66, %fd33;
	selp.s32 	%r454, -1, 0, %p170;
	add.s32 	%r455, %r635, %r453;
	add.s32 	%r635, %r455, %r454;
$L__BB0_168:
	setp.ne.s32 	%p171, %r666, 0;
	shfl.sync.down.b32	%r456|%p172, %r635, 16, 31, -1;
	add.s32 	%r457, %r456, %r635;
	shfl.sync.down.b32	%r458|%p173, %r457, 8, 31, -1;
	add.s32 	%r459, %r457, %r458;
	shfl.sync.down.b32	%r460|%p174, %r459, 4, 31, -1;
	add.s32 	%r461, %r459, %r460;
	shfl.sync.down.b32	%r462|%p175, %r461, 2, 31, -1;
	add.s32 	%r216, %r461, %r462;
	shfl.sync.down.b32	%r217|%p176, %r216, 1, 31, -1;
	@%p171 bra 	$L__BB0_170;
	add.s32 	%r463, %r166, %r659;
	add.s32 	%r464, %r463, %r165;
	add.s32 	%r465, %r464, %r217;
	add.s32 	%r659, %r465, %r216;
	st.shared.f64 	[%r115], %fd33;
$L__BB0_170:
	bar.warp.sync 	-1;
	add.s32 	%r466, %r663, 1;
	setp.eq.s32 	%p177, %r466, %r8;
	selp.b32 	%r663, 0, %r466, %p177;
$L__BB0_171:
	setp.ne.s32 	%p223, %r666, 0;
	@%p223 bra 	$L__BB0_175;
	setp.eq.f32 	%p224, %f1, 0f00000000;
	mov.f32 	%f11, 0f00000000;
	@%p224 bra 	$L__BB0_174;
	cvt.rn.f64.s32 	%fd82, %r659;
	cvt.f64.f32 	%fd83, %f1;
	div.rn.f64 	%fd84, %fd82, %fd83;
	cvt.rn.f32.f64 	%f11, %fd84;
$L__BB0_174:
	mul.wide.u32 	%rd44, %r581, 4;
	add.s64 	%rd45, %rd3, %rd44;
	st.global.f32 	[%rd45], %f11;
$L__BB0_175:
	add.s32 	%r580, %r581, 1;
	setp.eq.s32 	%p225, %r580, %r249;
	@%p225 bra 	$L__BB0_176;
	bra.uni 	$L__BB0_61;
$L__BB0_176:
	ret;

}
	// .globl	net_myrsi_batch_f32_shared_fast
.visible .entry net_myrsi_batch_f32_shared_fast(
	.param .u64 .ptr .align 1 net_myrsi_batch_f32_shared_fast_param_0,
	.param .u64 .ptr .align 1 net_myrsi_batch_f32_shared_fast_param_1,
	.param .u32 net_myrsi_batch_f32_shared_fast_param_2,
	.param .u32 net_myrsi_batch_f32_shared_fast_param_3,
	.param .u32 net_myrsi_batch_f32_shared_fast_param_4,
	.param .u32 net_myrsi_batch_f32_shared_fast_param_5,
	.param .u64 .ptr .align 1 net_myrsi_batch_f32_shared_fast_param_6
)
{
	.reg .pred 	%p<258>;
	.reg .b32 	%r<827>;
	.reg .b32 	%f<12>;
	.reg .b64 	%rd<57>;
	.reg .b64 	%fd<116>;

	ld.param.u64 	%rd13, [net_myrsi_batch_f32_shared_fast_param_0];
	ld.param.u64 	%rd11, [net_myrsi_batch_f32_shared_fast_param_1];
	ld.param.u32 	%r210, [net_myrsi_batch_f32_shared_fast_param_2];
	ld.param.u32 	%r213, [net_myrsi_batch_f32_shared_fast_param_3];
	ld.param.u32 	%r211, [net_myrsi_batch_f32_shared_fast_param_4];
	ld.param.u32 	%r212, [net_myrsi_batch_f32_shared_fast_param_5];
	ld.param.u64 	%rd12, [net_myrsi_batch_f32_shared_fast_param_6];
	cvta.to.global.u64 	%rd1, %rd13;
	mov.u32 	%r214, %ctaid.x;
	mov.u32 	%r1, %ntid.x;
	mov.u32 	%r2, %tid.x;
	mad.lo.s32 	%r3, %r214, %r1, %r2;
	setp.ge.s32 	%p1, %r3, %r213;
	@%p1 bra 	$L__BB1_135;
	cvta.to.global.u64 	%rd14, %rd11;
	cvta.to.global.u64 	%rd2, %rd12;
	mul.wide.s32 	%rd15, %r3, 4;
	add.s64 	%rd16, %rd14, %rd15;
	ld.global.nc.u32 	%r4, [%rd16];
	mul.wide.s32 	%rd3, %r210, %r3;
	shl.b64 	%rd17, %rd3, 2;
	add.s64 	%rd4, %rd2, %rd17;
	setp.gt.s32 	%p2, %r4, 0;
	setp.le.s32 	%p3, %r4, %r212;
	and.pred  	%p4, %p2, %p3;
	add.s32 	%r215, %r212, -2049;
	setp.gt.u32 	%p5, %r215, -2049;
	and.pred  	%p6, %p5, %p4;
	setp.gt.s32 	%p7, %r211, -1;
	and.pred  	%p8, %p7, %p6;
	setp.gt.s32 	%p9, %r210, %r211;
	and.pred  	%p10, %p9, %p8;
	@%p10 bra 	$L__BB1_15;
	setp.lt.s32 	%p249, %r210, 1;
	@%p249 bra 	$L__BB1_135;
	and.b32  	%r5, %r210, 15;
	setp.lt.u32 	%p250, %r210, 16;
	mov.b32 	%r819, 0;
	@%p250 bra 	$L__BB1_6;
	and.b32  	%r819, %r210, 2147483632;
	neg.s32 	%r730, %r819;
	add.s64 	%rd47, %rd17, %rd2;
	add.s64 	%rd55, %rd47, 32;
$L__BB1_5:
	.pragma "nounroll";
	mov.b32 	%r726, 2147483647;
	st.global.u32 	[%rd55+-32], %r726;
	st.global.u32 	[%rd55+-28], %r726;
	st.global.u32 	[%rd55+-24], %r726;
	st.global.u32 	[%rd55+-20], %r726;
	st.global.u32 	[%rd55+-16], %r726;
	st.global.u32 	[%rd55+-12], %r726;
	st.global.u32 	[%rd55+-8], %r726;
	st.global.u32 	[%rd55+-4], %r726;
	st.global.u32 	[%rd55], %r726;
	st.global.u32 	[%rd55+4], %r726;
	st.global.u32 	[%rd55+8], %r726;
	st.global.u32 	[%rd55+12], %r726;
	st.global.u32 	[%rd55+16], %r726;
	st.global.u32 	[%rd55+20], %r726;
	st.global.u32 	[%rd55+24], %r726;
	st.global.u32 	[%rd55+28], %r726;
	add.s32 	%r730, %r730, 16;
	add.s64 	%rd55, %rd55, 64;
	setp.eq.s32 	%p251, %r730, 0;
	@%p251 bra 	$L__BB1_6;
	bra.uni 	$L__BB1_5;
$L__BB1_6:
	setp.eq.s32 	%p252, %r5, 0;
	@%p252 bra 	$L__BB1_135;
	and.b32  	%r190, %r210, 7;
	setp.lt.u32 	%p253, %r5, 8;
	@%p253 bra 	$L__BB1_9;
	mul.wide.u32 	%rd48, %r819, 4;
	add.s64 	%rd49, %rd4, %rd48;
	mov.b32 	%r727, 2147483647;
	st.global.u32 	[%rd49], %r727;
	st.global.u32 	[%rd49+4], %r727;
	st.global.u32 	[%rd49+8], %r727;
	st.global.u32 	[%rd49+12], %r727;
	st.global.u32 	[%rd49+16], %r727;
	st.global.u32 	[%rd49+20], %r727;
	st.global.u32 	[%rd49+24], %r727;
	st.global.u32 	[%rd49+28], %r727;
	add.s32 	%r819, %r819, 8;
$L__BB1_9:
	setp.eq.s32 	%p254, %r190, 0;
	@%p254 bra 	$L__BB1_135;
	and.b32  	%r193, %r210, 3;
	setp.lt.u32 	%p255, %r190, 4;
	@%p255 bra 	$L__BB1_12;
	mul.wide.u32 	%rd50, %r819, 4;
	add.s64 	%rd51, %rd4, %rd50;
	mov.b32 	%r728, 2147483647;
	st.global.u32 	[%rd51], %r728;
	st.global.u32 	[%rd51+4], %r728;
	st.global.u32 	[%rd51+8], %r728;
	st.global.u32 	[%rd51+12], %r728;
	add.s32 	%r819, %r819, 4;
$L__BB1_12:
	setp.eq.s32 	%p256, %r193, 0;
	@%p256 bra 	$L__BB1_135;
	mul.wide.u32 	%rd53, %r819, 4;
	add.s64 	%rd54, %rd17, %rd53;
	add.s64 	%rd56, %rd2, %rd54;
	neg.s32 	%r821, %r193;
$L__BB1_14:
	.pragma "nounroll";
	mov.b32 	%r729, 2147483647;
	st.global.u32 	[%rd56], %r729;
	add.s64 	%rd56, %rd56, 4;
	add.s32 	%r821, %r821, 1;
	setp.eq.s32 	%p257, %r821, 0;
	@%p257 bra 	$L__BB1_135;
	bra.uni 	$L__BB1_14;
$L__BB1_15:
	sub.s32 	%r216, %r210, %r211;
	setp.gt.s32 	%p11, %r216, %r4;
	@%p11 bra 	$L__BB1_29;
	setp.lt.s32 	%p12, %r210, 1;
	@%p12 bra 	$L__BB1_135;
	and.b32  	%r10, %r210, 15;
	setp.lt.u32 	%p13, %r210, 16;
	mov.b32 	%r823, 0;
	@%p13 bra 	$L__BB1_20;
	and.b32  	%r823, %r210, 2147483632;
	mov.b32 	%r731, 0;
$L__BB1_19:
	.pragma "nounroll";
	mul.wide.u32 	%rd18, %r731, 4;
	add.s64 	%rd19, %rd4, %rd18;
	mov.b32 	%r219, 2147483647;
	st.global.u32 	[%rd19], %r219;
	st.global.u32 	[%rd19+4], %r219;
	st.global.u32 	[%rd19+8], %r219;
	st.global.u32 	[%rd19+12], %r219;
	st.global.u32 	[%rd19+16], %r219;
	st.global.u32 	[%rd19+20], %r219;
	st.global.u32 	[%rd19+24], %r219;
	st.global.u32 	[%rd19+28], %r219;
	st.global.u32 	[%rd19+32], %r219;
	st.global.u32 	[%rd19+36], %r219;
	st.global.u32 	[%rd19+40], %r219;
	st.global.u32 	[%rd19+44], %r219;
	st.global.u32 	[%rd19+48], %r219;
	st.global.u32 	[%rd19+52], %r219;
	st.global.u32 	[%rd19+56], %r219;
	st.global.u32 	[%rd19+60], %r219;
	add.s32 	%r731, %r731, 16;
	setp.eq.s32 	%p14, %r731, %r823;
	@%p14 bra 	$L__BB1_20;
	bra.uni 	$L__BB1_19;
$L__BB1_20:
	setp.eq.s32 	%p15, %r10, 0;
	@%p15 bra 	$L__BB1_135;
	and.b32  	%r200, %r210, 7;
	setp.lt.u32 	%p16, %r10, 8;
	@%p16 bra 	$L__BB1_23;
	mul.wide.u32 	%rd20, %r823, 4;
	add.s64 	%rd21, %rd4, %rd20;
	mov.b32 	%r220, 2147483647;
	st.global.u32 	[%rd21], %r220;
	st.global.u32 	[%rd21+4], %r220;
	st.global.u32 	[%rd21+8], %r220;
	st.global.u32 	[%rd21+12], %r220;
	st.global.u32 	[%rd21+16], %r220;
	st.global.u32 	[%rd21+20], %r220;
	st.global.u32 	[%rd21+24], %r220;
	st.global.u32 	[%rd21+28], %r220;
	add.s32 	%r823, %r823, 8;
$L__BB1_23:
	setp.eq.s32 	%p17, %r200, 0;
	@%p17 bra 	$L__BB1_135;
	and.b32  	%r203, %r210, 3;
	setp.lt.u32 	%p18, %r200, 4;
	@%p18 bra 	$L__BB1_26;
	mul.wide.u32 	%rd22, %r823, 4;
	add.s64 	%rd23, %rd4, %rd22;
	mov.b32 	%r221, 2147483647;
	st.global.u32 	[%rd23], %r221;
	st.global.u32 	[%rd23+4], %r221;
	st.global.u32 	[%rd23+8], %r221;
	st.global.u32 	[%rd23+12], %r221;
	add.s32 	%r823, %r823, 4;
$L__BB1_26:
	setp.eq.s32 	%p19, %r203, 0;
	@%p19 bra 	$L__BB1_135;
	mov.b32 	%r826, 0;
$L__BB1_28:
	.pragma "nounroll";
	mul.wide.u32 	%rd24, %r823, 4;
	add.s64 	%rd25, %rd4, %rd24;
	mov.b32 	%r223, 2147483647;
	st.global.u32 	[%rd25], %r223;
	add.s32 	%r823, %r823, 1;
	add.s32 	%r826, %r826, 1;
	setp.ne.s32 	%p20, %r826, %r203;
	@%p20 bra 	$L__BB1_28;
	bra.uni 	$L__BB1_135;
$L__BB1_29:
	add.s32 	%r224, %r211, %r4;
	add.s32 	%r14, %r224, -1;
	setp.lt.s32 	%p21, %r14, 1;
	@%p21 bra 	$L__BB1_42;
	add.s32 	%r227, %r224, -2;
	and.b32  	%r15, %r14, 15;
	setp.lt.u32 	%p22, %r227, 15;
	mov.b32 	%r734, 0;
	@%p22 bra 	$L__BB1_33;
	and.b32  	%r734, %r14, 2147483632;
	mov.b32 	%r732, 0;
$L__BB1_32:
	.pragma "nounroll";
	mul.wide.u32 	%rd26, %r732, 4;
	add.s64 	%rd27, %rd4, %rd26;
	mov.b32 	%r229, 2147483647;
	st.global.u32 	[%rd27], %r229;
	st.global.u32 	[%rd27+4], %r229;
	st.global.u32 	[%rd27+8], %r229;
	st.global.u32 	[%rd27+12], %r229;
	st.global.u32 	[%rd27+16], %r229;
	st.global.u32 	[%rd27+20], %r229;
	st.global.u32 	[%rd27+24], %r229;
	st.global.u32 	[%rd27+28], %r229;
	st.global.u32 	[%rd27+32], %r229;
	st.global.u32 	[%rd27+36], %r229;
	st.global.u32 	[%rd27+40], %r229;
	st.global.u32 	[%rd27+44], %r229;
	st.global.u32 	[%rd27+48], %r229;
	st.global.u32 	[%rd27+52], %r229;
	st.global.u32 	[%rd27+56], %r229;
	st.global.u32 	[%rd27+60], %r229;
	add.s32 	%r732, %r732, 16;
	setp.ne.s32 	%p23, %r732, %r734;
	@%p23 bra 	$L__BB1_32;
$L__BB1_33:
	setp.eq.s32 	%p24, %r15, 0;
	@%p24 bra 	$L__BB1_42;
	and.b32  	%r20, %r14, 7;
	setp.lt.u32 	%p25, %r15, 8;
	@%p25 bra 	$L__BB1_36;
	mul.wide.u32 	%rd28, %r734, 4;
	add.s64 	%rd29, %rd4, %rd28;
	mov.b32 	%r230, 2147483647;
	st.global.u32 	[%rd29], %r230;
	st.global.u32 	[%rd29+4], %r230;
	st.global.u32 	[%rd29+8], %r230;
	st.global.u32 	[%rd29+12], %r230;
	st.global.u32 	[%rd29+16], %r230;
	st.global.u32 	[%rd29+20], %r230;
	st.global.u32 	[%rd29+24], %r230;
	st.global.u32 	[%rd29+28], %r230;
	add.s32 	%r734, %r734, 8;
$L__BB1_36:
	setp.eq.s32 	%p26, %r20, 0;
	@%p26 bra 	$L__BB1_42;
	and.b32  	%r23, %r14, 3;
	setp.lt.u32 	%p27, %r20, 4;
	@%p27 bra 	$L__BB1_39;
	mul.wide.u32 	%rd30, %r734, 4;
	add.s64 	%rd31, %rd4, %rd30;
	mov.b32 	%r231, 2147483647;
	st.global.u32 	[%rd31], %r231;
	st.global.u32 	[%rd31+4], %r231;
	st.global.u32 	[%rd31+8], %r231;
	st.global.u32 	[%rd31+12], %r231;
	add.s32 	%r734, %r734, 4;
$L__BB1_39:
	setp.eq.s32 	%p28, %r23, 0;
	@%p28 bra 	$L__BB1_42;
	mov.b32 	%r737, 0;
$L__BB1_41:
	.pragma "nounroll";
	mul.wide.u32 	%rd32, %r734, 4;
	add.s64 	%rd33, %rd4, %rd32;
	mov.b32 	%r233, 2147483647;
	st.global.u32 	[%rd33], %r233;
	add.s32 	%r734, %r734, 1;
	add.s32 	%r737, %r737, 1;
	setp.ne.s32 	%p29, %r737, %r23;
	@%p29 bra 	$L__BB1_41;
$L__BB1_42:
	setp.gt.u32 	%p30, %r4, 1;
	selp.f32 	%f8, 0f00000000, 0f7FFFFFFF, %p30;
	mul.wide.u32 	%rd34, %r14, 4;
	add.s64 	%rd35, %rd4, %rd34;
	st.global.f32 	[%rd35], %f8;
	mul.lo.s32 	%r235, %r212, %r1;
	shl.b32 	%r236, %r235, 2;
	mov.u32 	%r237, smem;
	add.s32 	%r30, %r237, %r236;
	and.b32  	%r31, %r4, 7;
	setp.lt.u32 	%p31, %r4, 8;
	mov.b32 	%r740, 0;
	@%p31 bra 	$L__BB1_45;
	and.b32  	%r740, %r4, 2147483640;
	mov.b32 	%r738, 0;
$L__BB1_44:
	.pragma "nounroll";
	mad.lo.s32 	%r239, %r738, %r1, %r2;
	shl.b32 	%r240, %r239, 3;
	add.s32 	%r241, %r30, %r240;
	mov.b64 	%rd36, 0;
	st.shared.u64 	[%r241], %rd36;
	shl.b32 	%r242, %r1, 3;
	add.s32 	%r243, %r241, %r242;
	st.shared.u64 	[%r243], %rd36;
	add.s32 	%r244, %r243, %r242;
	st.shared.u64 	[%r244], %rd36;
	add.s32 	%r245, %r244, %r242;
	st.shared.u64 	[%r245], %rd36;
	add.s32 	%r246, %r245, %r242;
	st.shared.u64 	[%r246], %rd36;
	add.s32 	%r247, %r246, %r242;
	st.shared.u64 	[%r247], %rd36;
	add.s32 	%r248, %r247, %r242;
	st.shared.u64 	[%r248], %rd36;
	add.s32 	%r249, %r248, %r242;
	st.shared.u64 	[%r249], %rd36;
	add.s32 	%r738, %r738, 8;
	setp.ne.s32 	%p32, %r738, %r740;
	@%p32 bra 	$L__BB1_44;
$L__BB1_45:
	setp.eq.s32 	%p33, %r31, 0;
	@%p33 bra 	$L__BB1_53;
	and.b32  	%r36, %r4, 3;
	setp.lt.u32 	%p34, %r31, 4;
	@%p34 bra 	$L__BB1_48;
	mad.lo.s32 	%r250, %r740, %r1, %r2;
	shl.b32 	%r251, %r250, 3;
	add.s32 	%r252, %r30, %r251;
	mov.b64 	%rd37, 0;
	st.shared.u64 	[%r252], %rd37;
	shl.b32 	%r253, %r1, 3;
	add.s32 	%r254, %r252, %r253;
	st.shared.u64 	[%r254], %rd37;
	add.s32 	%r255, %r254, %r253;
	st.shared.u64 	[%r255], %rd37;
	add.s32 	%r256, %r255, %r253;
	st.shared.u64 	[%r256], %rd37;
	add.s32 	%r740, %r740, 4;
$L__BB1_48:
	setp.eq.s32 	%p35, %r36, 0;
	@%p35 bra 	$L__BB1_53;
	setp.eq.s32 	%p36, %r36, 1;
	@%p36 bra 	$L__BB1_51;
	mad.lo.s32 	%r257, %r740, %r1, %r2;
	shl.b32 	%r258, %r257, 3;
	add.s32 	%r259, %r30, %r258;
	mov.b64 	%rd38, 0;
	st.shared.u64 	[%r259], %rd38;
	shl.b32 	%r260, %r1, 3;
	add.s32 	%r261, %r259, %r260;
	st.shared.u64 	[%r261], %rd38;
	add.s32 	%r740, %r740, 2;
$L__BB1_51:
	and.b32  	%r262, %r4, 1;
	setp.eq.b32 	%p37, %r262, 1;
	not.pred 	%p38, %p37;
	@%p38 bra 	$L__BB1_53;
	mad.lo.s32 	%r263, %r740, %r1, %r2;
	shl.b32 	%r264, %r263, 3;
	add.s32 	%r265, %r30, %r264;
	mov.b64 	%rd39, 0;
	st.shared.u64 	[%r265], %rd39;
$L__BB1_53:
	cvt.rn.f64.u32 	%fd18, %r4;
	mul.f64 	%fd19, %fd18, 0d3FE0000000000000;
	add.s32 	%r266, %r4, -1;
	cvt.rn.f64.u32 	%fd20, %r266;
	mul.f64 	%fd1, %fd19, %fd20;
	add.s32 	%r742, %r211, 1;
	setp.ge.s32 	%p39, %r742, %r210;
	@%p39 bra 	$L__BB1_135;
	mul.wide.u32 	%rd40, %r211, 4;
	add.s64 	%rd41, %rd1, %rd40;
	ld.global.nc.f32 	%f10, [%rd41];
	shl.b32 	%r268, %r212, 2;
	add.s32 	%r42, %r268, 8;
	shl.b32 	%r43, %r1, 3;
	mov.f64 	%fd107, 0d0000000000000000;
	mov.b32 	%r743, 0;
	mov.u32 	%r813, %r743;
	mov.f64 	%fd108, %fd107;
	mov.u32 	%r745, %r743;
	mov.u32 	%r746, %r743;
	mov.u32 	%r747, %r743;
$L__BB1_55:
	mul.wide.u32 	%rd42, %r742, 4;
	add.s64 	%rd43, %rd1, %rd42;
	ld.global.nc.f32 	%f3, [%rd43];
	sub.f32 	%f4, %f3, %f10;
	setp.leu.f32 	%p40, %f4, 0f00000000;
	@%p40 bra 	$L__BB1_57;
	cvt.f64.f32 	%fd24, %f4;
	add.f64 	%fd107, %fd107, %fd24;
	bra.uni 	$L__BB1_58;
$L__BB1_57:
	setp.lt.f32 	%p41, %f4, 0f00000000;
	cvt.f64.f32 	%fd22, %f4;
	sub.f64 	%fd23, %fd108, %fd22;
	selp.f64 	%fd108, %fd23, %fd108, %p41;
$L__BB1_58:
	setp.ge.s32 	%p42, %r746, %r4;
	@%p42 bra 	$L__BB1_60;
	mad.lo.s32 	%r273, %r745, %r1, %r2;
	shl.b32 	%r274, %r273, 2;
	mov.u32 	%r275, smem;
	add.s32 	%r276, %r275, %r274;
	st.shared.f32 	[%r276], %f4;
	add.s32 	%r277, %r745, 1;
	setp.eq.s32 	%p46, %r277, %r4;
	selp.b32 	%r745, 0, %r277, %p46;
	add.s32 	%r746, %r746, 1;
	bra.uni 	$L__BB1_64;
$L__BB1_60:
	mad.lo.s32 	%r269, %r745, %r1, %r2;
	shl.b32 	%r270, %r269, 2;
	mov.u32 	%r271, smem;
	add.s32 	%r52, %r271, %r270;
	ld.shared.f32 	%f5, [%r52];
	setp.leu.f32 	%p43, %f5, 0f00000000;
	@%p43 bra 	$L__BB1_62;
	cvt.f64.f32 	%fd27, %f5;
	sub.f64 	%fd107, %fd107, %fd27;
	bra.uni 	$L__BB1_63;
$L__BB1_62:
	setp.lt.f32 	%p44, %f5, 0f00000000;
	cvt.f64.f32 	%fd25, %f5;
	add.f64 	%fd26, %fd108, %fd25;
	selp.f64 	%fd108, %fd26, %fd108, %p44;
$L__BB1_63:
	st.shared.f32 	[%r52], %f4;
	add.s32 	%r272, %r745, 1;
	setp.eq.s32 	%p45, %r272, %r4;
	selp.b32 	%r745, 0, %r272, %p45;
$L__BB1_64:
	setp.lt.s32 	%p47, %r746, %r4;
	@%p47 bra 	$L__BB1_134;
	add.f64 	%fd14, %fd108, %fd107;
	setp.eq.f64 	%p48, %fd14, 0d0000000000000000;
	mov.f64 	%fd115, 0d0000000000000000;
	@%p48 bra 	$L__BB1_67;
	sub.f64 	%fd29, %fd107, %fd108;
	div.rn.f64 	%fd115, %fd29, %fd14;
$L__BB1_67:
	setp.ge.s32 	%p49, %r813, %r4;
	@%p49 bra 	$L__BB1_81;
	setp.lt.s32 	%p207, %r747, 1;
	mov.b32 	%r761, 0;
	@%p207 bra 	$L__BB1_80;
	add.s32 	%r637, %r747, -1;
	and.b32  	%r56, %r747, 7;
	setp.lt.u32 	%p208, %r637, 7;
	mov.b32 	%r756, 0;
	mov.u32 	%r761, %r756;
	@%p208 bra 	$L__BB1_72;
	and.b32  	%r756, %r747, 2147483640;
	mov.b32 	%r750, 0;
	mov.u32 	%r761, %r750;
$L__BB1_71:
	.pragma "nounroll";
	mad.lo.s32 	%r639, %r750, %r1, %r2;
	shl.b32 	%r640, %r639, 3;
	add.s32 	%r641, %r30, %r640;
	ld.shared.f64 	%fd90, [%r641];
	setp.lt.f64 	%p209, %fd90, %fd115;
	selp.u32 	%r642, 1, 0, %p209;
	setp.gt.f64 	%p210, %fd90, %fd115;
	selp.s32 	%r643, -1, 0, %p210;
	add.s32 	%r644, %r761, %r642;
	add.s32 	%r645, %r644, %r643;
	add.s32 	%r646, %r641, %r43;
	ld.shared.f64 	%fd91, [%r646];
	setp.lt.f64 	%p211, %fd91, %fd115;
	selp.u32 	%r647, 1, 0, %p211;
	setp.gt.f64 	%p212, %fd91, %fd115;
	selp.s32 	%r648, -1, 0, %p212;
	add.s32 	%r649, %r645, %r647;
	add.s32 	%r650, %r649, %r648;
	add.s32 	%r651, %r646, %r43;
	ld.shared.f64 	%fd92, [%r651];
	setp.lt.f64 	%p213, %fd92, %fd115;
	selp.u32 	%r652, 1, 0, %p213;
	setp.gt.f64 	%p214, %fd92, %fd115;
	selp.s32 	%r653, -1, 0, %p214;
	add.s32 	%r654, %r650, %r652;
	add.s32 	%r655, %r654, %r653;
	add.s32 	%r656, %r651, %r43;
	ld.shared.f64 	%fd93, [%r656];
	setp.lt.f64 	%p215, %fd93, %fd115;
	selp.u32 	%r657, 1, 0, %p215;
	setp.gt.f64 	%p216, %fd93, %fd115;
	selp.s32 	%r658, -1, 0, %p216;
	add.s32 	%r659, %r655, %r657;
	add.s32 	%r660, %r659, %r658;
	add.s32 	%r661, %r656, %r43;
	ld.shared.f64 	%fd94, [%r661];
	setp.lt.f64 	%p217, %fd94, %fd115;
	selp.u32 	%r662, 1, 0, %p217;
	setp.gt.f64 	%p218, %fd94, %fd115;
	selp.s32 	%r663, -1, 0, %p218;
	add.s32 	%r664, %r660, %r662;
	add.s32 	%r665, %r664, %r663;
	add.s32 	%r666, %r661, %r43;
	ld.shared.f64 	%fd95, [%r666];
	setp.lt.f64 	%p219, %fd95, %fd115;
	selp.u32 	%r667, 1, 0, %p219;
	setp.gt.f64 	%p220, %fd95, %fd115;
	selp.s32 	%r668, -1, 0, %p220;
	add.s32 	%r669, %r665, %r667;
	add.s32 	%r670, %r669, %r668;
	add.s32 	%r671, %r666, %r43;
	ld.shared.f64 	%fd96, [%r671];
	setp.lt.f64 	%p221, %fd96, %fd115;
	selp.u32 	%r672, 1, 0, %p221;
	setp.gt.f64 	%p222, %fd96, %fd115;
	selp.s32 	%r673, -1, 0, %p222;
	add.s32 	%r674, %r670, %r672;
	add.s32 	%r675, %r674, %r673;
	add.s32 	%r676, %r671, %r43;
	ld.shared.f64 	%fd97, [%r676];
	setp.lt.f64 	%p223, %fd97, %fd115;
	selp.u32 	%r677, 1, 0, %p223;
	setp.gt.f64 	%p224, %fd97, %fd115;
	selp.s32 	%r678, -1, 0, %p224;
	add.s32 	%r679, %r675, %r677;
	add.s32 	%r761, %r679, %r678;
	add.s32 	%r750, %r750, 8;
	setp.ne.s32 	%p225, %r750, %r756;
	@%p225 bra 	$L__BB1_71;
$L__BB1_72:
	setp.eq.s32 	%p226, %r56, 0;
	@%p226 bra 	$L__BB1_80;
	and.b32  	%r65, %r747, 3;
	setp.lt.u32 	%p227, %r56, 4;
	@%p227 bra 	$L__BB1_75;
	mad.lo.s32 	%r681, %r756, %r1, %r2;
	shl.b32 	%r682, %r681, 3;
	add.s32 	%r683, %r30, %r682;
	ld.shared.f64 	%fd98, [%r683];
	setp.lt.f64 	%p228, %fd98, %fd115;
	selp.u32 	%r684, 1, 0, %p228;
	setp.gt.f64 	%p229, %fd98, %fd115;
	selp.s32 	%r685, -1, 0, %p229;
	add.s32 	%r686, %r761, %r684;
	add.s32 	%r687, %r686, %r685;
	add.s32 	%r688, %r683, %r43;
	ld.shared.f64 	%fd99, [%r688];
	setp.lt.f64 	%p230, %fd99, %fd115;
	selp.u32 	%r689, 1, 0, %p230;
	setp.gt.f64 	%p231, %fd99, %fd115;
	selp.s32 	%r690, -1, 0, %p231;
	add.s32 	%r691, %r687, %r689;
	add.s32 	%r692, %r691, %r690;
	add.s32 	%r693, %r688, %r43;
	ld.shared.f64 	%fd100, [%r693];
	setp.lt.f64 	%p232, %fd100, %fd115;
	selp.u32 	%r694, 1, 0, %p232;
	setp.gt.f64 	%p233, %fd100, %fd115;
	selp.s32 	%r695, -1, 0, %p233;
	add.s32 	%r696, %r692, %r694;
	add.s32 	%r697, %r696, %r695;
	add.s32 	%r698, %r693, %r43;
	ld.shared.f64 	%fd101, [%r698];
	setp.lt.f64 	%p234, %fd101, %fd115;
	selp.u32 	%r699, 1, 0, %p234;
	setp.gt.f64 	%p235, %fd101, %fd115;
	selp.s32 	%r700, -1, 0, %p235;
	add.s32 	%r701, %r697, %r699;
	add.s32 	%r761, %r701, %r700;
	add.s32 	%r756, %r756, 4;
$L__BB1_75:
	setp.eq.s32 	%p236, %r65, 0;
	@%p236 bra 	$L__BB1_80;
	setp.eq.s32 	%p237, %r65, 1;
	@%p237 bra 	$L__BB1_78;
	mad.lo.s32 	%r703, %r756, %r1, %r2;
	shl.b32 	%r704, %r703, 3;
	add.s32 	%r705, %r30, %r704;
	ld.shared.f64 	%fd102, [%r705];
	setp.lt.f64 	%p238, %fd102, %fd115;
	selp.u32 	%r706, 1, 0, %p238;
	setp.gt.f64 	%p239, %fd102, %fd115;
	selp.s32 	%r707, -1, 0, %p239;
	add.s32 	%r708, %r761, %r706;
	add.s32 	%r709, %r708, %r707;
	add.s32 	%r710, %r705, %r43;
	ld.shared.f64 	%fd103, [%r710];
	setp.lt.f64 	%p240, %fd103, %fd115;
	selp.u32 	%r711, 1, 0, %p240;
	setp.gt.f64 	%p241, %fd103, %fd115;
	selp.s32 	%r712, -1, 0, %p241;
	add.s32 	%r713, %r709, %r711;
	add.s32 	%r761, %r713, %r712;
	add.s32 	%r756, %r756, 2;
$L__BB1_78:
	and.b32  	%r714, %r747, 1;
	setp.eq.b32 	%p242, %r714, 1;
	not.pred 	%p243, %p242;
	@%p243 bra 	$L__BB1_80;
	mad.lo.s32 	%r715, %r756, %r1, %r2;
	shl.b32 	%r716, %r715, 3;
	add.s32 	%r717, %r30, %r716;
	ld.shared.f64 	%fd104, [%r717];
	setp.lt.f64 	%p244, %fd104, %fd115;
	selp.u32 	%r718, 1, 0, %p244;
	setp.gt.f64 	%p245, %fd104, %fd115;
	selp.s32 	%r719, -1, 0, %p245;
	add.s32 	%r720, %r761, %r718;
	add.s32 	%r761, %r720, %r719;
$L__BB1_80:
	add.s32 	%r743, %r761, %r743;
	mad.lo.s32 	%r721, %r747, %r1, %r2;
	shl.b32 	%r722, %r721, 3;
	add.s32 	%r723, %r30, %r722;
	st.shared.f64 	[%r723], %fd115;
	add.s32 	%r724, %r747, 1;
	setp.eq.s32 	%p246, %r724, %r4;
	selp.b32 	%r747, 0, %r724, %p246;
	add.s32 	%r813, %r813, 1;
	bra.uni 	$L__BB1_131;
$L__BB1_81:
	mad.lo.s32 	%r279, %r747, %r1, %r2;
	shl.b32 	%r280, %r279, 3;
	add.s32 	%r81, %r30, %r280;
	ld.shared.f64 	%fd17, [%r81];
	add.s32 	%r82, %r747, 1;
	setp.ge.s32 	%p50, %r82, %r4;
	mov.b32 	%r787, 0;
	@%p50 bra 	$L__BB1_94;
	not.b32 	%r283, %r747;
	add.s32 	%r83, %r4, %r283;
	sub.s32 	%r284, %r4, %r747;
	add.s32 	%r285, %r284, -2;
	and.b32  	%r84, %r83, 7;
	setp.lt.u32 	%p51, %r285, 7;
	mov.b32 	%r787, 0;
	mov.u32 	%r766, %r82;
	@%p51 bra 	$L__BB1_86;
	and.b32  	%r287, %r83, -8;
	neg.s32 	%r773, %r287;
	shl.b32 	%r288, %r747, 3;
	add.s32 	%r289, %r42, %r288;
	shl.b32 	%r290, %r2, 3;
	mov.u32 	%r291, smem;
	add.s32 	%r292, %r291, %r290;
	mad.lo.s32 	%r772, %r1, %r289, %r292;
	mov.b32 	%r787, 0;
	mov.u32 	%r774, %r747;
$L__BB1_84:
	.pragma "nounroll";
	ld.shared.f64 	%fd30, [%r772];
	setp.lt.f64 	%p52, %fd30, %fd17;
	selp.u32 	%r293, 1, 0, %p52;
	setp.gt.f64 	%p53, %fd30, %fd17;
	selp.s32 	%r294, -1, 0, %p53;
	add.s32 	%r295, %r787, %r293;
	add.s32 	%r296, %r295, %r294;
	add.s32 	%r297, %r772, %r43;
	ld.shared.f64 	%fd31, [%r297];
	setp.lt.f64 	%p54, %fd31, %fd17;
	selp.u32 	%r298, 1, 0, %p54;
	setp.gt.f64 	%p55, %fd31, %fd17;
	selp.s32 	%r299, -1, 0, %p55;
	add.s32 	%r300, %r296, %r298;
	add.s32 	%r301, %r300, %r299;
	add.s32 	%r302, %r297, %r43;
	ld.shared.f64 	%fd32, [%r302];
	setp.lt.f64 	%p56, %fd32, %fd17;
	selp.u32 	%r303, 1, 0, %p56;
	setp.gt.f64 	%p57, %fd32, %fd17;
	selp.s32 	%r304, -1, 0, %p57;
	add.s32 	%r305, %r301, %r303;
	add.s32 	%r306, %r305, %r304;
	add.s32 	%r307, %r302, %r43;
	ld.shared.f64 	%fd33, [%r307];
	setp.lt.f64 	%p58, %fd33, %fd17;
	selp.u32 	%r308, 1, 0, %p58;
	setp.gt.f64 	%p59, %fd33, %fd17;
	selp.s32 	%r309, -1, 0, %p59;
	add.s32 	%r310, %r306, %r308;
	add.s32 	%r311, %r310, %r309;
	add.s32 	%r312, %r307, %r43;
	ld.shared.f64 	%fd34, [%r312];
	setp.lt.f64 	%p60, %fd34, %fd17;
	selp.u32 	%r313, 1, 0, %p60;
	setp.gt.f64 	%p61, %fd34, %fd17;
	selp.s32 	%r314, -1, 0, %p61;
	add.s32 	%r315, %r311, %r313;
	add.s32 	%r316, %r315, %r314;
	add.s32 	%r317, %r312, %r43;
	ld.shared.f64 	%fd35, [%r317];
	setp.lt.f64 	%p62, %fd35, %fd17;
	selp.u32 	%r318, 1, 0, %p62;
	setp.gt.f64 	%p63, %fd35, %fd17;
	selp.s32 	%r319, -1, 0, %p63;
	add.s32 	%r320, %r316, %r318;
	add.s32 	%r321, %r320, %r319;
	add.s32 	%r322, %r317, %r43;
	ld.shared.f64 	%fd36, [%r322];
	setp.lt.f64 	%p64, %fd36, %fd17;
	selp.u32 	%r323, 1, 0, %p64;
	setp.gt.f64 	%p65, %fd36, %fd17;
	selp.s32 	%r324, -1, 0, %p65;
	add.s32 	%r325, %r321, %r323;
	add.s32 	%r326, %r325, %r324;
	add.s32 	%r327, %r322, %r43;
	ld.shared.f64 	%fd37, [%r327];
	setp.lt.f64 	%p66, %fd37, %fd17;
	selp.u32 	%r328, 1, 0, %p66;
	setp.gt.f64 	%p67, %fd37, %fd17;
	selp.s32 	%r329, -1, 0, %p67;
	add.s32 	%r330, %r326, %r328;
	add.s32 	%r787, %r330, %r329;
	add.s32 	%r774, %r774, 8;
	add.s32 	%r773, %r773, 8;
	shl.b32 	%r331, %r1, 6;
	add.s32 	%r772, %r772, %r331;
	setp.eq.s32 	%p68, %r773, 0;
	@%p68 bra 	$L__BB1_85;
	bra.uni 	$L__BB1_84;
$L__BB1_85:
	add.s32 	%r766, %r774, 1;
$L__BB1_86:
	setp.eq.s32 	%p69, %r84, 0;
	@%p69 bra 	$L__BB1_94;
	and.b32  	%r91, %r83, 3;
	setp.lt.u32 	%p70, %r84, 4;
	@%p70 bra 	$L__BB1_89;
	mad.lo.s32 	%r333, %r766, %r1, %r2;
	shl.b32 	%r334, %r333, 3;
	add.s32 	%r335, %r30, %r334;
	ld.shared.f64 	%fd38, [%r335];
	setp.lt.f64 	%p71, %fd38, %fd17;
	selp.u32 	%r336, 1, 0, %p71;
	setp.gt.f64 	%p72, %fd38, %fd17;
	selp.s32 	%r337, -1, 0, %p72;
	add.s32 	%r338, %r787, %r336;
	add.s32 	%r339, %r338, %r337;
	add.s32 	%r340, %r335, %r43;
	ld.shared.f64 	%fd39, [%r340];
	setp.lt.f64 	%p73, %fd39, %fd17;
	selp.u32 	%r341, 1, 0, %p73;
	setp.gt.f64 	%p74, %fd39, %fd17;
	selp.s32 	%r342, -1, 0, %p74;
	add.s32 	%r343, %r339, %r341;
	add.s32 	%r344, %r343, %r342;
	add.s32 	%r345, %r340, %r43;
	ld.shared.f64 	%fd40, [%r345];
	setp.lt.f64 	%p75, %fd40, %fd17;
	selp.u32 	%r346, 1, 0, %p75;
	setp.gt.f64 	%p76, %fd40, %fd17;
	selp.s32 	%r347, -1, 0, %p76;
	add.s32 	%r348, %r344, %r346;
	add.s32 	%r349, %r348, %r347;
	add.s32 	%r350, %r345, %r43;
	ld.shared.f64 	%fd41, [%r350];
	setp.lt.f64 	%p77, %fd41, %fd17;
	selp.u32 	%r351, 1, 0, %p77;
	setp.gt.f64 	%p78, %fd41, %fd17;
	selp.s32 	%r352, -1, 0, %p78;
	add.s32 	%r353, %r349, %r351;
	add.s32 	%r787, %r353, %r352;
	add.s32 	%r766, %r766, 4;
$L__BB1_89:
	setp.eq.s32 	%p79, %r91, 0;
	@%p79 bra 	$L__BB1_94;
	setp.eq.s32 	%p80, %r91, 1;
	@%p80 bra 	$L__BB1_92;
	mad.lo.s32 	%r355, %r766, %r1, %r2;
	shl.b32 	%r356, %r355, 3;
	add.s32 	%r357, %r30, %r356;
	ld.shared.f64 	%fd42, [%r357];
	setp.lt.f64 	%p81, %fd42, %fd17;
	selp.u32 	%r358, 1, 0, %p81;
	setp.gt.f64 	%p82, %fd42, %fd17;
	selp.s32 	%r359, -1, 0, %p82;
	add.s32 	%r360, %r787, %r358;
	add.s32 	%r361, %r360, %r359;
	add.s32 	%r362, %r357, %r43;
	ld.shared.f64 	%fd43, [%r362];
	setp.lt.f64 	%p83, %fd43, %fd17;
	selp.u32 	%r363, 1, 0, %p83;
	setp.gt.f64 	%p84, %fd43, %fd17;
	selp.s32 	%r364, -1, 0, %p84;
	add.s32 	%r365, %r361, %r363;
	add.s32 	%r787, %r365, %r364;
	add.s32 	%r766, %r766, 2;
$L__BB1_92:
	and.b32  	%r366, %r83, 1;
	setp.eq.b32 	%p85, %r366, 1;
	not.pred 	%p86, %p85;
	@%p86 bra 	$L__BB1_94;
	mad.lo.s32 	%r367, %r766, %r1, %r2;
	shl.b32 	%r368, %r367, 3;
	add.s32 	%r369, %r30, %r368;
	ld.shared.f64 	%fd44, [%r369];
	setp.lt.f64 	%p87, %fd44, %fd17;
	selp.u32 	%r370, 1, 0, %p87;
	setp.gt.f64 	%p88, %fd44, %fd17;
	selp.s32 	%r371, -1, 0, %p88;
	add.s32 	%r372, %r787, %r370;
	add.s32 	%r787, %r372, %r371;
$L__BB1_94:
	setp.lt.s32 	%p89, %r747, 1;
	@%p89 bra 	$L__BB1_106;
	and.b32  	%r104, %r747, 7;
	setp.lt.u32 	%p90, %r747, 8;
	mov.b32 	%r782, 0;
	@%p90 bra 	$L__BB1_98;
	mov.b32 	%r776, 0;
$L__BB1_97:
	.pragma "nounroll";
	mad.lo.s32 	%r376, %r776, %r1, %r2;
	shl.b32 	%r377, %r376, 3;
	add.s32 	%r378, %r30, %r377;
	ld.shared.f64 	%fd45, [%r378];
	setp.lt.f64 	%p91, %fd45, %fd17;
	selp.u32 	%r379, 1, 0, %p91;
	setp.gt.f64 	%p92, %fd45, %fd17;
	selp.s32 	%r380, -1, 0, %p92;
	add.s32 	%r381, %r787, %r379;
	add.s32 	%r382, %r381, %r380;
	add.s32 	%r383, %r378, %r43;
	ld.shared.f64 	%fd46, [%r383];
	setp.lt.f64 	%p93, %fd46, %fd17;
	selp.u32 	%r384, 1, 0, %p93;
	setp.gt.f64 	%p94, %fd46, %fd17;
	selp.s32 	%r385, -1, 0, %p94;
	add.s32 	%r386, %r382, %r384;
	add.s32 	%r387, %r386, %r385;
	add.s32 	%r388, %r383, %r43;
	ld.shared.f64 	%fd47, [%r388];
	setp.lt.f64 	%p95, %fd47, %fd17;
	selp.u32 	%r389, 1, 0, %p95;
	setp.gt.f64 	%p96, %fd47, %fd17;
	selp.s32 	%r390, -1, 0, %p96;
	add.s32 	%r391, %r387, %r389;
	add.s32 	%r392, %r391, %r390;
	add.s32 	%r393, %r388, %r43;
	ld.shared.f64 	%fd48, [%r393];
	setp.lt.f64 	%p97, %fd48, %fd17;
	selp.u32 	%r394, 1, 0, %p97;
	setp.gt.f64 	%p98, %fd48, %fd17;
	selp.s32 	%r395, -1, 0, %p98;
	add.s32 	%r396, %r392, %r394;
	add.s32 	%r397, %r396, %r395;
	add.s32 	%r398, %r393, %r43;
	ld.shared.f64 	%fd49, [%r398];
	setp.lt.f64 	%p99, %fd49, %fd17;
	selp.u32 	%r399, 1, 0, %p99;
	setp.gt.f64 	%p100, %fd49, %fd17;
	selp.s32 	%r400, -1, 0, %p100;
	add.s32 	%r401, %r397, %r399;
	add.s32 	%r402, %r401, %r400;
	add.s32 	%r403, %r398, %r43;
	ld.shared.f64 	%fd50, [%r403];
	setp.lt.f64 	%p101, %fd50, %fd17;
	selp.u32 	%r404, 1, 0, %p101;
	setp.gt.f64 	%p102, %fd50, %fd17;
	selp.s32 	%r405, -1, 0, %p102;
	add.s32 	%r406, %r402, %r404;
	add.s32 	%r407, %r406, %r405;
	add.s32 	%r408, %r403, %r43;
	ld.shared.f64 	%fd51, [%r408];
	setp.lt.f64 	%p103, %fd51, %fd17;
	selp.u32 	%r409, 1, 0, %p103;
	setp.gt.f64 	%p104, %fd51, %fd17;
	selp.s32 	%r410, -1, 0, %p104;
	add.s32 	%r411, %r407, %r409;
	add.s32 	%r412, %r411, %r410;
	add.s32 	%r413, %r408, %r43;
	ld.shared.f64 	%fd52, [%r413];
	setp.lt.f64 	%p105, %fd52, %fd17;
	selp.u32 	%r414, 1, 0, %p105;
	setp.gt.f64 	%p106, %fd52, %fd17;
	selp.s32 	%r415, -1, 0, %p106;
	add.s32 	%r416, %r412, %r414;
	add.s32 	%r787, %r416, %r415;
	add.s32 	%r776, %r776, 8;
	and.b32  	%r782, %r747, 2147483640;
	setp.ne.s32 	%p107, %r776, %r782;
	@%p107 bra 	$L__BB1_97;
$L__BB1_98:
	setp.eq.s32 	%p108, %r104, 0;
	@%p108 bra 	$L__BB1_106;
	and.b32  	%r121, %r747, 3;
	setp.lt.u32 	%p109, %r104, 4;
	@%p109 bra 	$L__BB1_101;
	mad.lo.s32 	%r418, %r782, %r1, %r2;
	shl.b32 	%r419, %r418, 3;
	add.s32 	%r420, %r30, %r419;
	ld.shared.f64 	%fd53, [%r420];
	setp.lt.f64 	%p110, %fd53, %fd17;
	selp.u32 	%r421, 1, 0, %p110;
	setp.gt.f64 	%p111, %fd53, %fd17;
	selp.s32 	%r422, -1, 0, %p111;
	add.s32 	%r423, %r787, %r421;
	add.s32 	%r424, %r423, %r422;
	add.s32 	%r425, %r420, %r43;
	ld.shared.f64 	%fd54, [%r425];
	setp.lt.f64 	%p112, %fd54, %fd17;
	selp.u32 	%r426, 1, 0, %p112;
	setp.gt.f64 	%p113, %fd54, %fd17;
	selp.s32 	%r427, -1, 0, %p113;
	add.s32 	%r428, %r424, %r426;
	add.s32 	%r429, %r428, %r427;
	add.s32 	%r430, %r425, %r43;
	ld.shared.f64 	%fd55, [%r430];
	setp.lt.f64 	%p114, %fd55, %fd17;
	selp.u32 	%r431, 1, 0, %p114;
	setp.gt.f64 	%p115, %fd55, %fd17;
	selp.s32 	%r432, -1, 0, %p115;
	add.s32 	%r433, %r429, %r431;
	add.s32 	%r434, %r433, %r432;
	add.s32 	%r435, %r430, %r43;
	ld.shared.f64 	%fd56, [%r435];
	setp.lt.f64 	%p116, %fd56, %fd17;
	selp.u32 	%r436, 1, 0, %p116;
	setp.gt.f64 	%p117, %fd56, %fd17;
	selp.s32 	%r437, -1, 0, %p117;
	add.s32 	%r438, %r434, %r436;
	add.s32 	%r787, %r438, %r437;
	add.s32 	%r782, %r782, 4;
$L__BB1_101:
	setp.eq.s32 	%p118, %r121, 0;
	@%p118 bra 	$L__BB1_106;
	setp.eq.s32 	%p119, %r121, 1;
	@%p119 bra 	$L__BB1_104;
	mad.lo.s32 	%r440, %r782, %r1, %r2;
	shl.b32 	%r441, %r440, 3;
	add.s32 	%r442, %r30, %r441;
	ld.shared.f64 	%fd57, [%r442];
	setp.lt.f64 	%p120, %fd57, %fd17;
	selp.u32 	%r443, 1, 0, %p120;
	setp.gt.f64 	%p121, %fd57, %fd17;
	selp.s32 	%r444, -1, 0, %p121;
	add.s32 	%r445, %r787, %r443;
	add.s32 	%r446, %r445, %r444;
	add.s32 	%r447, %r442, %r43;
	ld.shared.f64 	%fd58, [%r447];
	setp.lt.f64 	%p122, %fd58, %fd17;
	selp.u32 	%r448, 1, 0, %p122;
	setp.gt.f64 	%p123, %fd58, %fd17;
	selp.s32 	%r449, -1, 0, %p123;
	add.s32 	%r450, %r446, %r448;
	add.s32 	%r787, %r450, %r449;
	add.s32 	%r782, %r782, 2;
$L__BB1_104:
	and.b32  	%r451, %r747, 1;
	setp.eq.b32 	%p124, %r451, 1;
	not.pred 	%p125, %p124;
	@%p125 bra 	$L__BB1_106;
	mad.lo.s32 	%r452, %r782, %r1, %r2;
	shl.b32 	%r453, %r452, 3;
	add.s32 	%r454, %r30, %r453;
	ld.shared.f64 	%fd59, [%r454];
	setp.lt.f64 	%p126, %fd59, %fd17;
	selp.u32 	%r455, 1, 0, %p126;
	setp.gt.f64 	%p127, %fd59, %fd17;
	selp.s32 	%r456, -1, 0, %p127;
	add.s32 	%r457, %r787, %r455;
	add.s32 	%r787, %r457, %r456;
$L__BB1_106:
	add.s32 	%r134, %r787, %r743;
	mov.b32 	%r811, 0;
	@%p50 bra 	$L__BB1_118;
	not.b32 	%r135, %r747;
	add.s32 	%r136, %r4, %r135;
	sub.s32 	%r461, %r4, %r747;
	add.s32 	%r462, %r461, -2;
	and.b32  	%r137, %r136, 7;
	setp.lt.u32 	%p129, %r462, 7;
	mov.b32 	%r811, 0;
	mov.u32 	%r798, %r82;
	@%p129 bra 	$L__BB1_110;
	mov.b32 	%r811, 0;
	mov.u32 	%r798, %r82;
$L__BB1_109:
	.pragma "nounroll";
	mad.lo.s32 	%r464, %r798, %r1, %r2;
	shl.b32 	%r465, %r464, 3;
	add.s32 	%r466, %r30, %r465;
	ld.shared.f64 	%fd60, [%r466];
	setp.lt.f64 	%p130, %fd60, %fd115;
	selp.u32 	%r467, 1, 0, %p130;
	setp.gt.f64 	%p131, %fd60, %fd115;
	selp.s32 	%r468, -1, 0, %p131;
	add.s32 	%r469, %r811, %r467;
	add.s32 	%r470, %r469, %r468;
	add.s32 	%r471, %r466, %r43;
	ld.shared.f64 	%fd61, [%r471];
	setp.lt.f64 	%p132, %fd61, %fd115;
	selp.u32 	%r472, 1, 0, %p132;
	setp.gt.f64 	%p133, %fd61, %fd115;
	selp.s32 	%r473, -1, 0, %p133;
	add.s32 	%r474, %r470, %r472;
	add.s32 	%r475, %r474, %r473;
	add.s32 	%r476, %r471, %r43;
	ld.shared.f64 	%fd62, [%r476];
	setp.lt.f64 	%p134, %fd62, %fd115;
	selp.u32 	%r477, 1, 0, %p134;
	setp.gt.f64 	%p135, %fd62, %fd115;
	selp.s32 	%r478, -1, 0, %p135;
	add.s32 	%r479, %r475, %r477;
	add.s32 	%r480, %r479, %r478;
	add.s32 	%r481, %r476, %r43;
	ld.shared.f64 	%fd63, [%r481];
	setp.lt.f64 	%p136, %fd63, %fd115;
	selp.u32 	%r482, 1, 0, %p136;
	setp.gt.f64 	%p137, %fd63, %fd115;
	selp.s32 	%r483, -1, 0, %p137;
	add.s32 	%r484, %r480, %r482;
	add.s32 	%r485, %r484, %r483;
	add.s32 	%r486, %r481, %r43;
	ld.shared.f64 	%fd64, [%r486];
	setp.lt.f64 	%p138, %fd64, %fd115;
	selp.u32 	%r487, 1, 0, %p138;
	setp.gt.f64 	%p139, %fd64, %fd115;
	selp.s32 	%r488, -1, 0, %p139;
	add.s32 	%r489, %r485, %r487;
	add.s32 	%r490, %r489, %r488;
	add.s32 	%r491, %r486, %r43;
	ld.shared.f64 	%fd65, [%r491];
	setp.lt.f64 	%p140, %fd65, %fd115;
	selp.u32 	%r492, 1, 0, %p140;
	setp.gt.f64 	%p141, %fd65, %fd115;
	selp.s32 	%r493, -1, 0, %p141;
	add.s32 	%r494, %r490, %r492;
	add.s32 	%r495, %r494, %r493;
	add.s32 	%r496, %r491, %r43;
	ld.shared.f64 	%fd66, [%r496];
	setp.lt.f64 	%p142, %fd66, %fd115;
	selp.u32 	%r497, 1, 0, %p142;
	setp.gt.f64 	%p143, %fd66, %fd115;
	selp.s32 	%r498, -1, 0, %p143;
	add.s32 	%r499, %r495, %r497;
	add.s32 	%r500, %r499, %r498;
	add.s32 	%r501, %r496, %r43;
	ld.shared.f64 	%fd67, [%r501];
	setp.lt.f64 	%p144, %fd67, %fd115;
	selp.u32 	%r502, 1, 0, %p144;
	setp.gt.f64 	%p145, %fd67, %fd115;
	selp.s32 	%r503, -1, 0, %p145;
	add.s32 	%r504, %r500, %r502;
	add.s32 	%r811, %r504, %r503;
	add.s32 	%r798, %r798, 8;
	add.s32 	%r505, %r798, %r135;
	and.b32  	%r506, %r136, -8;
	setp.eq.s32 	%p146, %r505, %r506;
	@%p146 bra 	$L__BB1_110;
	bra.uni 	$L__BB1_109;
$L__BB1_110:
	setp.eq.s32 	%p147, %r137, 0;
	@%p147 bra 	$L__BB1_118;
	and.b32  	%r141, %r136, 3;
	setp.lt.u32 	%p148, %r137, 4;
	@%p148 bra 	$L__BB1_113;
	mad.lo.s32 	%r508, %r798, %r1, %r2;
	shl.b32 	%r509, %r508, 3;
	add.s32 	%r510, %r30, %r509;
	ld.shared.f64 	%fd68, [%r510];
	setp.lt.f64 	%p149, %fd68, %fd115;
	selp.u32 	%r511, 1, 0, %p149;
	setp.gt.f64 	%p150, %fd68, %fd115;
	selp.s32 	%r512, -1, 0, %p150;
	add.s32 	%r513, %r811, %r511;
	add.s32 	%r514, %r513, %r512;
	add.s32 	%r515, %r510, %r43;
	ld.shared.f64 	%fd69, [%r515];
	setp.lt.f64 	%p151, %fd69, %fd115;
	selp.u32 	%r516, 1, 0, %p151;
	setp.gt.f64 	%p152, %fd69, %fd115;
	selp.s32 	%r517, -1, 0, %p152;
	add.s32 	%r518, %r514, %r516;
	add.s32 	%r519, %r518, %r517;
	add.s32 	%r520, %r515, %r43;
	ld.shared.f64 	%fd70, [%r520];
	setp.lt.f64 	%p153, %fd70, %fd115;
	selp.u32 	%r521, 1, 0, %p153;
	setp.gt.f64 	%p154, %fd70, %fd115;
	selp.s32 	%r522, -1, 0, %p154;
	add.s32 	%r523, %r519, %r521;
	add.s32 	%r524, %r523, %r522;
	add.s32 	%r525, %r520, %r43;
	ld.shared.f64 	%fd71, [%r525];
	setp.lt.f64 	%p155, %fd71, %fd115;
	selp.u32 	%r526, 1, 0, %p155;
	setp.gt.f64 	%p156, %fd71, %fd115;
	selp.s32 	%r527, -1, 0, %p156;
	add.s32 	%r528, %r524, %r526;
	add.s32 	%r811, %r528, %r527;
	add.s32 	%r798, %r798, 4;
$L__BB1_113:
	setp.eq.s32 	%p157, %r141, 0;
	@%p157 bra 	$L__BB1_118;
	setp.eq.s32 	%p158, %r141, 1;
	@%p158 bra 	$L__BB1_116;
	mad.lo.s32 	%r530, %r798, %r1, %r2;
	shl.b32 	%r531, %r530, 3;
	add.s32 	%r532, %r30, %r531;
	ld.shared.f64 	%fd72, [%r532];
	setp.lt.f64 	%p159, %fd72, %fd115;
	selp.u32 	%r533, 1, 0, %p159;
	setp.gt.f64 	%p160, %fd72, %fd115;
	selp.s32 	%r534, -1, 0, %p160;
	add.s32 	%r535, %r811, %r533;
	add.s32 	%r536, %r535, %r534;
	add.s32 	%r537, %r532, %r43;
	ld.shared.f64 	%fd73, [%r537];
	setp.lt.f64 	%p161, %fd73, %fd115;
	selp.u32 	%r538, 1, 0, %p161;
	setp.gt.f64 	%p162, %fd73, %fd115;
	selp.s32 	%r539, -1, 0, %p162;
	add.s32 	%r540, %r536, %r538;
	add.s32 	%r811, %r540, %r539;
	add.s32 	%r798, %r798, 2;
$L__BB1_116:
	and.b32  	%r541, %r136, 1;
	setp.eq.b32 	%p163, %r541, 1;
	not.pred 	%p164, %p163;
	@%p164 bra 	$L__BB1_118;
	mad.lo.s32 	%r542, %r798, %r1, %r2;
	shl.b32 	%r543, %r542, 3;
	add.s32 	%r544, %r30, %r543;
	ld.shared.f64 	%fd74, [%r544];
	setp.lt.f64 	%p165, %fd74, %fd115;
	selp.u32 	%r545, 1, 0, %p165;
	setp.gt.f64 	%p166, %fd74, %fd115;
	selp.s32 	%r546, -1, 0, %p166;
	add.s32 	%r547, %r811, %r545;
	add.s32 	%r811, %r547, %r546;
$L__BB1_118:
	@%p89 bra 	$L__BB1_130;
	add.s32 	%r550, %r747, -1;
	and.b32  	%r154, %r747, 7;
	setp.lt.u32 	%p168, %r550, 7;
	mov.b32 	%r803, 0;
	@%p168 bra 	$L__BB1_122;
	and.b32  	%r803, %r747, 2147483640;
	mov.b32 	%r800, 0;
$L__BB1_121:
	.pragma "nounroll";
	mad.lo.s32 	%r552, %r800, %r1, %r2;
	shl.b32 	%r553, %r552, 3;
	add.s32 	%r554, %r30, %r553;
	ld.shared.f64 	%fd75, [%r554];
	setp.lt.f64 	%p169, %fd75, %fd115;
	selp.u32 	%r555, 1, 0, %p169;
	setp.gt.f64 	%p170, %fd75, %fd115;
	selp.s32 	%r556, -1, 0, %p170;
	add.s32 	%r557, %r811, %r555;
	add.s32 	%r558, %r557, %r556;
	add.s32 	%r559, %r554, %r43;
	ld.shared.f64 	%fd76, [%r559];
	setp.lt.f64 	%p171, %fd76, %fd115;
	selp.u32 	%r560, 1, 0, %p171;
	setp.gt.f64 	%p172, %fd76, %fd115;
	selp.s32 	%r561, -1, 0, %p172;
	add.s32 	%r562, %r558, %r560;
	add.s32 	%r563, %r562, %r561;
	add.s32 	%r564, %r559, %r43;
	ld.shared.f64 	%fd77, [%r564];
	setp.lt.f64 	%p173, %fd77, %fd115;
	selp.u32 	%r565, 1, 0, %p173;
	setp.gt.f64 	%p174, %fd77, %fd115;
	selp.s32 	%r566, -1, 0, %p174;
	add.s32 	%r567, %r563, %r565;
	add.s32 	%r568, %r567, %r566;
	add.s32 	%r569, %r564, %r43;
	ld.shared.f64 	%fd78, [%r569];
	setp.lt.f64 	%p175, %fd78, %fd115;
	selp.u32 	%r570, 1, 0, %p175;
	setp.gt.f64 	%p176, %fd78, %fd115;
	selp.s32 	%r571, -1, 0, %p176;
	add.s32 	%r572, %r568, %r570;
	add.s32 	%r573, %r572, %r571;
	add.s32 	%r574, %r569, %r43;
	ld.shared.f64 	%fd79, [%r574];
	setp.lt.f64 	%p177, %fd79, %fd115;
	selp.u32 	%r575, 1, 0, %p177;
	setp.gt.f64 	%p178, %fd79, %fd115;
	selp.s32 	%r576, -1, 0, %p178;
	add.s32 	%r577, %r573, %r575;
	add.s32 	%r578, %r577, %r576;
	add.s32 	%r579, %r574, %r43;
	ld.shared.f64 	%fd80, [%r579];
	setp.lt.f64 	%p179, %fd80, %fd115;
	selp.u32 	%r580, 1, 0, %p179;
	setp.gt.f64 	%p180, %fd80, %fd115;
	selp.s32 	%r581, -1, 0, %p180;
	add.s32 	%r582, %r578, %r580;
	add.s32 	%r583, %r582, %r581;
	add.s32 	%r584, %r579, %r43;
	ld.shared.f64 	%fd81, [%r584];
	setp.lt.f64 	%p181, %fd81, %fd115;
	selp.u32 	%r585, 1, 0, %p181;
	setp.gt.f64 	%p182, %fd81, %fd115;
	selp.s32 	%r586, -1, 0, %p182;
	add.s32 	%r587, %r583, %r585;
	add.s32 	%r588, %r587, %r586;
	add.s32 	%r589, %r584, %r43;
	ld.shared.f64 	%fd82, [%r589];
	setp.lt.f64 	%p183, %fd82, %fd115;
	selp.u32 	%r590, 1, 0, %p183;
	setp.gt.f64 	%p184, %fd82, %fd115;
	selp.s32 	%r591, -1, 0, %p184;
	add.s32 	%r592, %r588, %r590;
	add.s32 	%r811, %r592, %r591;
	add.s32 	%r800, %r800, 8;
	setp.ne.s32 	%p185, %r800, %r803;
	@%p185 bra 	$L__BB1_121;
$L__BB1_122:
	setp.eq.s32 	%p186, %r154, 0;
	@%p186 bra 	$L__BB1_130;
	and.b32  	%r167, %r747, 3;
	setp.lt.u32 	%p187, %r154, 4;
	@%p187 bra 	$L__BB1_125;
	mad.lo.s32 	%r594, %r803, %r1, %r2;
	shl.b32 	%r595, %r594, 3;
	add.s32 	%r596, %r30, %r595;
	ld.shared.f64 	%fd83, [%r596];
	setp.lt.f64 	%p188, %fd83, %fd115;
	selp.u32 	%r597, 1, 0, %p188;
	setp.gt.f64 	%p189, %fd83, %fd115;
	selp.s32 	%r598, -1, 0, %p189;
	add.s32 	%r599, %r811, %r597;
	add.s32 	%r600, %r599, %r598;
	add.s32 	%r601, %r596, %r43;
	ld.shared.f64 	%fd84, [%r601];
	setp.lt.f64 	%p190, %fd84, %fd115;
	selp.u32 	%r602, 1, 0, %p190;
	setp.gt.f64 	%p191, %fd84, %fd115;
	selp.s32 	%r603, -1, 0, %p191;
	add.s32 	%r604, %r600, %r602;
	add.s32 	%r605, %r604, %r603;
	add.s32 	%r606, %r601, %r43;
	ld.shared.f64 	%fd85, [%r606];
	setp.lt.f64 	%p192, %fd85, %fd115;
	selp.u32 	%r607, 1, 0, %p192;
	setp.gt.f64 	%p193, %fd85, %fd115;
	selp.s32 	%r608, -1, 0, %p193;
	add.s32 	%r609, %r605, %r607;
	add.s32 	%r610, %r609, %r608;
	add.s32 	%r611, %r606, %r43;
	ld.shared.f64 	%fd86, [%r611];
	setp.lt.f64 	%p194, %fd86, %fd115;
	selp.u32 	%r612, 1, 0, %p194;
	setp.gt.f64 	%p195, %fd86, %fd115;
	selp.s32 	%r613, -1, 0, %p195;
	add.s32 	%r614, %r610, %r612;
	add.s32 	%r811, %r614, %r613;
	add.s32 	%r803, %r803, 4;
$L__BB1_125:
	setp.eq.s32 	%p196, %r167, 0;
	@%p196 bra 	$L__BB1_130;
	setp.eq.s32 	%p197, %r167, 1;
	@%p197 bra 	$L__BB1_128;
	mad.lo.s32 	%r616, %r803, %r1, %r2;
	shl.b32 	%r617, %r616, 3;
	add.s32 	%r618, %r30, %r617;
	ld.shared.f64 	%fd87, [%r618];
	setp.lt.f64 	%p198, %fd87, %fd115;
	selp.u32 	%r619, 1, 0, %p198;
	setp.gt.f64 	%p199, %fd87, %fd115;
	selp.s32 	%r620, -1, 0, %p199;
	add.s32 	%r621, %r811, %r619;
	add.s32 	%r622, %r621, %r620;
	add.s32 	%r623, %r618, %r43;
	ld.shared.f64 	%fd88, [%r623];
	setp.lt.f64 	%p200, %fd88, %fd115;
	selp.u32 	%r624, 1, 0, %p200;
	setp.gt.f64 	%p201, %fd88, %fd115;
	selp.s32 	%r625, -1, 0, %p201;
	add.s32 	%r626, %r622, %r624;
	add.s32 	%r811, %r626, %r625;
	add.s32 	%r803, %r803, 2;
$L__BB1_128:
	and.b32  	%r627, %r747, 1;
	setp.eq.b32 	%p202, %r627, 1;
	not.pred 	%p203, %p202;
	@%p203 bra 	$L__BB1_130;
	mad.lo.s32 	%r628, %r803, %r1, %r2;
	shl.b32 	%r629, %r628, 3;
	add.s32 	%r630, %r30, %r629;
	ld.shared.f64 	%fd89, [%r630];
	setp.lt.f64 	%p204, %fd89, %fd115;
	selp.u32 	%r631, 1, 0, %p204;
	setp.gt.f64 	%p205, %fd89, %fd115;
	selp.s32 	%r632, -1, 0, %p205;
	add.s32 	%r633, %r811, %r631;
	add.s32 	%r811, %r633, %r632;
$L__BB1_130:
	add.s32 	%r743, %r134, %r811;
	st.shared.f64 	[%r81], %fd115;
	setp.eq.s32 	%p206, %r82, %r4;
	selp.b32 	%r747, 0, %r82, %p206;
$L__BB1_131:
	setp.eq.f64 	%p247, %fd1, 0d0000000000000000;
	mov.f32 	%f11, 0f00000000;
	@%p247 bra 	$L__BB1_133;
	cvt.rn.f64.s32 	%fd105, %r743;
	div.rn.f64 	%fd106, %fd105, %fd1;
	cvt.rn.f32.f64 	%f11, %fd106;
$L__BB1_133:
	mul.wide.u32 	%rd44, %r742, 4;
	add.s64 	%rd45, %rd4, %rd44;
	st.global.f32 	[%rd45], %f11;
$L__BB1_134:
	add.s32 	%r742, %r742, 1;
	setp.eq.s32 	%p248, %r742, %r210;
	mov.f32 	%f10, %f3;
	@%p248 bra 	$L__BB1_135;
	bra.uni 	$L__BB1_55;
$L__BB1_135:
	ret;

}
	// .globl	net_myrsi_batch_f32_shared_dbl
.visible .entry net_myrsi_batch_f32_shared_dbl(
	.param .u64 .ptr .align 1 net_myrsi_batch_f32_shared_dbl_param_0,
	.param .u64 .ptr .align 1 net_myrsi_batch_f32_shared_dbl_param_1,
	.param .u32 net_myrsi_batch_f32_shared_dbl_param_2,
	.param .u32 net_myrsi_batch_f32_shared_dbl_param_3,
	.param .u32 net_myrsi_batch_f32_shared_dbl_param_4,
	.param .u32 net_myrsi_batch_f32_shared_dbl_param_5,
	.param .u64 .ptr .align 1 net_myrsi_batch_f32_shared_dbl_param_6
)
{
	.reg .pred 	%p<258>;
	.reg .b32 	%r<826>;
	.reg .b32 	%f<14>;
	.reg .b64 	%rd<57>;
	.reg .b64 	%fd<109>;

	ld.param.u64 	%rd13, [net_myrsi_batch_f32_shared_dbl_param_0];
	ld.param.u64 	%rd11, [net_myrsi_batch_f32_shared_dbl_param_1];
	ld.param.u32 	%r210, [net_myrsi_batch_f32_shared_dbl_param_2];
	ld.param.u32 	%r213, [net_myrsi_batch_f32_shared_dbl_param_3];
	ld.param.u32 	%r211, [net_myrsi_batch_f32_shared_dbl_param_4];
	ld.param.u32 	%r212, [net_myrsi_batch_f32_shared_dbl_param_5];
	ld.param.u64 	%rd12, [net_myrsi_batch_f32_shared_dbl_param_6];
	cvta.to.global.u64 	%rd1, %rd13;
	mov.u32 	%r214, %ctaid.x;
	mov.u32 	%r1, %ntid.x;
	mov.u32 	%r2, %tid.x;
	mad.lo.s32 	%r3, %r214, %r1, %r2;
	setp.ge.s32 	%p1, %r3, %r213;
	@%p1 bra 	$L__BB2_129;
	cvta.to.global.u64 	%rd14, %rd11;
	cvta.to.global.u64 	%rd2, %rd12;
	mul.wide.s32 	%rd15, %r3, 4;
	add.s64 	%rd16, %rd14, %rd15;
	ld.global.nc.u32 	%r4, [%rd16];
	mul.wide.s32 	%rd3, %r210, %r3;
	shl.b64 	%rd17, %rd3, 2;
	add.s64 	%rd4, %rd2, %rd17;
	setp.gt.s32 	%p2, %r4, 0;
	setp.le.s32 	%p3, %r4, %r212;
	and.pred  	%p4, %p2, %p3;
	add.s32 	%r215, %r212, -2049;
	setp.gt.u32 	%p5, %r215, -2049;
	and.pred  	%p6, %p5, %p4;
	setp.gt.s32 	%p7, %r211, -1;
	and.pred  	%p8, %p7, %p6;
	setp.gt.s32 	%p9, %r210, %r211;
	and.pred  	%p10, %p9, %p8;
	@%p10 bra 	$L__BB2_15;
	setp.lt.s32 	%p249, %r210, 1;
	@%p249 bra 	$L__BB2_129;
	and.b32  	%r5, %r210, 15;
	setp.lt.u32 	%p250, %r210, 16;
	mov.b32 	%r818, 0;
	@%p250 bra 	$L__BB2_6;
	and.b32  	%r818, %r210, 2147483632;
	neg.s32 	%r729, %r818;
	add.s64 	%rd47, %rd17, %rd2;
	add.s64 	%rd55, %rd47, 32;
$L__BB2_5:
	.pragma "nounroll";
	mov.b32 	%r725, 2147483647;
	st.global.u32 	[%rd55+-32], %r725;
	st.global.u32 	[%rd55+-28], %r725;
	st.global.u32 	[%rd55+-24], %r725;
	st.global.u32 	[%rd55+-20], %r725;
	st.global.u32 	[%rd55+-16], %r725;
	st.global.u32 	[%rd55+-12], %r725;
	st.global.u32 	[%rd55+-8], %r725;
	st.global.u32 	[%rd55+-4], %r725;
	st.global.u32 	[%rd55], %r725;
	st.global.u32 	[%rd55+4], %r725;
	st.global.u32 	[%rd55+8], %r725;
	st.global.u32 	[%rd55+12], %r725;
	st.global.u32 	[%rd55+16], %r725;
	st.global.u32 	[%rd55+20], %r725;
	st.global.u32 	[%rd55+24], %r725;
	st.global.u32 	[%rd55+28], %r725;
	add.s32 	%r729, %r729, 16;
	add.s64 	%rd55, %rd55, 64;
	setp.eq.s32 	%p251, %r729, 0;
	@%p251 bra 	$L__BB2_6;
	bra.uni 	$L__BB2_5;
$L__BB2_6:
	setp.eq.s32 	%p252, %r5, 0;
	@%p252 bra 	$L__BB2_129;
	and.b32  	%r190, %r210, 7;
	setp.lt.u32 	%p253, %r5, 8;
	@%p253 bra 	$L__BB2_9;
	mul.wide.u32 	%rd48, %r818, 4;
	add.s64 	%rd49, %rd4, %rd48;
	mov.b32 	%r726, 2147483647;
	st.global.u32 	[%rd49], %r726;
	st.global.u32 	[%rd49+4], %r726;
	st.global.u32 	[%rd49+8], %r726;
	st.global.u32 	[%rd49+12], %r726;
	st.global.u32 	[%rd49+16], %r726;
	st.global.u32 	[%rd49+20], %r726;
	st.global.u32 	[%rd49+24], %r726;
	st.global.u32 	[%rd49+28], %r726;
	add.s32 	%r818, %r818, 8;
$L__BB2_9:
	setp.eq.s32 	%p254, %r190, 0;
	@%p254 bra 	$L__BB2_129;
	and.b32  	%r193, %r210, 3;
	setp.lt.u32 	%p255, %r190, 4;
	@%p255 bra 	$L__BB2_12;
	mul.wide.u32 	%rd50, %r818, 4;
	add.s64 	%rd51, %rd4, %rd50;
	mov.b32 	%r727, 2147483647;
	st.global.u32 	[%rd51], %r727;
	st.global.u32 	[%rd51+4], %r727;
	st.global.u32 	[%rd51+8], %r727;
	st.global.u32 	[%rd51+12], %r727;
	add.s32 	%r818, %r818, 4;
$L__BB2_12:
	setp.eq.s32 	%p256, %r193, 0;
	@%p256 bra 	$L__BB2_129;
	mul.wide.u32 	%rd53, %r818, 4;
	add.s64 	%rd54, %rd17, %rd53;
	add.s64 	%rd56, %rd2, %rd54;
	neg.s32 	%r820, %r193;
$L__BB2_14:
	.pragma "nounroll";
	mov.b32 	%r728, 2147483647;
	st.global.u32 	[%rd56], %r728;
	add.s64 	%rd56, %rd56, 4;
	add.s32 	%r820, %r820, 1;
	setp.eq.s32 	%p257, %r820, 0;
	@%p257 bra 	$L__BB2_129;
	bra.uni 	$L__BB2_14;
$L__BB2_15:
	sub.s32 	%r216, %r210, %r211;
	setp.gt.s32 	%p11, %r216, %r4;
	@%p11 bra 	$L__BB2_29;
	setp.lt.s32 	%p12, %r210, 1;
	@%p12 bra 	$L__BB2_129;
	and.b32  	%r10, %r210, 15;
	setp.lt.u32 	%p13, %r210, 16;
	mov.b32 	%r822, 0;
	@%p13 bra 	$L__BB2_20;
	and.b32  	%r822, %r210, 2147483632;
	mov.b32 	%r730, 0;
$L__BB2_19:
	.pragma "nounroll";
	mul.wide.u32 	%rd18, %r730, 4;
	add.s64 	%rd19, %rd4, %rd18;
	mov.b32 	%r219, 2147483647;
	st.global.u32 	[%rd19], %r219;
	st.global.u32 	[%rd19+4], %r219;
	st.global.u32 	[%rd19+8], %r219;
	st.global.u32 	[%rd19+12], %r219;
	st.global.u32 	[%rd19+16], %r219;
	st.global.u32 	[%rd19+20], %r219;
	st.global.u32 	[%rd19+24], %r219;
	st.global.u32 	[%rd19+28], %r219;
	st.global.u32 	[%rd19+32], %r219;
	st.global.u32 	[%rd19+36], %r219;
	st.global.u32 	[%rd19+40], %r219;
	st.global.u32 	[%rd19+44], %r219;
	st.global.u32 	[%rd19+48], %r219;
	st.global.u32 	[%rd19+52], %r219;
	st.global.u32 	[%rd19+56], %r219;
	st.global.u32 	[%rd19+60], %r219;
	add.s32 	%r730, %r730, 16;
	setp.eq.s32 	%p14, %r730, %r822;
	@%p14 bra 	$L__BB2_20;
	bra.uni 	$L__BB2_19;
$L__BB2_20:
	setp.eq.s32 	%p15, %r10, 0;
	@%p15 bra 	$L__BB2_129;
	and.b32  	%r200, %r210, 7;
	setp.lt.u32 	%p16, %r10, 8;
	@%p16 bra 	$L__BB2_23;
	mul.wide.u32 	%rd20, %r822, 4;
	add.s64 	%rd21, %rd4, %rd20;
	mov.b32 	%r220, 2147483647;
	st.global.u32 	[%rd21], %r220;
	st.global.u32 	[%rd21+4], %r220;
	st.global.u32 	[%rd21+8], %r220;
	st.global.u32 	[%rd21+12], %r220;
	st.global.u32 	[%rd21+16], %r220;
	st.global.u32 	[%rd21+20], %r220;
	st.global.u32 	[%rd21+24], %r220;
	st.global.u32 	[%rd21+28], %r220;
	add.s32 	%r822, %r822, 8;
$L__BB2_23:
	setp.eq.s32 	%p17, %r200, 0;
	@%p17 bra 	$L__BB2_129;
	and.b32  	%r203, %r210, 3;
	setp.lt.u32 	%p18, %r200, 4;
	@%p18 bra 	$L__BB2_26;
	mul.wide.u32 	%rd22, %r822, 4;
	add.s64 	%rd23, %rd4, %rd22;
	mov.b32 	%r221, 2147483647;
	st.global.u32 	[%rd23], %r221;
	st.global.u32 	[%rd23+4], %r221;
	st.global.u32 	[%rd23+8], %r221;
	st.global.u32 	[%rd23+12], %r221;
	add.s32 	%r822, %r822, 4;
$L__BB2_26:
	setp.eq.s32 	%p19, %r203, 0;
	@%p19 bra 	$L__BB2_129;
	mov.b32 	%r825, 0;
$L__BB2_28:
	.pragma "nounroll";
	mul.wide.u32 	%rd24, %r822, 4;
	add.s64 	%rd25, %rd4, %rd24;
	mov.b32 	%r223, 2147483647;
	st.global.u32 	[%rd25], %r223;
	add.s32 	%r822, %r822, 1;
	add.s32 	%r825, %r825, 1;
	setp.ne.s32 	%p20, %r825, %r203;
	@%p20 bra 	$L__BB2_28;
	bra.uni 	$L__BB2_129;
$L__BB2_29:
	add.s32 	%r224, %r211, %r4;
	add.s32 	%r14, %r224, -1;
	setp.lt.s32 	%p21, %r14, 1;
	@%p21 bra 	$L__BB2_42;
	add.s32 	%r227, %r224, -2;
	and.b32  	%r15, %r14, 15;
	setp.lt.u32 	%p22, %r227, 15;
	mov.b32 	%r733, 0;
	@%p22 bra 	$L__BB2_33;
	and.b32  	%r733, %r14, 2147483632;
	mov.b32 	%r731, 0;
$L__BB2_32:
	.pragma "nounroll";
	mul.wide.u32 	%rd26, %r731, 4;
	add.s64 	%rd27, %rd4, %rd26;
	mov.b32 	%r229, 2147483647;
	st.global.u32 	[%rd27], %r229;
	st.global.u32 	[%rd27+4], %r229;
	st.global.u32 	[%rd27+8], %r229;
	st.global.u32 	[%rd27+12], %r229;
	st.global.u32 	[%rd27+16], %r229;
	st.global.u32 	[%rd27+20], %r229;
	st.global.u32 	[%rd27+24], %r229;
	st.global.u32 	[%rd27+28], %r229;
	st.global.u32 	[%rd27+32], %r229;
	st.global.u32 	[%rd27+36], %r229;
	st.global.u32 	[%rd27+40], %r229;
	st.global.u32 	[%rd27+44], %r229;
	st.global.u32 	[%rd27+48], %r229;
	st.global.u32 	[%rd27+52], %r229;
	st.global.u32 	[%rd27+56], %r229;
	st.global.u32 	[%rd27+60], %r229;
	add.s32 	%r731, %r731, 16;
	setp.ne.s32 	%p23, %r731, %r733;
	@%p23 bra 	$L__BB2_32;
$L__BB2_33:
	setp.eq.s32 	%p24, %r15, 0;
	@%p24 bra 	$L__BB2_42;
	and.b32  	%r20, %r14, 7;
	setp.lt.u32 	%p25, %r15, 8;
	@%p25 bra 	$L__BB2_36;
	mul.wide.u32 	%rd28, %r733, 4;
	add.s64 	%rd29, %rd4, %rd28;
	mov.b32 	%r230, 2147483647;
	st.global.u32 	[%rd29], %r230;
	st.global.u32 	[%rd29+4], %r230;
	st.global.u32 	[%rd29+8], %r230;
	st.global.u32 	[%rd29+12], %r230;
	st.global.u32 	[%rd29+16], %r230;
	st.global.u32 	[%rd29+20], %r230;
	st.global.u32 	[%rd29+24], %r230;
	st.global.u32 	[%rd29+28], %r230;
	add.s32 	%r733, %r733, 8;
$L__BB2_36:
	setp.eq.s32 	%p26, %r20, 0;
	@%p26 bra 	$L__BB2_42;
	and.b32  	%r23, %r14, 3;
	setp.lt.u32 	%p27, %r20, 4;
	@%p27 bra 	$L__BB2_39;
	mul.wide.u32 	%rd30, %r733, 4;
	add.s64 	%rd31, %rd4, %rd30;
	mov.b32 	%r231, 2147483647;
	st.global.u32 	[%rd31], %r231;
	st.global.u32 	[%rd31+4], %r231;
	st.global.u32 	[%rd31+8], %r231;
	st.global.u32 	[%rd31+12], %r231;
	add.s32 	%r733, %r733, 4;
$L__BB2_39:
	setp.eq.s32 	%p28, %r23, 0;
	@%p28 bra 	$L__BB2_42;
	mov.b32 	%r736, 0;
$L__BB2_41:
	.pragma "nounroll";
	mul.wide.u32 	%rd32, %r733, 4;
	add.s64 	%rd33, %rd4, %rd32;
	mov.b32 	%r233, 2147483647;
	st.global.u32 	[%rd33], %r233;
	add.s32 	%r733, %r733, 1;
	add.s32 	%r736, %r736, 1;
	setp.ne.s32 	%p29, %r736, %r23;
	@%p29 bra 	$L__BB2_41;
$L__BB2_42:
	setp.gt.u32 	%p30, %r4, 1;
	selp.f32 	%f7, 0f00000000, 0f7FFFFFFF, %p30;
	mul.wide.u32 	%rd34, %r14, 4;
	add.s64 	%rd35, %rd4, %rd34;
	st.global.f32 	[%rd35], %f7;
	mul.lo.s32 	%r235, %r212, %r1;
	shl.b32 	%r236, %r235, 3;
	mov.u32 	%r237, smem_dbl;
	add.s32 	%r30, %r237, %r236;
	and.b32  	%r31, %r4, 7;
	setp.lt.u32 	%p31, %r4, 8;
	mov.b32 	%r739, 0;
	@%p31 bra 	$L__BB2_45;
	and.b32  	%r739, %r4, 2147483640;
	mov.b32 	%r737, 0;
$L__BB2_44:
	.pragma "nounroll";
	mad.lo.s32 	%r239, %r737, %r1, %r2;
	shl.b32 	%r240, %r239, 3;
	add.s32 	%r241, %r30, %r240;
	mov.b64 	%rd36, 0;
	st.shared.u64 	[%r241], %rd36;
	shl.b32 	%r242, %r1, 3;
	add.s32 	%r243, %r241, %r242;
	st.shared.u64 	[%r243], %rd36;
	add.s32 	%r244, %r243, %r242;
	st.shared.u64 	[%r244], %rd36;
	add.s32 	%r245, %r244, %r242;
	st.shared.u64 	[%r245], %rd36;
	add.s32 	%r246, %r245, %r242;
	st.shared.u64 	[%r246], %rd36;
	add.s32 	%r247, %r246, %r242;
	st.shared.u64 	[%r247], %rd36;
	add.s32 	%r248, %r247, %r242;
	st.shared.u64 	[%r248], %rd36;
	add.s32 	%r249, %r248, %r242;
	st.shared.u64 	[%r249], %rd36;
	add.s32 	%r737, %r737, 8;
	setp.ne.s32 	%p32, %r737, %r739;
	@%p32 bra 	$L__BB2_44;
$L__BB2_45:
	setp.eq.s32 	%p33, %r31, 0;
	@%p33 bra 	$L__BB2_53;
	and.b32  	%r36, %r4, 3;
	setp.lt.u32 	%p34, %r31, 4;
	@%p34 bra 	$L__BB2_48;
	mad.lo.s32 	%r250, %r739, %r1, %r2;
	shl.b32 	%r251, %r250, 3;
	add.s32 	%r252, %r30, %r251;
	mov.b64 	%rd37, 0;
	st.shared.u64 	[%r252], %rd37;
	shl.b32 	%r253, %r1, 3;
	add.s32 	%r254, %r252, %r253;
	st.shared.u64 	[%r254], %rd37;
	add.s32 	%r255, %r254, %r253;
	st.shared.u64 	[%r255], %rd37;
	add.s32 	%r256, %r255, %r253;
	st.shared.u64 	[%r256], %rd37;
	add.s32 	%r739, %r739, 4;
$L__BB2_48:
	setp.eq.s32 	%p35, %r36, 0;
	@%p35 bra 	$L__BB2_53;
	setp.eq.s32 	%p36, %r36, 1;
	@%p36 bra 	$L__BB2_51;
	mad.lo.s32 	%r257, %r739, %r1, %r2;
	shl.b32 	%r258, %r257, 3;
	add.s32 	%r259, %r30, %r258;
	mov.b64 	%rd38, 0;
	st.shared.u64 	[%r259], %rd38;
	shl.b32 	%r260, %r1, 3;
	add.s32 	%r261, %r259, %r260;
	st.shared.u64 	[%r261], %rd38;
	add.s32 	%r739, %r739, 2;
$L__BB2_51:
	and.b32  	%r262, %r4, 1;
	setp.eq.b32 	%p37, %r262, 1;
	not.pred 	%p38, %p37;
	@%p38 bra 	$L__BB2_53;
	mad.lo.s32 	%r263, %r739, %r1, %r2;
	shl.b32 	%r264, %r263, 3;
	add.s32 	%r265, %r30, %r264;
	mov.b64 	%rd39, 0;
	st.shared.u64 	[%r265], %rd39;
$L__BB2_53:
	cvt.rn.f32.u32 	%f8, %r4;
	mul.f32 	%f9, %f8, 0f3F000000;
	add.s32 	%r266, %r4, -1;
	cvt.rn.f32.u32 	%f10, %r266;
	mul.f32 	%f1, %f9, %f10;
	add.s32 	%r741, %r211, 1;
	setp.ge.s32 	%p39, %r741, %r210;
	@%p39 bra 	$L__BB2_129;
	add.s32 	%r42, %r4, -2;
	mul.wide.u32 	%rd40, %r211, 4;
	add.s64 	%rd41, %rd1, %rd40;
	ld.global.nc.f32 	%f12, [%rd41];
	shl.b32 	%r268, %r212, 3;
	add.s32 	%r43, %r268, 8;
	shl.b32 	%r44, %r1, 3;
	mov.f64 	%fd104, 0d0000000000000000;
	mov.b32 	%r742, 0;
	mov.u32 	%r812, %r742;
	mov.f64 	%fd105, %fd104;
	mov.u32 	%r744, %r742;
	mov.u32 	%r745, %r742;
	mov.u32 	%r746, %r742;
$L__BB2_55:
	mul.wide.u32 	%rd42, %r741, 4;
	add.s64 	%rd43, %rd1, %rd42;
	ld.global.nc.f32 	%f4, [%rd43];
	cvt.f64.f32 	%fd15, %f4;
	cvt.f64.f32 	%fd16, %f12;
	sub.f64 	%fd3, %fd15, %fd16;
	setp.gt.f64 	%p40, %fd3, 0d0000000000000000;
	selp.f64 	%fd17, 0d3FF0000000000000, 0d0000000000000000, %p40;
	fma.rn.f64 	%fd104, %fd3, %fd17, %fd104;
	setp.lt.f64 	%p41, %fd3, 0d0000000000000000;
	selp.f64 	%fd18, 0d3FF0000000000000, 0d0000000000000000, %p41;
	mul.f64 	%fd19, %fd3, %fd18;
	sub.f64 	%fd105, %fd105, %fd19;
	setp.ge.s32 	%p42, %r745, %r4;
	@%p42 bra 	$L__BB2_57;
	mad.lo.s32 	%r274, %r744, %r1, %r2;
	shl.b32 	%r275, %r274, 3;
	mov.u32 	%r276, smem_dbl;
	add.s32 	%r277, %r276, %r275;
	st.shared.f64 	[%r277], %fd3;
	add.s32 	%r278, %r744, 1;
	setp.eq.s32 	%p46, %r278, %r4;
	selp.b32 	%r744, 0, %r278, %p46;
	add.s32 	%r745, %r745, 1;
	bra.uni 	$L__BB2_58;
$L__BB2_57:
	mad.lo.s32 	%r269, %r744, %r1, %r2;
	shl.b32 	%r270, %r269, 3;
	mov.u32 	%r271, smem_dbl;
	add.s32 	%r272, %r271, %r270;
	ld.shared.f64 	%fd20, [%r272];
	setp.gt.f64 	%p43, %fd20, 0d0000000000000000;
	selp.f64 	%fd21, 0d3FF0000000000000, 0d0000000000000000, %p43;
	mul.f64 	%fd22, %fd20, %fd21;
	sub.f64 	%fd104, %fd104, %fd22;
	setp.lt.f64 	%p44, %fd20, 0d0000000000000000;
	selp.f64 	%fd23, 0d3FF0000000000000, 0d0000000000000000, %p44;
	fma.rn.f64 	%fd105, %fd20, %fd23, %fd105;
	st.shared.f64 	[%r272], %fd3;
	add.s32 	%r273, %r744, 1;
	setp.eq.s32 	%p45, %r273, %r4;
	selp.b32 	%r744, 0, %r273, %p45;
$L__BB2_58:
	setp.lt.s32 	%p47, %r745, %r4;
	@%p47 bra 	$L__BB2_128;
	add.f64 	%fd10, %fd105, %fd104;
	setp.eq.f64 	%p48, %fd10, 0d0000000000000000;
	mov.f64 	%fd108, 0d0000000000000000;
	@%p48 bra 	$L__BB2_61;
	sub.f64 	%fd25, %fd104, %fd105;
	div.rn.f64 	%fd108, %fd25, %fd10;
$L__BB2_61:
	setp.ge.s32 	%p49, %r812, %r4;
	@%p49 bra 	$L__BB2_75;
	setp.lt.s32 	%p207, %r746, 1;
	mov.b32 	%r760, 0;
	@%p207 bra 	$L__BB2_74;
	add.s32 	%r636, %r746, -1;
	and.b32  	%r56, %r746, 7;
	setp.lt.u32 	%p208, %r636, 7;
	mov.b32 	%r755, 0;
	mov.u32 	%r760, %r755;
	@%p208 bra 	$L__BB2_66;
	and.b32  	%r755, %r746, 2147483640;
	mov.b32 	%r749, 0;
	mov.u32 	%r760, %r749;
$L__BB2_65:
	.pragma "nounroll";
	mad.lo.s32 	%r638, %r749, %r1, %r2;
	shl.b32 	%r639, %r638, 3;
	add.s32 	%r640, %r30, %r639;
	ld.shared.f64 	%fd86, [%r640];
	setp.lt.f64 	%p209, %fd86, %fd108;
	selp.u32 	%r641, 1, 0, %p209;
	setp.gt.f64 	%p210, %fd86, %fd108;
	selp.s32 	%r642, -1, 0, %p210;
	add.s32 	%r643, %r760, %r641;
	add.s32 	%r644, %r643, %r642;
	add.s32 	%r645, %r640, %r44;
	ld.shared.f64 	%fd87, [%r645];
	setp.lt.f64 	%p211, %fd87, %fd108;
	selp.u32 	%r646, 1, 0, %p211;
	setp.gt.f64 	%p212, %fd87, %fd108;
	selp.s32 	%r647, -1, 0, %p212;
	add.s32 	%r648, %r644, %r646;
	add.s32 	%r649, %r648, %r647;
	add.s32 	%r650, %r645, %r44;
	ld.shared.f64 	%fd88, [%r650];
	setp.lt.f64 	%p213, %fd88, %fd108;
	selp.u32 	%r651, 1, 0, %p213;
	setp.gt.f64 	%p214, %fd88, %fd108;
	selp.s32 	%r652, -1, 0, %p214;
	add.s32 	%r653, %r649, %r651;
	add.s32 	%r654, %r653, %r652;
	add.s32 	%r655, %r650, %r44;
	ld.shared.f64 	%fd89, [%r655];
	setp.lt.f64 	%p215, %fd89, %fd108;
	selp.u32 	%r656, 1, 0, %p215;
	setp.gt.f64 	%p216, %fd89, %fd108;
	selp.s32 	%r657, -1, 0, %p216;
	add.s32 	%r658, %r654, %r656;
	add.s32 	%r659, %r658, %r657;
	add.s32 	%r660, %r655, %r44;
	ld.shared.f64 	%fd90, [%r660];
	setp.lt.f64 	%p217, %fd90, %fd108;
	selp.u32 	%r661, 1, 0, %p217;
	setp.gt.f64 	%p218, %fd90, %fd108;
	selp.s32 	%r662, -1, 0, %p218;
	add.s32 	%r663, %r659, %r661;
	add.s32 	%r664, %r663, %r662;
	add.s32 	%r665, %r660, %r44;
	ld.shared.f64 	%fd91, [%r665];
	setp.lt.f64 	%p219, %fd91, %fd108;
	selp.u32 	%r666, 1, 0, %p219;
	setp.gt.f64 	%p220, %fd91, %fd108;
	selp.s32 	%r667, -1, 0, %p220;
	add.s32 	%r668, %r664, %r666;
	add.s32 	%r669, %r668, %r667;
	add.s32 	%r670, %r665, %r44;
	ld.shared.f64 	%fd92, [%r670];
	setp.lt.f64 	%p221, %fd92, %fd108;
	selp.u32 	%r671, 1, 0, %p221;
	setp.gt.f64 	%p222, %fd92, %fd108;
	selp.s32 	%r672, -1, 0, %p222;
	add.s32 	%r673, %r669, %r671;
	add.s32 	%r674, %r673, %r672;
	add.s32 	%r675, %r670, %r44;
	ld.shared.f64 	%fd93, [%r675];
	setp.lt.f64 	%p223, %fd93, %fd108;
	selp.u32 	%r676, 1, 0, %p223;
	setp.gt.f64 	%p224, %fd93, %fd108;
	selp.s32 	%r677, -1, 0, %p224;
	add.s32 	%r678, %r674, %r676;
	add.s32 	%r760, %r678, %r677;
	add.s32 	%r749, %r749, 8;
	setp.ne.s32 	%p225, %r749, %r755;
	@%p225 bra 	$L__BB2_65;
$L__BB2_66:
	setp.eq.s32 	%p226, %r56, 0;
	@%p226 bra 	$L__BB2_74;
	and.b32  	%r65, %r746, 3;
	setp.lt.u32 	%p227, %r56, 4;
	@%p227 bra 	$L__BB2_69;
	mad.lo.s32 	%r680, %r755, %r1, %r2;
	shl.b32 	%r681, %r680, 3;
	add.s32 	%r682, %r30, %r681;
	ld.shared.f64 	%fd94, [%r682];
	setp.lt.f64 	%p228, %fd94, %fd108;
	selp.u32 	%r683, 1, 0, %p228;
	setp.gt.f64 	%p229, %fd94, %fd108;
	selp.s32 	%r684, -1, 0, %p229;
	add.s32 	%r685, %r760, %r683;
	add.s32 	%r686, %r685, %r684;
	add.s32 	%r687, %r682, %r44;
	ld.shared.f64 	%fd95, [%r687];
	setp.lt.f64 	%p230, %fd95, %fd108;
	selp.u32 	%r688, 1, 0, %p230;
	setp.gt.f64 	%p231, %fd95, %fd108;
	selp.s32 	%r689, -1, 0, %p231;
	add.s32 	%r690, %r686, %r688;
	add.s32 	%r691, %r690, %r689;
	add.s32 	%r692, %r687, %r44;
	ld.shared.f64 	%fd96, [%r692];
	setp.lt.f64 	%p232, %fd96, %fd108;
	selp.u32 	%r693, 1, 0, %p232;
	setp.gt.f64 	%p233, %fd96, %fd108;
	selp.s32 	%r694, -1, 0, %p233;
	add.s32 	%r695, %r691, %r693;
	add.s32 	%r696, %r695, %r694;
	add.s32 	%r697, %r692, %r44;
	ld.shared.f64 	%fd97, [%r697];
	setp.lt.f64 	%p234, %fd97, %fd108;
	selp.u32 	%r698, 1, 0, %p234;
	setp.gt.f64 	%p235, %fd97, %fd108;
	selp.s32 	%r699, -1, 0, %p235;
	add.s32 	%r700, %r696, %r698;
	add.s32 	%r760, %r700, %r699;
	add.s32 	%r755, %r755, 4;
$L__BB2_69:
	setp.eq.s32 	%p236, %r65, 0;
	@%p236 bra 	$L__BB2_74;
	setp.eq.s32 	%p237, %r65, 1;
	@%p237 bra 	$L__BB2_72;
	mad.lo.s32 	%r702, %r755, %r1, %r2;
	shl.b32 	%r703, %r702, 3;
	add.s32 	%r704, %r30, %r703;
	ld.shared.f64 	%fd98, [%r704];
	setp.lt.f64 	%p238, %fd98, %fd108;
	selp.u32 	%r705, 1, 0, %p238;
	setp.gt.f64 	%p239, %fd98, %fd108;
	selp.s32 	%r706, -1, 0, %p239;
	add.s32 	%r707, %r760, %r705;
	add.s32 	%r708, %r707, %r706;
	add.s32 	%r709, %r704, %r44;
	ld.shared.f64 	%fd99, [%r709];
	setp.lt.f64 	%p240, %fd99, %fd108;
	selp.u32 	%r710, 1, 0, %p240;
	setp.gt.f64 	%p241, %fd99, %fd108;
	selp.s32 	%r711, -1, 0, %p241;
	add.s32 	%r712, %r708, %r710;
	add.s32 	%r760, %r712, %r711;
	add.s32 	%r755, %r755, 2;
$L__BB2_72:
	and.b32  	%r713, %r746, 1;
	setp.eq.b32 	%p242, %r713, 1;
	not.pred 	%p243, %p242;
	@%p243 bra 	$L__BB2_74;
	mad.lo.s32 	%r714, %r755, %r1, %r2;
	shl.b32 	%r715, %r714, 3;
	add.s32 	%r716, %r30, %r715;
	ld.shared.f64 	%fd100, [%r716];
	setp.lt.f64 	%p244, %fd100, %fd108;
	selp.u32 	%r717, 1, 0, %p244;
	setp.gt.f64 	%p245, %fd100, %fd108;
	selp.s32 	%r718, -1, 0, %p245;
	add.s32 	%r719, %r760, %r717;
	add.s32 	%r760, %r719, %r718;
$L__BB2_74:
	add.s32 	%r742, %r760, %r742;
	mad.lo.s32 	%r720, %r746, %r1, %r2;
	shl.b32 	%r721, %r720, 3;
	add.s32 	%r722, %r30, %r721;
	st.shared.f64 	[%r722], %fd108;
	add.s32 	%r723, %r746, 1;
	setp.eq.s32 	%p246, %r723, %r4;
	selp.b32 	%r746, 0, %r723, %p246;
	add.s32 	%r812, %r812, 1;
	bra.uni 	$L__BB2_125;
$L__BB2_75:
	mad.lo.s32 	%r280, %r746, %r1, %r2;
	shl.b32 	%r281, %r280, 3;
	add.s32 	%r81, %r30, %r281;
	ld.shared.f64 	%fd13, [%r81];
	add.s32 	%r82, %r746, 1;
	setp.ge.s32 	%p50, %r82, %r4;
	mov.b32 	%r786, 0;
	@%p50 bra 	$L__BB2_88;
	not.b32 	%r284, %r746;
	add.s32 	%r83, %r4, %r284;
	sub.s32 	%r285, %r42, %r746;
	and.b32  	%r84, %r83, 7;
	setp.lt.u32 	%p51, %r285, 7;
	mov.b32 	%r786, 0;
	mov.u32 	%r765, %r82;
	@%p51 bra 	$L__BB2_80;
	and.b32  	%r287, %r83, -8;
	neg.s32 	%r772, %r287;
	shl.b32 	%r288, %r746, 3;
	add.s32 	%r289, %r43, %r288;
	shl.b32 	%r290, %r2, 3;
	mov.u32 	%r291, smem_dbl;
	add.s32 	%r292, %r291, %r290;
	mad.lo.s32 	%r771, %r1, %r289, %r292;
	mov.b32 	%r786, 0;
	mov.u32 	%r773, %r746;
$L__BB2_78:
	.pragma "nounroll";
	ld.shared.f64 	%fd26, [%r771];
	setp.lt.f64 	%p52, %fd26, %fd13;
	selp.u32 	%r293, 1, 0, %p52;
	setp.gt.f64 	%p53, %fd26, %fd13;
	selp.s32 	%r294, -1, 0, %p53;
	add.s32 	%r295, %r786, %r293;
	add.s32 	%r296, %r295, %r294;
	add.s32 	%r297, %r771, %r44;
	ld.shared.f64 	%fd27, [%r297];
	setp.lt.f64 	%p54, %fd27, %fd13;
	selp.u32 	%r298, 1, 0, %p54;
	setp.gt.f64 	%p55, %fd27, %fd13;
	selp.s32 	%r299, -1, 0, %p55;
	add.s32 	%r300, %r296, %r298;
	add.s32 	%r301, %r300, %r299;
	add.s32 	%r302, %r297, %r44;
	ld.shared.f64 	%fd28, [%r302];
	setp.lt.f64 	%p56, %fd28, %fd13;
	selp.u32 	%r303, 1, 0, %p56;
	setp.gt.f64 	%p57, %fd28, %fd13;
	selp.s32 	%r304, -1, 0, %p57;
	add.s32 	%r305, %r301, %r303;
	add.s32 	%r306, %r305, %r304;
	add.s32 	%r307, %r302, %r44;
	ld.shared.f64 	%fd29, [%r307];
	setp.lt.f64 	%p58, %fd29, %fd13;
	selp.u32 	%r308, 1, 0, %p58;
	setp.gt.f64 	%p59, %fd29, %fd13;
	selp.s32 	%r309, -1, 0, %p59;
	add.s32 	%r310, %r306, %r308;
	add.s32 	%r311, %r310, %r309;
	add.s32 	%r312, %r307, %r44;
	ld.shared.f64 	%fd30, [%r312];
	setp.lt.f64 	%p60, %fd30, %fd13;
	selp.u32 	%r313, 1, 0, %p60;
	setp.gt.f64 	%p61, %fd30, %fd13;
	selp.s32 	%r314, -1, 0, %p61;
	add.s32 	%r315, %r311, %r313;
	add.s32 	%r316, %r315, %r314;
	add.s32 	%r317, %r312, %r44;
	ld.shared.f64 	%fd31, [%r317];
	setp.lt.f64 	%p62, %fd31, %fd13;
	selp.u32 	%r318, 1, 0, %p62;
	setp.gt.f64 	%p63, %fd31, %fd13;
	selp.s32 	%r319, -1, 0, %p63;
	add.s32 	%r320, %r316, %r318;
	add.s32 	%r321, %r320, %r319;
	add.s32 	%r322, %r317, %r44;
	ld.shared.f64 	%fd32, [%r322];
	setp.lt.f64 	%p64, %fd32, %fd13;
	selp.u32 	%r323, 1, 0, %p64;
	setp.gt.f64 	%p65, %fd32, %fd13;
	selp.s32 	%r324, -1, 0, %p65;
	add.s32 	%r325, %r321, %r323;
	add.s32 	%r326, %r325, %r324;
	add.s32 	%r327, %r322, %r44;
	ld.shared.f64 	%fd33, [%r327];
	setp.lt.f64 	%p66, %fd33, %fd13;
	selp.u32 	%r328, 1, 0, %p66;
	setp.gt.f64 	%p67, %fd33, %fd13;
	selp.s32 	%r329, -1, 0, %p67;
	add.s32 	%r330, %r326, %r328;
	add.s32 	%r786, %r330, %r329;
	add.s32 	%r773, %r773, 8;
	add.s32 	%r772, %r772, 8;
	shl.b32 	%r331, %r1, 6;
	add.s32 	%r771, %r771, %r331;
	setp.eq.s32 	%p68, %r772, 0;
	@%p68 bra 	$L__BB2_79;
	bra.uni 	$L__BB2_78;
$L__BB2_79:
	add.s32 	%r765, %r773, 1;
$L__BB2_80:
	setp.eq.s32 	%p69, %r84, 0;
	@%p69 bra 	$L__BB2_88;
	and.b32  	%r91, %r83, 3;
	setp.lt.u32 	%p70, %r84, 4;
	@%p70 bra 	$L__BB2_83;
	mad.lo.s32 	%r333, %r765, %r1, %r2;
	shl.b32 	%r334, %r333, 3;
	add.s32 	%r335, %r30, %r334;
	ld.shared.f64 	%fd34, [%r335];
	setp.lt.f64 	%p71, %fd34, %fd13;
	selp.u32 	%r336, 1, 0, %p71;
	setp.gt.f64 	%p72, %fd34, %fd13;
	selp.s32 	%r337, -1, 0, %p72;
	add.s32 	%r338, %r786, %r336;
	add.s32 	%r339, %r338, %r337;
	add.s32 	%r340, %r335, %r44;
	ld.shared.f64 	%fd35, [%r340];
	setp.lt.f64 	%p73, %fd35, %fd13;
	selp.u32 	%r341, 1, 0, %p73;
	setp.gt.f64 	%p74, %fd35, %fd13;
	selp.s32 	%r342, -1, 0, %p74;
	add.s32 	%r343, %r339, %r341;
	add.s32 	%r344, %r343, %r342;
	add.s32 	%r345, %r340, %r44;
	ld.shared.f64 	%fd36, [%r345];
	setp.lt.f64 	%p75, %fd36, %fd13;
	selp.u32 	%r346, 1, 0, %p75;
	setp.gt.f64 	%p76, %fd36, %fd13;
	selp.s32 	%r347, -1, 0, %p76;
	add.s32 	%r348, %r344, %r346;
	add.s32 	%r349, %r348, %r347;
	add.s32 	%r350, %r345, %r44;
	ld.shared.f64 	%fd37, [%r350];
	setp.lt.f64 	%p77, %fd37, %fd13;
	selp.u32 	%r351, 1, 0, %p77;
	setp.gt.f64 	%p78, %fd37, %fd13;
	selp.s32 	%r352, -1, 0, %p78;
	add.s32 	%r353, %r349, %r351;
	add.s32 	%r786, %r353, %r352;
	add.s32 	%r765, %r765, 4;
$L__BB2_83:
	setp.eq.s32 	%p79, %r91, 0;
	@%p79 bra 	$L__BB2_88;
	setp.eq.s32 	%p80, %r91, 1;
	@%p80 bra 	$L__BB2_86;
	mad.lo.s32 	%r355, %r765, %r1, %r2;
	shl.b32 	%r356, %r355, 3;
	add.s32 	%r357, %r30, %r356;
	ld.shared.f64 	%fd38, [%r357];
	setp.lt.f64 	%p81, %fd38, %fd13;
	selp.u32 	%r358, 1, 0, %p81;
	setp.gt.f64 	%p82, %fd38, %fd13;
	selp.s32 	%r359, -1, 0, %p82;
	add.s32 	%r360, %r786, %r358;
	add.s32 	%r361, %r360, %r359;
	add.s32 	%r362, %r357, %r44;
	ld.shared.f64 	%fd39, [%r362];
	setp.lt.f64 	%p83, %fd39, %fd13;
	selp.u32 	%r363, 1, 0, %p83;
	setp.gt.f64 	%p84, %fd39, %fd13;
	selp.s32 	%r364, -1, 0, %p84;
	add.s32 	%r365, %r361, %r363;
	add.s32 	%r786, %r365, %r364;
	add.s32 	%r765, %r765, 2;
$L__BB2_86:
	and.b32  	%r366, %r83, 1;
	setp.eq.b32 	%p85, %r366, 1;
	not.pred 	%p86, %p85;
	@%p86 bra 	$L__BB2_88;
	mad.lo.s32 	%r367, %r765, %r1, %r2;
	shl.b32 	%r368, %r367, 3;
	add.s32 	%r369, %r30, %r368;
	ld.shared.f64 	%fd40, [%r369];
	setp.lt.f64 	%p87, %fd40, %fd13;
	selp.u32 	%r370, 1, 0, %p87;
	setp.gt.f64 	%p88, %fd40, %fd13;
	selp.s32 	%r371, -1, 0, %p88;
	add.s32 	%r372, %r786, %r370;
	add.s32 	%r786, %r372, %r371;
$L__BB2_88:
	setp.lt.s32 	%p89, %r746, 1;
	@%p89 bra 	$L__BB2_100;
	and.b32  	%r104, %r746, 7;
	setp.lt.u32 	%p90, %r746, 8;
	mov.b32 	%r781, 0;
	@%p90 bra 	$L__BB2_92;
	mov.b32 	%r775, 0;
$L__BB2_91:
	.pragma "nounroll";
	mad.lo.s32 	%r376, %r775, %r1, %r2;
	shl.b32 	%r377, %r376, 3;
	add.s32 	%r378, %r30, %r377;
	ld.shared.f64 	%fd41, [%r378];
	setp.lt.f64 	%p91, %fd41, %fd13;
	selp.u32 	%r379, 1, 0, %p91;
	setp.gt.f64 	%p92, %fd41, %fd13;
	selp.s32 	%r380, -1, 0, %p92;
	add.s32 	%r381, %r786, %r379;
	add.s32 	%r382, %r381, %r380;
	add.s32 	%r383, %r378, %r44;
	ld.shared.f64 	%fd42, [%r383];
	setp.lt.f64 	%p93, %fd42, %fd13;
	selp.u32 	%r384, 1, 0, %p93;
	setp.gt.f64 	%p94, %fd42, %fd13;
	selp.s32 	%r385, -1, 0, %p94;
	add.s32 	%r386, %r382, %r384;
	add.s32 	%r387, %r386, %r385;
	add.s32 	%r388, %r383, %r44;
	ld.shared.f64 	%fd43, [%r388];
	setp.lt.f64 	%p95, %fd43, %fd13;
	selp.u32 	%r389, 1, 0, %p95;
	setp.gt.f64 	%p96, %fd43, %fd13;
	selp.s32 	%r390, -1, 0, %p96;
	add.s32 	%r391, %r387, %r389;
	add.s32 	%r392, %r391, %r390;
	add.s32 	%r393, %r388, %r44;
	ld.shared.f64 	%fd44, [%r393];
	setp.lt.f64 	%p97, %fd44, %fd13;
	selp.u32 	%r394, 1, 0, %p97;
	setp.gt.f64 	%p98, %fd44, %fd13;
	selp.s32 	%r395, -1, 0, %p98;
	add.s32 	%r396, %r392, %r394;
	add.s32 	%r397, %r396, %r395;
	add.s32 	%r398, %r393, %r44;
	ld.shared.f64 	%fd45, [%r398];
	setp.lt.f64 	%p99, %fd45, %fd13;
	selp.u32 	%r399, 1, 0, %p99;
	setp.gt.f64 	%p100, %fd45, %fd13;
	selp.s32 	%r400, -1, 0, %p100;
	add.s32 	%r401, %r397, %r399;
	add.s32 	%r402, %r401, %r400;
	add.s32 	%r403, %r398, %r44;
	ld.shared.f64 	%fd46, [%r403];
	setp.lt.f64 	%p101, %fd46, %fd13;
	selp.u32 	%r404, 1, 0, %p101;
	setp.gt.f64 	%p102, %fd46, %fd13;
	selp.s32 	%r405, -1, 0, %p102;
	add.s32 	%r406, %r402, %r404;
	add.s32 	%r407, %r406, %r405;
	add.s32 	%r408, %r403, %r44;
	ld.shared.f64 	%fd47, [%r408];
	setp.lt.f64 	%p103, %fd47, %fd13;
	selp.u32 	%r409, 1, 0, %p103;
	setp.gt.f64 	%p104, %fd47, %fd13;
	selp.s32 	%r410, -1, 0, %p104;
	add.s32 	%r411, %r407, %r409;
	add.s32 	%r412, %r411, %r410;
	add.s32 	%r413, %r408, %r44;
	ld.shared.f64 	%fd48, [%r413];
	setp.lt.f64 	%p105, %fd48, %fd13;
	selp.u32 	%r414, 1, 0, %p105;
	setp.gt.f64 	%p106, %fd48, %fd13;
	selp.s32 	%r415, -1, 0, %p106;
	add.s32 	%r416, %r412, %r414;
	add.s32 	%r786, %r416, %r415;
	add.s32 	%r775, %r775, 8;
	and.b32  	%r781, %r746, 2147483640;
	setp.ne.s32 	%p107, %r775, %r781;
	@%p107 bra 	$L__BB2_91;
$L__BB2_92:
	setp.eq.s32 	%p108, %r104, 0;
	@%p108 bra 	$L__BB2_100;
	and.b32  	%r121, %r746, 3;
	setp.lt.u32 	%p109, %r104, 4;
	@%p109 bra 	$L__BB2_95;
	mad.lo.s32 	%r418, %r781, %r1, %r2;
	shl.b32 	%r419, %r418, 3;
	add.s32 	%r420, %r30, %r419;
	ld.shared.f64 	%fd49, [%r420];
	setp.lt.f64 	%p110, %fd49, %fd13;
	selp.u32 	%r421, 1, 0, %p110;
	setp.gt.f64 	%p111, %fd49, %fd13;
	selp.s32 	%r422, -1, 0, %p111;
	add.s32 	%r423, %r786, %r421;
	add.s32 	%r424, %r423, %r422;
	add.s32 	%r425, %r420, %r44;
	ld.shared.f64 	%fd50, [%r425];
	setp.lt.f64 	%p112, %fd50, %fd13;
	selp.u32 	%r426, 1, 0, %p112;
	setp.gt.f64 	%p113, %fd50, %fd13;
	selp.s32 	%r427, -1, 0, %p113;
	add.s32 	%r428, %r424, %r426;
	add.s32 	%r429, %r428, %r427;
	add.s32 	%r430, %r425, %r44;
	ld.shared.f64 	%fd51, [%r430];
	setp.lt.f64 	%p114, %fd51, %fd13;
	selp.u32 	%r431, 1, 0, %p114;
	setp.gt.f64 	%p115, %fd51, %fd13;
	selp.s32 	%r432, -1, 0, %p115;
	add.s32 	%r433, %r429, %r431;
	add.s32 	%r434, %r433, %r432;
	add.s32 	%r435, %r430, %r44;
	ld.shared.f64 	%fd52, [%r435];
	setp.lt.f64 	%p116, %fd52, %fd13;
	selp.u32 	%r436, 1, 0, %p116;
	setp.gt.f64 	%p117, %fd52, %fd13;
	selp.s32 	%r437, -1, 0, %p117;
	add.s32 	%r438, %r434, %r436;
	add.s32 	%r786, %r438, %r437;
	add.s32 	%r781, %r781, 4;
$L__BB2_95:
	setp.eq.s32 	%p118, %r121, 0;
	@%p118 bra 	$L__BB2_100;
	setp.eq.s32 	%p119, %r121, 1;
	@%p119 bra 	$L__BB2_98;
	mad.lo.s32 	%r440, %r781, %r1, %r2;
	shl.b32 	%r441, %r440, 3;
	add.s32 	%r442, %r30, %r441;
	ld.shared.f64 	%fd53, [%r442];
	setp.lt.f64 	%p120, %fd53, %fd13;
	selp.u32 	%r443, 1, 0, %p120;
	setp.gt.f64 	%p121, %fd53, %fd13;
	selp.s32 	%r444, -1, 0, %p121;
	add.s32 	%r445, %r786, %r443;
	add.s32 	%r446, %r445, %r444;
	add.s32 	%r447, %r442, %r44;
	ld.shared.f64 	%fd54, [%r447];
	setp.lt.f64 	%p122, %fd54, %fd13;
	selp.u32 	%r448, 1, 0, %p122;
	setp.gt.f64 	%p123, %fd54, %fd13;
	selp.s32 	%r449, -1, 0, %p123;
	add.s32 	%r450, %r446, %r448;
	add.s32 	%r786, %r450, %r449;
	add.s32 	%r781, %r781, 2;
$L__BB2_98:
	and.b32  	%r451, %r746, 1;
	setp.eq.b32 	%p124, %r451, 1;
	not.pred 	%p125, %p124;
	@%p125 bra 	$L__BB2_100;
	mad.lo.s32 	%r452, %r781, %r1, %r2;
	shl.b32 	%r453, %r452, 3;
	add.s32 	%r454, %r30, %r453;
	ld.shared.f64 	%fd55, [%r454];
	setp.lt.f64 	%p126, %fd55, %fd13;
	selp.u32 	%r455, 1, 0, %p126;
	setp.gt.f64 	%p127, %fd55, %fd13;
	selp.s32 	%r456, -1, 0, %p127;
	add.s32 	%r457, %r786, %r455;
	add.s32 	%r786, %r457, %r456;
$L__BB2_100:
	add.s32 	%r134, %r786, %r742;
	mov.b32 	%r810, 0;
	@%p50 bra 	$L__BB2_112;
	not.b32 	%r135, %r746;
	add.s32 	%r136, %r4, %r135;
	sub.s32 	%r461, %r42, %r746;
	and.b32  	%r137, %r136, 7;
	setp.lt.u32 	%p129, %r461, 7;
	mov.b32 	%r810, 0;
	mov.u32 	%r797, %r82;
	@%p129 bra 	$L__BB2_104;
	mov.b32 	%r810, 0;
	mov.u32 	%r797, %r82;
$L__BB2_103:
	.pragma "nounroll";
	mad.lo.s32 	%r463, %r797, %r1, %r2;
	shl.b32 	%r464, %r463, 3;
	add.s32 	%r465, %r30, %r464;
	ld.shared.f64 	%fd56, [%r465];
	setp.lt.f64 	%p130, %fd56, %fd108;
	selp.u32 	%r466, 1, 0, %p130;
	setp.gt.f64 	%p131, %fd56, %fd108;
	selp.s32 	%r467, -1, 0, %p131;
	add.s32 	%r468, %r810, %r466;
	add.s32 	%r469, %r468, %r467;
	add.s32 	%r470, %r465, %r44;
	ld.shared.f64 	%fd57, [%r470];
	setp.lt.f64 	%p132, %fd57, %fd108;
	selp.u32 	%r471, 1, 0, %p132;
	setp.gt.f64 	%p133, %fd57, %fd108;
	selp.s32 	%r472, -1, 0, %p133;
	add.s32 	%r473, %r469, %r471;
	add.s32 	%r474, %r473, %r472;
	add.s32 	%r475, %r470, %r44;
	ld.shared.f64 	%fd58, [%r475];
	setp.lt.f64 	%p134, %fd58, %fd108;
	selp.u32 	%r476, 1, 0, %p134;
	setp.gt.f64 	%p135, %fd58, %fd108;
	selp.s32 	%r477, -1, 0, %p135;
	add.s32 	%r478, %r474, %r476;
	add.s32 	%r479, %r478, %r477;
	add.s32 	%r480, %r475, %r44;
	ld.shared.f64 	%fd59, [%r480];
	setp.lt.f64 	%p136, %fd59, %fd108;
	selp.u32 	%r481, 1, 0, %p136;
	setp.gt.f64 	%p137, %fd59, %fd108;
	selp.s32 	%r482, -1, 0, %p137;
	add.s32 	%r483, %r479, %r481;
	add.s32 	%r484, %r483, %r482;
	add.s32 	%r485, %r480, %r44;
	ld.shared.f64 	%fd60, [%r485];
	setp.lt.f64 	%p138, %fd60, %fd108;
	selp.u32 	%r486, 1, 0, %p138;
	setp.gt.f64 	%p139, %fd60, %fd108;
	selp.s32 	%r487, -1, 0, %p139;
	add.s32 	%r488, %r484, %r486;
	add.s32 	%r489, %r488, %r487;
	add.s32 	%r490, %r485, %r44;
	ld.shared.f64 	%fd61, [%r490];
	setp.lt.f64 	%p140, %fd61, %fd108;
	selp.u32 	%r491, 1, 0, %p140;
	setp.gt.f64 	%p141, %fd61, %fd108;
	selp.s32 	%r492, -1, 0, %p141;
	add.s32 	%r493, %r489, %r491;
	add.s32 	%r494, %r493, %r492;
	add.s32 	%r495, %r490, %r44;
	ld.shared.f64 	%fd62, [%r495];
	setp.lt.f64 	%p142, %fd62, %fd108;
	selp.u32 	%r496, 1, 0, %p142;
	setp.gt.f64 	%p143, %fd62, %fd108;
	selp.s32 	%r497, -1, 0, %p143;
	add.s32 	%r498, %r494, %r496;
	add.s32 	%r499, %r498, %r497;
	add.s32 	%r500, %r495, %r44;
	ld.shared.f64 	%fd63, [%r500];
	setp.lt.f64 	%p144, %fd63, %fd108;
	selp.u32 	%r501, 1, 0, %p144;
	setp.gt.f64 	%p145, %fd63, %fd108;
	selp.s32 	%r502, -1, 0, %p145;
	add.s32 	%r503, %r499, %r501;
	add.s32 	%r810, %r503, %r502;
	add.s32 	%r797, %r797, 8;
	add.s32 	%r504, %r797, %r135;
	and.b32  	%r505, %r136, -8;
	setp.eq.s32 	%p146, %r504, %r505;
	@%p146 bra 	$L__BB2_104;
	bra.uni 	$L__BB2_103;
$L__BB2_104:
	setp.eq.s32 	%p147, %r137, 0;
	@%p147 bra 	$L__BB2_112;
	and.b32  	%r141, %r136, 3;
	setp.lt.u32 	%p148, %r137, 4;
	@%p148 bra 	$L__BB2_107;
	mad.lo.s32 	%r507, %r797, %r1, %r2;
	shl.b32 	%r508, %r507, 3;
	add.s32 	%r509, %r30, %r508;
	ld.shared.f64 	%fd64, [%r509];
	setp.lt.f64 	%p149, %fd64, %fd108;
	selp.u32 	%r510, 1, 0, %p149;
	setp.gt.f64 	%p150, %fd64, %fd108;
	selp.s32 	%r511, -1, 0, %p150;
	add.s32 	%r512, %r810, %r510;
	add.s32 	%r513, %r512, %r511;
	add.s32 	%r514, %r509, %r44;
	ld.shared.f64 	%fd65, [%r514];
	setp.lt.f64 	%p151, %fd65, %fd108;
	selp.u32 	%r515, 1, 0, %p151;
	setp.gt.f64 	%p152, %fd65, %fd108;
	selp.s32 	%r516, -1, 0, %p152;
	add.s32 	%r517, %r513, %r515;
	add.s32 	%r518, %r517, %r516;
	add.s32 	%r519, %r514, %r44;
	ld.shared.f64 	%fd66, [%r519];
	setp.lt.f64 	%p153, %fd66, %fd108;
	selp.u32 	%r520, 1, 0, %p153;
	setp.gt.f64 	%p154, %fd66, %fd108;
	selp.s32 	%r521, -1, 0, %p154;
	add.s32 	%r522, %r518, %r520;
	add.s32 	%r523, %r522, %r521;
	add.s32 	%r524, %r519, %r44;
	ld.shared.f64 	%fd67, [%r524];
	setp.lt.f64 	%p155, %fd67, %fd108;
	selp.u32 	%r525, 1, 0, %p155;
	setp.gt.f64 	%p156, %fd67, %fd108;
	selp.s32 	%r526, -1, 0, %p156;
	add.s32 	%r527, %r523, %r525;
	add.s32 	%r810, %r527, %r526;
	add.s32 	%r797, %r797, 4;
$L__BB2_107:
	setp.eq.s32 	%p157, %r141, 0;
	@%p157 bra 	$L__BB2_112;
	setp.eq.s32 	%p158, %r141, 1;
	@%p158 bra 	$L__BB2_110;
	mad.lo.s32 	%r529, %r797, %r1, %r2;
	shl.b32 	%r530, %r529, 3;
	add.s32 	%r531, %r30, %r530;
	ld.shared.f64 	%fd68, [%r531];
	setp.lt.f64 	%p159, %fd68, %fd108;
	selp.u32 	%r532, 1, 0, %p159;
	setp.gt.f64 	%p160, %fd68, %fd108;
	selp.s32 	%r533, -1, 0, %p160;
	add.s32 	%r534, %r810, %r532;
	add.s32 	%r535, %r534, %r533;
	add.s32 	%r536, %r531, %r44;
	ld.shared.f64 	%fd69, [%r536];
	setp.lt.f64 	%p161, %fd69, %fd108;
	selp.u32 	%r537, 1, 0, %p161;
	setp.gt.f64 	%p162, %fd69, %fd108;
	selp.s32 	%r538, -1, 0, %p162;
	add.s32 	%r539, %r535, %r537;
	add.s32 	%r810, %r539, %r538;
	add.s32 	%r797, %r797, 2;
$L__BB2_110:
	and.b32  	%r540, %r136, 1;
	setp.eq.b32 	%p163, %r540, 1;
	not.pred 	%p164, %p163;
	@%p164 bra 	$L__BB2_112;
	mad.lo.s32 	%r541, %r797, %r1, %r2;
	shl.b32 	%r542, %r541, 3;
	add.s32 	%r543, %r30, %r542;
	ld.shared.f64 	%fd70, [%r543];
	setp.lt.f64 	%p165, %fd70, %fd108;
	selp.u32 	%r544, 1, 0, %p165;
	setp.gt.f64 	%p166, %fd70, %fd108;
	selp.s32 	%r545, -1, 0, %p166;
	add.s32 	%r546, %r810, %r544;
	add.s32 	%r810, %r546, %r545;
$L__BB2_112:
	@%p89 bra 	$L__BB2_124;
	add.s32 	%r549, %r746, -1;
	and.b32  	%r154, %r746, 7;
	setp.lt.u32 	%p168, %r549, 7;
	mov.b32 	%r802, 0;
	@%p168 bra 	$L__BB2_116;
	and.b32  	%r802, %r746, 2147483640;
	mov.b32 	%r799, 0;
$L__BB2_115:
	.pragma "nounroll";
	mad.lo.s32 	%r551, %r799, %r1, %r2;
	shl.b32 	%r552, %r551, 3;
	add.s32 	%r553, %r30, %r552;
	ld.shared.f64 	%fd71, [%r553];
	setp.lt.f64 	%p169, %fd71, %fd108;
	selp.u32 	%r554, 1, 0, %p169;
	setp.gt.f64 	%p170, %fd71, %fd108;
	selp.s32 	%r555, -1, 0, %p170;
	add.s32 	%r556, %r810, %r554;
	add.s32 	%r557, %r556, %r555;
	add.s32 	%r558, %r553, %r44;
	ld.shared.f64 	%fd72, [%r558];
	setp.lt.f64 	%p171, %fd72, %fd108;
	selp.u32 	%r559, 1, 0, %p171;
	setp.gt.f64 	%p172, %fd72, %fd108;
	selp.s32 	%r560, -1, 0, %p172;
	add.s32 	%r561, %r557, %r559;
	add.s32 	%r562, %r561, %r560;
	add.s32 	%r563, %r558, %r44;
	ld.shared.f64 	%fd73, [%r563];
	setp.lt.f64 	%p173, %fd73, %fd108;
	selp.u32 	%r564, 1, 0, %p173;
	setp.gt.f64 	%p174, %fd73, %fd108;
	selp.s32 	%r565, -1, 0, %p174;
	add.s32 	%r566, %r562, %r564;
	add.s32 	%r567, %r566, %r565;
	add.s32 	%r568, %r563, %r44;
	ld.shared.f64 	%fd74, [%r568];
	setp.lt.f64 	%p175, %fd74, %fd108;
	selp.u32 	%r569, 1, 0, %p175;
	setp.gt.f64 	%p176, %fd74, %fd108;
	selp.s32 	%r570, -1, 0, %p176;
	add.s32 	%r571, %r567, %r569;
	add.s32 	%r572, %r571, %r570;
	add.s32 	%r573, %r568, %r44;
	ld.shared.f64 	%fd75, [%r573];
	setp.lt.f64 	%p177, %fd75, %fd108;
	selp.u32 	%r574, 1, 0, %p177;
	setp.gt.f64 	%p178, %fd75, %fd108;
	selp.s32 	%r575, -1, 0, %p178;
	add.s32 	%r576, %r572, %r574;
	add.s32 	%r577, %r576, %r575;
	add.s32 	%r578, %r573, %r44;
	ld.shared.f64 	%fd76, [%r578];
	setp.lt.f64 	%p179, %fd76, %fd108;
	selp.u32 	%r579, 1, 0, %p179;
	setp.gt.f64 	%p180, %fd76, %fd108;
	selp.s32 	%r580, -1, 0, %p180;
	add.s32 	%r581, %r577, %r579;
	add.s32 	%r582, %r581, %r580;
	add.s32 	%r583, %r578, %r44;
	ld.shared.f64 	%fd77, [%r583];
	setp.lt.f64 	%p181, %fd77, %fd108;
	selp.u32 	%r584, 1, 0, %p181;
	setp.gt.f64 	%p182, %fd77, %fd108;
	selp.s32 	%r585, -1, 0, %p182;
	add.s32 	%r586, %r582, %r584;
	add.s32 	%r587, %r586, %r585;
	add.s32 	%r588, %r583, %r44;
	ld.shared.f64 	%fd78, [%r588];
	setp.lt.f64 	%p183, %fd78, %fd108;
	selp.u32 	%r589, 1, 0, %p183;
	setp.gt.f64 	%p184, %fd78, %fd108;
	selp.s32 	%r590, -1, 0, %p184;
	add.s32 	%r591, %r587, %r589;
	add.s32 	%r810, %r591, %r590;
	add.s32 	%r799, %r799, 8;
	setp.ne.s32 	%p185, %r799, %r802;
	@%p185 bra 	$L__BB2_115;
$L__BB2_116:
	setp.eq.s32 	%p186, %r154, 0;
	@%p186 bra 	$L__BB2_124;
	and.b32  	%r167, %r746, 3;
	setp.lt.u32 	%p187, %r154, 4;
	@%p187 bra 	$L__BB2_119;
	mad.lo.s32 	%r593, %r802, %r1, %r2;
	shl.b32 	%r594, %r593, 3;
	add.s32 	%r595, %r30, %r594;
	ld.shared.f64 	%fd79, [%r595];
	setp.lt.f64 	%p188, %fd79, %fd108;
	selp.u32 	%r596, 1, 0, %p188;
	setp.gt.f64 	%p189, %fd79, %fd108;
	selp.s32 	%r597, -1, 0, %p189;
	add.s32 	%r598, %r810, %r596;
	add.s32 	%r599, %r598, %r597;
	add.s32 	%r600, %r595, %r44;
	ld.shared.f64 	%fd80, [%r600];
	setp.lt.f64 	%p190, %fd80, %fd108;
	selp.u32 	%r601, 1, 0, %p190;
	setp.gt.f64 	%p191, %fd80, %fd108;
	selp.s32 	%r602, -1, 0, %p191;
	add.s32 	%r603, %r599, %r601;
	add.s32 	%r604, %r603, %r602;
	add.s32 	%r605, %r600, %r44;
	ld.shared.f64 	%fd81, [%r605];
	setp.lt.f64 	%p192, %fd81, %fd108;
	selp.u32 	%r606, 1, 0, %p192;
	setp.gt.f64 	%p193, %fd81, %fd108;
	selp.s32 	%r607, -1, 0, %p193;
	add.s32 	%r608, %r604, %r606;
	add.s32 	%r609, %r608, %r607;
	add.s32 	%r610, %r605, %r44;
	ld.shared.f64 	%fd82, [%r610];
	setp.lt.f64 	%p194, %fd82, %fd108;
	selp.u32 	%r611, 1, 0, %p194;
	setp.gt.f64 	%p195, %fd82, %fd108;
	selp.s32 	%r612, -1, 0, %p195;
	add.s32 	%r613, %r609, %r611;
	add.s32 	%r810, %r613, %r612;
	add.s32 	%r802, %r802, 4;
$L__BB2_119:
	setp.eq.s32 	%p196, %r167, 0;
	@%p196 bra 	$L__BB2_124;
	setp.eq.s32 	%p197, %r167, 1;
	@%p197 bra 	$L__BB2_122;
	mad.lo.s32 	%r615, %r802, %r1, %r2;
	shl.b32 	%r616, %r615, 3;
	add.s32 	%r617, %r30, %r616;
	ld.shared.f64 	%fd83, [%r617];
	setp.lt.f64 	%p198, %fd83, %fd108;
	selp.u32 	%r618, 1, 0, %p198;
	setp.gt.f64 	%p199, %fd83, %fd108;
	selp.s32 	%r619, -1, 0, %p199;
	add.s32 	%r620, %r810, %r618;
	add.s32 	%r621, %r620, %r619;
	add.s32 	%r622, %r617, %r44;
	ld.shared.f64 	%fd84, [%r622];
	setp.lt.f64 	%p200, %fd84, %fd108;
	selp.u32 	%r623, 1, 0, %p200;
	setp.gt.f64 	%p201, %fd84, %fd108;
	selp.s32 	%r624, -1, 0, %p201;
	add.s32 	%r625, %r621, %r623;
	add.s32 	%r810, %r625, %r624;
	add.s32 	%r802, %r802, 2;
$L__BB2_122:
	and.b32  	%r626, %r746, 1;
	setp.eq.b32 	%p202, %r626, 1;
	not.pred 	%p203, %p202;
	@%p203 bra 	$L__BB2_124;
	mad.lo.s32 	%r627, %r802, %r1, %r2;
	shl.b32 	%r628, %r627, 3;
	add.s32 	%r629, %r30, %r628;
	ld.shared.f64 	%fd85, [%r629];
	setp.lt.f64 	%p204, %fd85, %fd108;
	selp.u32 	%r630, 1, 0, %p204;
	setp.gt.f64 	%p205, %fd85, %fd108;
	selp.s32 	%r631, -1, 0, %p205;
	add.s32 	%r632, %r810, %r630;
	add.s32 	%r810, %r632, %r631;
$L__BB2_124:
	add.s32 	%r742, %r134, %r810;
	st.shared.f64 	[%r81], %fd108;
	setp.eq.s32 	%p206, %r82, %r4;
	selp.b32 	%r746, 0, %r82, %p206;
$L__BB2_125:
	setp.eq.f32 	%p247, %f1, 0f00000000;
	mov.f32 	%f13, 0f00000000;
	@%p247 bra 	$L__BB2_127;
	cvt.rn.f64.s32 	%fd101, %r742;
	cvt.f64.f32 	%fd102, %f1;
	div.rn.f64 	%fd103, %fd101, %fd102;
	cvt.rn.f32.f64 	%f13, %fd103;
$L__BB2_127:
	mul.wide.u32 	%rd44, %r741, 4;
	add.s64 	%rd45, %rd4, %rd44;
	st.global.f32 	[%rd45], %f13;
$L__BB2_128:
	add.s32 	%r741, %r741, 1;
	setp.eq.s32 	%p248, %r741, %r210;
	mov.f32 	%f12, %f4;
	@%p248 bra 	$L__BB2_129;
	bra.uni 	$L__BB2_55;
$L__BB2_129:
	ret;

}
	// .globl	net_myrsi_batch_f32
.visible .entry net_myrsi_batch_f32(
	.param .u64 .ptr .align 1 net_myrsi_batch_f32_param_0,
	.param .u64 .ptr .align 1 net_myrsi_batch_f32_param_1,
	.param .u32 net_myrsi_batch_f32_param_2,
	.param .u32 net_myrsi_batch_f32_param_3,
	.param .u32 net_myrsi_batch_f32_param_4,
	.param .u64 .ptr .align 1 net_myrsi_batch_f32_param_5
)
{
	.local .align 16 .b8 	__local_depot3[32768];
	.reg .b64 	%SP;
	.reg .b64 	%SPL;
	.reg .pred 	%p<419>;
	.reg .b32 	%r<987>;
	.reg .b32 	%f<14>;
	.reg .b64 	%rd<116>;
	.reg .b64 	%fd<190>;

	mov.u64 	%SPL, __local_depot3;
	ld.param.u64 	%rd21, [net_myrsi_batch_f32_param_0];
	ld.param.u64 	%rd19, [net_myrsi_batch_f32_param_1];
	ld.param.u32 	%r222, [net_myrsi_batch_f32_param_2];
	ld.param.u32 	%r224, [net_myrsi_batch_f32_param_3];
	ld.param.u32 	%r223, [net_myrsi_batch_f32_param_4];
	ld.param.u64 	%rd20, [net_myrsi_batch_f32_param_5];
	cvta.to.global.u64 	%rd1, %rd21;
	add.u64 	%rd2, %SPL, 0;
	add.u64 	%rd3, %SPL, 16384;
	mov.u32 	%r225, %ctaid.x;
	mov.u32 	%r226, %ntid.x;
	mov.u32 	%r227, %tid.x;
	mad.lo.s32 	%r1, %r225, %r226, %r227;
	setp.ge.s32 	%p1, %r1, %r224;
	@%p1 bra 	$L__BB3_140;
	cvta.to.global.u64 	%rd24, %rd19;
	cvta.to.global.u64 	%rd4, %rd20;
	mul.wide.s32 	%rd25, %r1, 4;
	add.s64 	%rd26, %rd24, %rd25;
	ld.global.nc.u32 	%r2, [%rd26];
	mul.wide.s32 	%rd5, %r222, %r1;
	shl.b64 	%rd27, %rd5, 2;
	add.s64 	%rd6, %rd4, %rd27;
	add.s32 	%r228, %r2, -2049;
	setp.gt.u32 	%p2, %r228, -2049;
	setp.gt.s32 	%p3, %r223, -1;
	setp.gt.s32 	%p4, %r222, %r223;
	and.pred  	%p5, %p3, %p4;
	and.pred  	%p6, %p5, %p2;
	@%p6 bra 	$L__BB3_15;
	setp.lt.s32 	%p410, %r222, 1;
	@%p410 bra 	$L__BB3_140;
	and.b32  	%r3, %r222, 15;
	setp.lt.u32 	%p411, %r222, 16;
	mov.b32 	%r979, 0;
	@%p411 bra 	$L__BB3_6;
	and.b32  	%r979, %r222, 2147483632;
	neg.s32 	%r888, %r979;
	add.s64 	%rd106, %rd27, %rd4;
	add.s64 	%rd114, %rd106, 32;
$L__BB3_5:
	.pragma "nounroll";
	mov.b32 	%r884, 2147483647;
	st.global.u32 	[%rd114+-32], %r884;
	st.global.u32 	[%rd114+-28], %r884;
	st.global.u32 	[%rd114+-24], %r884;
	st.global.u32 	[%rd114+-20], %r884;
	st.global.u32 	[%rd114+-16], %r884;
	st.global.u32 	[%rd114+-12], %r884;
	st.global.u32 	[%rd114+-8], %r884;
	st.global.u32 	[%rd114+-4], %r884;
	st.global.u32 	[%rd114], %r884;
	st.global.u32 	[%rd114+4], %r884;
	st.global.u32 	[%rd114+8], %r884;
	st.global.u32 	[%rd114+12], %r884;
	st.global.u32 	[%rd114+16], %r884;
	st.global.u32 	[%rd114+20], %r884;
	st.global.u32 	[%rd114+24], %r884;
	st.global.u32 	[%rd114+28], %r884;
	add.s32 	%r888, %r888, 16;
	add.s64 	%rd114, %rd114, 64;
	setp.eq.s32 	%p412, %r888, 0;
	@%p412 bra 	$L__BB3_6;
	bra.uni 	$L__BB3_5;
$L__BB3_6:
	setp.eq.s32 	%p413, %r3, 0;
	@%p413 bra 	$L__BB3_140;
	and.b32  	%r202, %r222, 7;
	setp.lt.u32 	%p414, %r3, 8;
	@%p414 bra 	$L__BB3_9;
	mul.wide.u32 	%rd107, %r979, 4;
	add.s64 	%rd108, %rd6, %rd107;
	mov.b32 	%r885, 2147483647;
	st.global.u32 	[%rd108], %r885;
	st.global.u32 	[%rd108+4], %r885;
	st.global.u32 	[%rd108+8], %r885;
	st.global.u32 	[%rd108+12], %r885;
	st.global.u32 	[%rd108+16], %r885;
	st.global.u32 	[%rd108+20], %r885;
	st.global.u32 	[%rd108+24], %r885;
	st.global.u32 	[%rd108+28], %r885;
	add.s32 	%r979, %r979, 8;
$L__BB3_9:
	setp.eq.s32 	%p415, %r202, 0;
	@%p415 bra 	$L__BB3_140;
	and.b32  	%r205, %r222, 3;
	setp.lt.u32 	%p416, %r202, 4;
	@%p416 bra 	$L__BB3_12;
	mul.wide.u32 	%rd109, %r979, 4;
	add.s64 	%rd110, %rd6, %rd109;
	mov.b32 	%r886, 2147483647;
	st.global.u32 	[%rd110], %r886;
	st.global.u32 	[%rd110+4], %r886;
	st.global.u32 	[%rd110+8], %r886;
	st.global.u32 	[%rd110+12], %r886;
	add.s32 	%r979, %r979, 4;
$L__BB3_12:
	setp.eq.s32 	%p417, %r205, 0;
	@%p417 bra 	$L__BB3_140;
	mul.wide.u32 	%rd112, %r979, 4;
	add.s64 	%rd113, %rd27, %rd112;
	add.s64 	%rd115, %rd4, %rd113;
	neg.s32 	%r981, %r205;
$L__BB3_14:
	.pragma "nounroll";
	mov.b32 	%r887, 2147483647;
	st.global.u32 	[%rd115], %r887;
	add.s64 	%rd115, %rd115, 4;
	add.s32 	%r981, %r981, 1;
	setp.eq.s32 	%p418, %r981, 0;
	@%p418 bra 	$L__BB3_140;
	bra.uni 	$L__BB3_14;
$L__BB3_15:
	sub.s32 	%r229, %r222, %r223;
	setp.gt.s32 	%p7, %r229, %r2;
	@%p7 bra 	$L__BB3_29;
	setp.lt.s32 	%p8, %r222, 1;
	@%p8 bra 	$L__BB3_140;
	and.b32  	%r8, %r222, 15;
	setp.lt.u32 	%p9, %r222, 16;
	mov.b32 	%r983, 0;
	@%p9 bra 	$L__BB3_20;
	and.b32  	%r983, %r222, 2147483632;
	mov.b32 	%r889, 0;
$L__BB3_19:
	.pragma "nounroll";
	mul.wide.u32 	%rd28, %r889, 4;
	add.s64 	%rd29, %rd6, %rd28;
	mov.b32 	%r232, 2147483647;
	st.global.u32 	[%rd29], %r232;
	st.global.u32 	[%rd29+4], %r232;
	st.global.u32 	[%rd29+8], %r232;
	st.global.u32 	[%rd29+12], %r232;
	st.global.u32 	[%rd29+16], %r232;
	st.global.u32 	[%rd29+20], %r232;
	st.global.u32 	[%rd29+24], %r232;
	st.global.u32 	[%rd29+28], %r232;
	st.global.u32 	[%rd29+32], %r232;
	st.global.u32 	[%rd29+36], %r232;
	st.global.u32 	[%rd29+40], %r232;
	st.global.u32 	[%rd29+44], %r232;
	st.global.u32 	[%rd29+48], %r232;
	st.global.u32 	[%rd29+52], %r232;
	st.global.u32 	[%rd29+56], %r232;
	st.global.u32 	[%rd29+60], %r232;
	add.s32 	%r889, %r889, 16;
	setp.eq.s32 	%p10, %r889, %r983;
	@%p10 bra 	$L__BB3_20;
	bra.uni 	$L__BB3_19;
$L__BB3_20:
	setp.eq.s32 	%p11, %r8, 0;
	@%p11 bra 	$L__BB3_140;
	and.b32  	%r212, %r222, 7;
	setp.lt.u32 	%p12, %r8, 8;
	@%p12 bra 	$L__BB3_23;
	mul.wide.u32 	%rd30, %r983, 4;
	add.s64 	%rd31, %rd6, %rd30;
	mov.b32 	%r233, 2147483647;
	st.global.u32 	[%rd31], %r233;
	st.global.u32 	[%rd31+4], %r233;
	st.global.u32 	[%rd31+8], %r233;
	st.global.u32 	[%rd31+12], %r233;
	st.global.u32 	[%rd31+16], %r233;
	st.global.u32 	[%rd31+20], %r233;
	st.global.u32 	[%rd31+24], %r233;
	st.global.u32 	[%rd31+28], %r233;
	add.s32 	%r983, %r983, 8;
$L__BB3_23:
	setp.eq.s32 	%p13, %r212, 0;
	@%p13 bra 	$L__BB3_140;
	and.b32  	%r215, %r222, 3;
	setp.lt.u32 	%p14, %r212, 4;
	@%p14 bra 	$L__BB3_26;
	mul.wide.u32 	%rd32, %r983, 4;
	add.s64 	%rd33, %rd6, %rd32;
	mov.b32 	%r234, 2147483647;
	st.global.u32 	[%rd33], %r234;
	st.global.u32 	[%rd33+4], %r234;
	st.global.u32 	[%rd33+8], %r234;
	st.global.u32 	[%rd33+12], %r234;
	add.s32 	%r983, %r983, 4;
$L__BB3_26:
	setp.eq.s32 	%p15, %r215, 0;
	@%p15 bra 	$L__BB3_140;
	mov.b32 	%r986, 0;
$L__BB3_28:
	.pragma "nounroll";
	mul.wide.u32 	%rd34, %r983, 4;
	add.s64 	%rd35, %rd6, %rd34;
	mov.b32 	%r236, 2147483647;
	st.global.u32 	[%rd35], %r236;
	add.s32 	%r983, %r983, 1;
	add.s32 	%r986, %r986, 1;
	setp.ne.s32 	%p16, %r986, %r215;
	@%p16 bra 	$L__BB3_28;
	bra.uni 	$L__BB3_140;
$L__BB3_29:
	add.s32 	%r237, %r223, %r2;
	add.s32 	%r12, %r237, -1;
	setp.lt.s32 	%p17, %r12, 1;
	@%p17 bra 	$L__BB3_42;
	add.s32 	%r240, %r237, -2;
	and.b32  	%r13, %r12, 15;
	setp.lt.u32 	%p18, %r240, 15;
	mov.b32 	%r892, 0;
	@%p18 bra 	$L__BB3_33;
	and.b32  	%r892, %r12, 2147483632;
	mov.b32 	%r890, 0;
$L__BB3_32:
	.pragma "nounroll";
	mul.wide.u32 	%rd36, %r890, 4;
	add.s64 	%rd37, %rd6, %rd36;
	mov.b32 	%r242, 2147483647;
	st.global.u32 	[%rd37], %r242;
	st.global.u32 	[%rd37+4], %r242;
	st.global.u32 	[%rd37+8], %r242;
	st.global.u32 	[%rd37+12], %r242;
	st.global.u32 	[%rd37+16], %r242;
	st.global.u32 	[%rd37+20], %r242;
	st.global.u32 	[%rd37+24], %r242;
	st.global.u32 	[%rd37+28], %r242;
	st.global.u32 	[%rd37+32], %r242;
	st.global.u32 	[%rd37+36], %r242;
	st.global.u32 	[%rd37+40], %r242;
	st.global.u32 	[%rd37+44], %r242;
	st.global.u32 	[%rd37+48], %r242;
	st.global.u32 	[%rd37+52], %r242;
	st.global.u32 	[%rd37+56], %r242;
	st.global.u32 	[%rd37+60], %r242;
	add.s32 	%r890, %r890, 16;
	setp.ne.s32 	%p19, %r890, %r892;
	@%p19 bra 	$L__BB3_32;
$L__BB3_33:
	setp.eq.s32 	%p20, %r13, 0;
	@%p20 bra 	$L__BB3_42;
	and.b32  	%r18, %r12, 7;
	setp.lt.u32 	%p21, %r13, 8;
	@%p21 bra 	$L__BB3_36;
	mul.wide.u32 	%rd38, %r892, 4;
	add.s64 	%rd39, %rd6, %rd38;
	mov.b32 	%r243, 2147483647;
	st.global.u32 	[%rd39], %r243;
	st.global.u32 	[%rd39+4], %r243;
	st.global.u32 	[%rd39+8], %r243;
	st.global.u32 	[%rd39+12], %r243;
	st.global.u32 	[%rd39+16], %r243;
	st.global.u32 	[%rd39+20], %r243;
	st.global.u32 	[%rd39+24], %r243;
	st.global.u32 	[%rd39+28], %r243;
	add.s32 	%r892, %r892, 8;
$L__BB3_36:
	setp.eq.s32 	%p22, %r18, 0;
	@%p22 bra 	$L__BB3_42;
	and.b32  	%r21, %r12, 3;
	setp.lt.u32 	%p23, %r18, 4;
	@%p23 bra 	$L__BB3_39;
	mul.wide.u32 	%rd40, %r892, 4;
	add.s64 	%rd41, %rd6, %rd40;
	mov.b32 	%r244, 2147483647;
	st.global.u32 	[%rd41], %r244;
	st.global.u32 	[%rd41+4], %r244;
	st.global.u32 	[%rd41+8], %r244;
	st.global.u32 	[%rd41+12], %r244;
	add.s32 	%r892, %r892, 4;
$L__BB3_39:
	setp.eq.s32 	%p24, %r21, 0;
	@%p24 bra 	$L__BB3_42;
	mov.b32 	%r895, 0;
$L__BB3_41:
	.pragma "nounroll";
	mul.wide.u32 	%rd42, %r892, 4;
	add.s64 	%rd43, %rd6, %rd42;
	mov.b32 	%r246, 2147483647;
	st.global.u32 	[%rd43], %r246;
	add.s32 	%r892, %r892, 1;
	add.s32 	%r895, %r895, 1;
	setp.ne.s32 	%p25, %r895, %r21;
	@%p25 bra 	$L__BB3_41;
$L__BB3_42:
	setp.gt.u32 	%p26, %r2, 1;
	selp.f32 	%f7, 0f00000000, 0f7FFFFFFF, %p26;
	mul.wide.s32 	%rd44, %r12, 4;
	add.s64 	%rd45, %rd6, %rd44;
	st.global.f32 	[%rd45], %f7;
	and.b32  	%r28, %r2, 15;
	setp.lt.u32 	%p27, %r2, 16;
	mov.b32 	%r898, 0;
	@%p27 bra 	$L__BB3_45;
	and.b32  	%r898, %r2, 4080;
	mov.b32 	%r896, 0;
$L__BB3_44:
	.pragma "nounroll";
	mul.wide.u32 	%rd46, %r896, 8;
	add.s64 	%rd47, %rd3, %rd46;
	mov.f64 	%fd14, 0d0000000000000000;
	st.local.v2.f64 	[%rd47], {%fd14, %fd14};
	st.local.v2.f64 	[%rd47+16], {%fd14, %fd14};
	st.local.v2.f64 	[%rd47+32], {%fd14, %fd14};
	st.local.v2.f64 	[%rd47+48], {%fd14, %fd14};
	st.local.v2.f64 	[%rd47+64], {%fd14, %fd14};
	st.local.v2.f64 	[%rd47+80], {%fd14, %fd14};
	st.local.v2.f64 	[%rd47+96], {%fd14, %fd14};
	st.local.v2.f64 	[%rd47+112], {%fd14, %fd14};
	add.s32 	%r896, %r896, 16;
	setp.ne.s32 	%p28, %r896, %r898;
	@%p28 bra 	$L__BB3_44;
$L__BB3_45:
	setp.eq.s32 	%p29, %r28, 0;
	@%p29 bra 	$L__BB3_54;
	and.b32  	%r33, %r2, 7;
	setp.lt.u32 	%p30, %r28, 8;
	@%p30 bra 	$L__BB3_48;
	mul.wide.u32 	%rd48, %r898, 8;
	add.s64 	%rd49, %rd3, %rd48;
	mov.b64 	%rd50, 0;
	st.local.u64 	[%rd49], %rd50;
	st.local.u64 	[%rd49+8], %rd50;
	st.local.u64 	[%rd49+16], %rd50;
	st.local.u64 	[%rd49+24], %rd50;
	st.local.u64 	[%rd49+32], %rd50;
	st.local.u64 	[%rd49+40], %rd50;
	st.local.u64 	[%rd49+48], %rd50;
	st.local.u64 	[%rd49+56], %rd50;
	add.s32 	%r898, %r898, 8;
$L__BB3_48:
	setp.eq.s32 	%p31, %r33, 0;
	@%p31 bra 	$L__BB3_54;
	and.b32  	%r36, %r2, 3;
	setp.lt.u32 	%p32, %r33, 4;
	@%p32 bra 	$L__BB3_51;
	mul.wide.u32 	%rd51, %r898, 8;
	add.s64 	%rd52, %rd3, %rd51;
	mov.b64 	%rd53, 0;
	st.local.u64 	[%rd52], %rd53;
	st.local.u64 	[%rd52+8], %rd53;
	st.local.u64 	[%rd52+16], %rd53;
	st.local.u64 	[%rd52+24], %rd53;
	add.s32 	%r898, %r898, 4;
$L__BB3_51:
	setp.eq.s32 	%p33, %r36, 0;
	@%p33 bra 	$L__BB3_54;
	mov.b32 	%r901, 0;
$L__BB3_53:
	.pragma "nounroll";
	mul.wide.u32 	%rd54, %r898, 8;
	add.s64 	%rd55, %rd3, %rd54;
	mov.b64 	%rd56, 0;
	st.local.u64 	[%rd55], %rd56;
	add.s32 	%r898, %r898, 1;
	add.s32 	%r901, %r901, 1;
	setp.ne.s32 	%p34, %r901, %r36;
	@%p34 bra 	$L__BB3_53;
$L__BB3_54:
	cvt.rn.f32.u32 	%f8, %r2;
	mul.f32 	%f9, %f8, 0f3F000000;
	add.s32 	%r250, %r2, -1;
	cvt.rn.f32.u32 	%f10, %r250;
	mul.f32 	%f1, %f9, %f10;
	add.s32 	%r902, %r223, 1;
	setp.ge.s32 	%p35, %r902, %r222;
	@%p35 bra 	$L__BB3_140;
	mul.wide.u32 	%rd57, %r223, 4;
	add.s64 	%rd58, %rd1, %rd57;
	ld.global.nc.f32 	%f12, [%rd58];
	mov.b32 	%r903, 0;
	mov.f64 	%fd185, 0d0000000000000000;
	mov.f64 	%fd186, %fd185;
	mov.u32 	%r904, %r903;
	mov.u32 	%r905, %r903;
	mov.u32 	%r973, %r903;
	mov.u32 	%r907, %r903;
$L__BB3_56:
	mul.wide.u32 	%rd59, %r902, 4;
	add.s64 	%rd60, %rd1, %rd59;
	ld.global.nc.f32 	%f4, [%rd60];
	cvt.f64.f32 	%fd16, %f4;
	cvt.f64.f32 	%fd17, %f12;
	sub.f64 	%fd3, %fd16, %fd17;
	setp.gt.f64 	%p36, %fd3, 0d0000000000000000;
	selp.f64 	%fd18, 0d3FF0000000000000, 0d0000000000000000, %p36;
	fma.rn.f64 	%fd185, %fd3, %fd18, %fd185;
	setp.lt.f64 	%p37, %fd3, 0d0000000000000000;
	selp.f64 	%fd19, 0d3FF0000000000000, 0d0000000000000000, %p37;
	mul.f64 	%fd20, %fd3, %fd19;
	sub.f64 	%fd186, %fd186, %fd20;
	setp.ge.s32 	%p38, %r904, %r2;
	@%p38 bra 	$L__BB3_58;
	mul.wide.s32 	%rd63, %r903, 8;
	add.s64 	%rd64, %rd2, %rd63;
	st.local.f64 	[%rd64], %fd3;
	add.s32 	%r253, %r903, 1;
	setp.eq.s32 	%p42, %r253, %r2;
	selp.b32 	%r903, 0, %r253, %p42;
	add.s32 	%r904, %r904, 1;
	bra.uni 	$L__BB3_59;
$L__BB3_58:
	mul.wide.s32 	%rd61, %r903, 8;
	add.s64 	%rd62, %rd2, %rd61;
	ld.local.f64 	%fd21, [%rd62];
	setp.gt.f64 	%p39, %fd21, 0d0000000000000000;
	selp.f64 	%fd22, 0d3FF0000000000000, 0d0000000000000000, %p39;
	mul.f64 	%fd23, %fd21, %fd22;
	sub.f64 	%fd185, %fd185, %fd23;
	setp.lt.f64 	%p40, %fd21, 0d0000000000000000;
	selp.f64 	%fd24, 0d3FF0000000000000, 0d0000000000000000, %p40;
	fma.rn.f64 	%fd186, %fd21, %fd24, %fd186;
	st.local.f64 	[%rd62], %fd3;
	add.s32 	%r252, %r903, 1;
	setp.eq.s32 	%p41, %r252, %r2;
	selp.b32 	%r903, 0, %r252, %p41;
$L__BB3_59:
	setp.lt.s32 	%p43, %r904, %r2;
	@%p43 bra 	$L__BB3_139;
	add.f64 	%fd10, %fd186, %fd185;
	setp.eq.f64 	%p44, %fd10, 0d0000000000000000;
	mov.f64 	%fd189, 0d0000000000000000;
	@%p44 bra 	$L__BB3_62;
	sub.f64 	%fd26, %fd185, %fd186;
	div.rn.f64 	%fd189, %fd26, %fd10;
$L__BB3_62:
	setp.ge.s32 	%p45, %r973, %r2;
	@%p45 bra 	$L__BB3_78;
	setp.lt.s32 	%p335, %r905, 1;
	mov.b32 	%r921, 0;
	@%p335 bra 	$L__BB3_77;
	add.s32 	%r760, %r905, -1;
	and.b32  	%r55, %r905, 15;
	setp.lt.u32 	%p336, %r760, 15;
	mov.b32 	%r916, 0;
	mov.u32 	%r921, %r916;
	@%p336 bra 	$L__BB3_67;
	and.b32  	%r916, %r905, 2147483632;
	mov.b32 	%r910, 0;
	mov.u32 	%r921, %r910;
$L__BB3_66:
	.pragma "nounroll";
	mul.wide.u32 	%rd94, %r910, 8;
	add.s64 	%rd95, %rd3, %rd94;
	ld.local.v2.f64 	{%fd151, %fd152}, [%rd95];
	setp.lt.f64 	%p337, %fd151, %fd189;
	selp.u32 	%r762, 1, 0, %p337;
	setp.gt.f64 	%p338, %fd151, %fd189;
	selp.s32 	%r763, -1, 0, %p338;
	add.s32 	%r764, %r921, %r762;
	add.s32 	%r765, %r764, %r763;
	setp.lt.f64 	%p339, %fd152, %fd189;
	selp.u32 	%r766, 1, 0, %p339;
	setp.gt.f64 	%p340, %fd152, %fd189;
	selp.s32 	%r767, -1, 0, %p340;
	add.s32 	%r768, %r765, %r766;
	add.s32 	%r769, %r768, %r767;
	ld.local.v2.f64 	{%fd153, %fd154}, [%rd95+16];
	setp.lt.f64 	%p341, %fd153, %fd189;
	selp.u32 	%r770, 1, 0, %p341;
	setp.gt.f64 	%p342, %fd153, %fd189;
	selp.s32 	%r771, -1, 0, %p342;
	add.s32 	%r772, %r769, %r770;
	add.s32 	%r773, %r772, %r771;
	setp.lt.f64 	%p343, %fd154, %fd189;
	selp.u32 	%r774, 1, 0, %p343;
	setp.gt.f64 	%p344, %fd154, %fd189;
	selp.s32 	%r775, -1, 0, %p344;
	add.s32 	%r776, %r773, %r774;
	add.s32 	%r777, %r776, %r775;
	ld.local.v2.f64 	{%fd155, %fd156}, [%rd95+32];
	setp.lt.f64 	%p345, %fd155, %fd189;
	selp.u32 	%r778, 1, 0, %p345;
	setp.gt.f64 	%p346, %fd155, %fd189;
	selp.s32 	%r779, -1, 0, %p346;
	add.s32 	%r780, %r777, %r778;
	add.s32 	%r781, %r780, %r779;
	setp.lt.f64 	%p347, %fd156, %fd189;
	selp.u32 	%r782, 1, 0, %p347;
	setp.gt.f64 	%p348, %fd156, %fd189;
	selp.s32 	%r783, -1, 0, %p348;
	add.s32 	%r784, %r781, %r782;
	add.s32 	%r785, %r784, %r783;
	ld.local.v2.f64 	{%fd157, %fd158}, [%rd95+48];
	setp.lt.f64 	%p349, %fd157, %fd189;
	selp.u32 	%r786, 1, 0, %p349;
	setp.gt.f64 	%p350, %fd157, %fd189;
	selp.s32 	%r787, -1, 0, %p350;
	add.s32 	%r788, %r785, %r786;
	add.s32 	%r789, %r788, %r787;
	setp.lt.f64 	%p351, %fd158, %fd189;
	selp.u32 	%r790, 1, 0, %p351;
	setp.gt.f64 	%p352, %fd158, %fd189;
	selp.s32 	%r791, -1, 0, %p352;
	add.s32 	%r792, %r789, %r790;
	add.s32 	%r793, %r792, %r791;
	ld.local.v2.f64 	{%fd159, %fd160}, [%rd95+64];
	setp.lt.f64 	%p353, %fd159, %fd189;
	selp.u32 	%r794, 1, 0, %p353;
	setp.gt.f64 	%p354, %fd159, %fd189;
	selp.s32 	%r795, -1, 0, %p354;
	add.s32 	%r796, %r793, %r794;
	add.s32 	%r797, %r796, %r795;
	setp.lt.f64 	%p355, %fd160, %fd189;
	selp.u32 	%r798, 1, 0, %p355;
	setp.gt.f64 	%p356, %fd160, %fd189;
	selp.s32 	%r799, -1, 0, %p356;
	add.s32 	%r800, %r797, %r798;
	add.s32 	%r801, %r800, %r799;
	ld.local.v2.f64 	{%fd161, %fd162}, [%rd95+80];
	setp.lt.f64 	%p357, %fd161, %fd189;
	selp.u32 	%r802, 1, 0, %p357;
	setp.gt.f64 	%p358, %fd161, %fd189;
	selp.s32 	%r803, -1, 0, %p358;
	add.s32 	%r804, %r801, %r802;
	add.s32 	%r805, %r804, %r803;
	setp.lt.f64 	%p359, %fd162, %fd189;
	selp.u32 	%r806, 1, 0, %p359;
	setp.gt.f64 	%p360, %fd162, %fd189;
	selp.s32 	%r807, -1, 0, %p360;
	add.s32 	%r808, %r805, %r806;
	add.s32 	%r809, %r808, %r807;
	ld.local.v2.f64 	{%fd163, %fd164}, [%rd95+96];
	setp.lt.f64 	%p361, %fd163, %fd189;
	selp.u32 	%r810, 1, 0, %p361;
	setp.gt.f64 	%p362, %fd163, %fd189;
	selp.s32 	%r811, -1, 0, %p362;
	add.s32 	%r812, %r809, %r810;
	add.s32 	%r813, %r812, %r811;
	setp.lt.f64 	%p363, %fd164, %fd189;
	selp.u32 	%r814, 1, 0, %p363;
	setp.gt.f64 	%p364, %fd164, %fd189;
	selp.s32 	%r815, -1, 0, %p364;
	add.s32 	%r816, %r813, %r814;
	add.s32 	%r817, %r816, %r815;
	ld.local.v2.f64 	{%fd165, %fd166}, [%rd95+112];
	setp.lt.f64 	%p365, %fd165, %fd189;
	selp.u32 	%r818, 1, 0, %p365;
	setp.gt.f64 	%p366, %fd165, %fd189;
	selp.s32 	%r819, -1, 0, %p366;
	add.s32 	%r820, %r817, %r818;
	add.s32 	%r821, %r820, %r819;
	setp.lt.f64 	%p367, %fd166, %fd189;
	selp.u32 	%r822, 1, 0, %p367;
	setp.gt.f64 	%p368, %fd166, %fd189;
	selp.s32 	%r823, -1, 0, %p368;
	add.s32 	%r824, %r821, %r822;
	add.s32 	%r921, %r824, %r823;
	add.s32 	%r910, %r910, 16;
	setp.ne.s32 	%p369, %r910, %r916;
	@%p369 bra 	$L__BB3_66;
$L__BB3_67:
	setp.eq.s32 	%p370, %r55, 0;
	@%p370 bra 	$L__BB3_77;
	and.b32  	%r64, %r905, 7;
	setp.lt.u32 	%p371, %r55, 8;
	@%p371 bra 	$L__BB3_70;
	mul.wide.u32 	%rd96, %r916, 8;
	add.s64 	%rd97, %rd3, %rd96;
	ld.local.f64 	%fd167, [%rd97];
	setp.lt.f64 	%p372, %fd167, %fd189;
	selp.u32 	%r826, 1, 0, %p372;
	setp.gt.f64 	%p373, %fd167, %fd189;
	selp.s32 	%r827, -1, 0, %p373;
	add.s32 	%r828, %r921, %r826;
	add.s32 	%r829, %r828, %r827;
	ld.local.f64 	%fd168, [%rd97+8];
	setp.lt.f64 	%p374, %fd168, %fd189;
	selp.u32 	%r830, 1, 0, %p374;
	setp.gt.f64 	%p375, %fd168, %fd189;
	selp.s32 	%r831, -1, 0, %p375;
	add.s32 	%r832, %r829, %r830;
	add.s32 	%r833, %r832, %r831;
	ld.local.f64 	%fd169, [%rd97+16];
	setp.lt.f64 	%p376, %fd169, %fd189;
	selp.u32 	%r834, 1, 0, %p376;
	setp.gt.f64 	%p377, %fd169, %fd189;
	selp.s32 	%r835, -1, 0, %p377;
	add.s32 	%r836, %r833, %r834;
	add.s32 	%r837, %r836, %r835;
	ld.local.f64 	%fd170, [%rd97+24];
	setp.lt.f64 	%p378, %fd170, %fd189;
	selp.u32 	%r838, 1, 0, %p378;
	setp.gt.f64 	%p379, %fd170, %fd189;
	selp.s32 	%r839, -1, 0, %p379;
	add.s32 	%r840, %r837, %r838;
	add.s32 	%r841, %r840, %r839;
	ld.local.f64 	%fd171, [%rd97+32];
	setp.lt.f64 	%p380, %fd171, %fd189;
	selp.u32 	%r842, 1, 0, %p380;
	setp.gt.f64 	%p381, %fd171, %fd189;
	selp.s32 	%r843, -1, 0, %p381;
	add.s32 	%r844, %r841, %r842;
	add.s32 	%r845, %r844, %r843;
	ld.local.f64 	%fd172, [%rd97+40];
	setp.lt.f64 	%p382, %fd172, %fd189;
	selp.u32 	%r846, 1, 0, %p382;
	setp.gt.f64 	%p383, %fd172, %fd189;
	selp.s32 	%r847, -1, 0, %p383;
	add.s32 	%r848, %r845, %r846;
	add.s32 	%r849, %r848, %r847;
	ld.local.f64 	%fd173, [%rd97+48];
	setp.lt.f64 	%p384, %fd173, %fd189;
	selp.u32 	%r850, 1, 0, %p384;
	setp.gt.f64 	%p385, %fd173, %fd189;
	selp.s32 	%r851, -1, 0, %p385;
	add.s32 	%r852, %r849, %r850;
	add.s32 	%r853, %r852, %r851;
	ld.local.f64 	%fd174, [%rd97+56];
	setp.lt.f64 	%p386, %fd174, %fd189;
	selp.u32 	%r854, 1, 0, %p386;
	setp.gt.f64 	%p387, %fd174, %fd189;
	selp.s32 	%r855, -1, 0, %p387;
	add.s32 	%r856, %r853, %r854;
	add.s32 	%r921, %r856, %r855;
	add.s32 	%r916, %r916, 8;
$L__BB3_70:
	setp.eq.s32 	%p388, %r64, 0;
	@%p388 bra 	$L__BB3_77;
	and.b32  	%r70, %r905, 3;
	setp.lt.u32 	%p389, %r64, 4;
	@%p389 bra 	$L__BB3_73;
	mul.wide.u32 	%rd98, %r916, 8;
	add.s64 	%rd99, %rd3, %rd98;
	ld.local.f64 	%fd175, [%rd99];
	setp.lt.f64 	%p390, %fd175, %fd189;
	selp.u32 	%r858, 1, 0, %p390;
	setp.gt.f64 	%p391, %fd175, %fd189;
	selp.s32 	%r859, -1, 0, %p391;
	add.s32 	%r860, %r921, %r858;
	add.s32 	%r861, %r860, %r859;
	ld.local.f64 	%fd176, [%rd99+8];
	setp.lt.f64 	%p392, %fd176, %fd189;
	selp.u32 	%r862, 1, 0, %p392;
	setp.gt.f64 	%p393, %fd176, %fd189;
	selp.s32 	%r863, -1, 0, %p393;
	add.s32 	%r864, %r861, %r862;
	add.s32 	%r865, %r864, %r863;
	ld.local.f64 	%fd177, [%rd99+16];
	setp.lt.f64 	%p394, %fd177, %fd189;
	selp.u32 	%r866, 1, 0, %p394;
	setp.gt.f64 	%p395, %fd177, %fd189;
	selp.s32 	%r867, -1, 0, %p395;
	add.s32 	%r868, %r865, %r866;
	add.s32 	%r869, %r868, %r867;
	ld.local.f64 	%fd178, [%rd99+24];
	setp.lt.f64 	%p396, %fd178, %fd189;
	selp.u32 	%r870, 1, 0, %p396;
	setp.gt.f64 	%p397, %fd178, %fd189;
	selp.s32 	%r871, -1, 0, %p397;
	add.s32 	%r872, %r869, %r870;
	add.s32 	%r921, %r872, %r871;
	add.s32 	%r916, %r916, 4;
$L__BB3_73:
	setp.eq.s32 	%p398, %r70, 0;
	@%p398 bra 	$L__BB3_77;
	mul.wide.u32 	%rd100, %r916, 8;
	add.s64 	%rd10, %rd3, %rd100;
	ld.local.f64 	%fd179, [%rd10];
	setp.lt.f64 	%p399, %fd179, %fd189;
	selp.u32 	%r873, 1, 0, %p399;
	setp.gt.f64 	%p400, %fd179, %fd189;
	selp.s32 	%r874, -1, 0, %p400;
	add.s32 	%r875, %r921, %r873;
	add.s32 	%r921, %r875, %r874;
	setp.eq.s32 	%p401, %r70, 1;
	@%p401 bra 	$L__BB3_77;
	ld.local.f64 	%fd180, [%rd10+8];
	setp.lt.f64 	%p402, %fd180, %fd189;
	selp.u32 	%r876, 1, 0, %p402;
	setp.gt.f64 	%p403, %fd180, %fd189;
	selp.s32 	%r877, -1, 0, %p403;
	add.s32 	%r878, %r921, %r876;
	add.s32 	%r921, %r878, %r877;
	setp.eq.s32 	%p404, %r70, 2;
	@%p404 bra 	$L__BB3_77;
	ld.local.f64 	%fd181, [%rd10+16];
	setp.lt.f64 	%p405, %fd181, %fd189;
	selp.u32 	%r879, 1, 0, %p405;
	setp.gt.f64 	%p406, %fd181, %fd189;
	selp.s32 	%r880, -1, 0, %p406;
	add.s32 	%r881, %r921, %r879;
	add.s32 	%r921, %r881, %r880;
$L__BB3_77:
	add.s32 	%r907, %r921, %r907;
	mul.wide.s32 	%rd101, %r905, 8;
	add.s64 	%rd102, %rd3, %rd101;
	st.local.f64 	[%rd102], %fd189;
	add.s32 	%r882, %r905, 1;
	setp.eq.s32 	%p407, %r882, %r2;
	selp.b32 	%r905, 0, %r882, %p407;
	add.s32 	%r973, %r973, 1;
	bra.uni 	$L__BB3_136;
$L__BB3_78:
	mul.wide.s32 	%rd65, %r905, 8;
	add.s64 	%rd11, %rd3, %rd65;
	ld.local.f64 	%fd13, [%rd11];
	add.s32 	%r83, %r905, 1;
	setp.ge.s32 	%p46, %r83, %r2;
	mov.b32 	%r947, 0;
	@%p46 bra 	$L__BB3_93;
	not.b32 	%r257, %r905;
	add.s32 	%r84, %r2, %r257;
	sub.s32 	%r258, %r2, %r905;
	add.s32 	%r259, %r258, -2;
	setp.lt.u32 	%p47, %r259, 15;
	mov.b32 	%r947, 0;
	mov.u32 	%r926, %r83;
	@%p47 bra 	$L__BB3_83;
	and.b32  	%r261, %r84, -16;
	neg.s32 	%r932, %r261;
	mov.b32 	%r947, 0;
	mov.u32 	%r933, %r905;
	mov.u32 	%r934, %r83;
$L__BB3_81:
	.pragma "nounroll";
	mul.wide.s32 	%rd66, %r934, 8;
	add.s64 	%rd67, %rd3, %rd66;
	ld.local.f64 	%fd27, [%rd67];
	setp.lt.f64 	%p48, %fd27, %fd13;
	selp.u32 	%r262, 1, 0, %p48;
	setp.gt.f64 	%p49, %fd27, %fd13;
	selp.s32 	%r263, -1, 0, %p49;
	add.s32 	%r264, %r947, %r262;
	add.s32 	%r265, %r264, %r263;
	ld.local.f64 	%fd28, [%rd67+8];
	setp.lt.f64 	%p50, %fd28, %fd13;
	selp.u32 	%r266, 1, 0, %p50;
	setp.gt.f64 	%p51, %fd28, %fd13;
	selp.s32 	%r267, -1, 0, %p51;
	add.s32 	%r268, %r265, %r266;
	add.s32 	%r269, %r268, %r267;
	ld.local.f64 	%fd29, [%rd67+16];
	setp.lt.f64 	%p52, %fd29, %fd13;
	selp.u32 	%r270, 1, 0, %p52;
	setp.gt.f64 	%p53, %fd29, %fd13;
	selp.s32 	%r271, -1, 0, %p53;
	add.s32 	%r272, %r269, %r270;
	add.s32 	%r273, %r272, %r271;
	ld.local.f64 	%fd30, [%rd67+24];
	setp.lt.f64 	%p54, %fd30, %fd13;
	selp.u32 	%r274, 1, 0, %p54;
	setp.gt.f64 	%p55, %fd30, %fd13;
	selp.s32 	%r275, -1, 0, %p55;
	add.s32 	%r276, %r273, %r274;
	add.s32 	%r277, %r276, %r275;
	ld.local.f64 	%fd31, [%rd67+32];
	setp.lt.f64 	%p56, %fd31, %fd13;
	selp.u32 	%r278, 1, 0, %p56;
	setp.gt.f64 	%p57, %fd31, %fd13;
	selp.s32 	%r279, -1, 0, %p57;
	add.s32 	%r280, %r277, %r278;
	add.s32 	%r281, %r280, %r279;
	ld.local.f64 	%fd32, [%rd67+40];
	setp.lt.f64 	%p58, %fd32, %fd13;
	selp.u32 	%r282, 1, 0, %p58;
	setp.gt.f64 	%p59, %fd32, %fd13;
	selp.s32 	%r283, -1, 0, %p59;
	add.s32 	%r284, %r281, %r282;
	add.s32 	%r285, %r284, %r283;
	ld.local.f64 	%fd33, [%rd67+48];
	setp.lt.f64 	%p60, %fd33, %fd13;
	selp.u32 	%r286, 1, 0, %p60;
	setp.gt.f64 	%p61, %fd33, %fd13;
	selp.s32 	%r287, -1, 0, %p61;
	add.s32 	%r288, %r285, %r286;
	add.s32 	%r289, %r288, %r287;
	ld.local.f64 	%fd34, [%rd67+56];
	setp.lt.f64 	%p62, %fd34, %fd13;
	selp.u32 	%r290, 1, 0, %p62;
	setp.gt.f64 	%p63, %fd34, %fd13;
	selp.s32 	%r291, -1, 0, %p63;
	add.s32 	%r292, %r289, %r290;
	add.s32 	%r293, %r292, %r291;
	ld.local.f64 	%fd35, [%rd67+64];
	setp.lt.f64 	%p64, %fd35, %fd13;
	selp.u32 	%r294, 1, 0, %p64;
	setp.gt.f64 	%p65, %fd35, %fd13;
	selp.s32 	%r295, -1, 0, %p65;
	add.s32 	%r296, %r293, %r294;
	add.s32 	%r297, %r296, %r295;
	ld.local.f64 	%fd36, [%rd67+72];
	setp.lt.f64 	%p66, %fd36, %fd13;
	selp.u32 	%r298, 1, 0, %p66;
	setp.gt.f64 	%p67, %fd36, %fd13;
	selp.s32 	%r299, -1, 0, %p67;
	add.s32 	%r300, %r297, %r298;
	add.s32 	%r301, %r300, %r299;
	ld.local.f64 	%fd37, [%rd67+80];
	setp.lt.f64 	%p68, %fd37, %fd13;
	selp.u32 	%r302, 1, 0, %p68;
	setp.gt.f64 	%p69, %fd37, %fd13;
	selp.s32 	%r303, -1, 0, %p69;
	add.s32 	%r304, %r301, %r302;
	add.s32 	%r305, %r304, %r303;
	ld.local.f64 	%fd38, [%rd67+88];
	setp.lt.f64 	%p70, %fd38, %fd13;
	selp.u32 	%r306, 1, 0, %p70;
	setp.gt.f64 	%p71, %fd38, %fd13;
	selp.s32 	%r307, -1, 0, %p71;
	add.s32 	%r308, %r305, %r306;
	add.s32 	%r309, %r308, %r307;
	ld.local.f64 	%fd39, [%rd67+96];
	setp.lt.f64 	%p72, %fd39, %fd13;
	selp.u32 	%r310, 1, 0, %p72;
	setp.gt.f64 	%p73, %fd39, %fd13;
	selp.s32 	%r311, -1, 0, %p73;
	add.s32 	%r312, %r309, %r310;
	add.s32 	%r313, %r312, %r311;
	ld.local.f64 	%fd40, [%rd67+104];
	setp.lt.f64 	%p74, %fd40, %fd13;
	selp.u32 	%r314, 1, 0, %p74;
	setp.gt.f64 	%p75, %fd40, %fd13;
	selp.s32 	%r315, -1, 0, %p75;
	add.s32 	%r316, %r313, %r314;
	add.s32 	%r317, %r316, %r315;
	ld.local.f64 	%fd41, [%rd67+112];
	setp.lt.f64 	%p76, %fd41, %fd13;
	selp.u32 	%r318, 1, 0, %p76;
	setp.gt.f64 	%p77, %fd41, %fd13;
	selp.s32 	%r319, -1, 0, %p77;
	add.s32 	%r320, %r317, %r318;
	add.s32 	%r321, %r320, %r319;
	ld.local.f64 	%fd42, [%rd67+120];
	setp.lt.f64 	%p78, %fd42, %fd13;
	selp.u32 	%r322, 1, 0, %p78;
	setp.gt.f64 	%p79, %fd42, %fd13;
	selp.s32 	%r323, -1, 0, %p79;
	add.s32 	%r324, %r321, %r322;
	add.s32 	%r947, %r324, %r323;
	add.s32 	%r934, %r934, 16;
	add.s32 	%r933, %r933, 16;
	add.s32 	%r932, %r932, 16;
	setp.eq.s32 	%p80, %r932, 0;
	@%p80 bra 	$L__BB3_82;
	bra.uni 	$L__BB3_81;
$L__BB3_82:
	add.s32 	%r926, %r933, 1;
$L__BB3_83:
	and.b32  	%r90, %r84, 15;
	setp.eq.s32 	%p81, %r90, 0;
	@%p81 bra 	$L__BB3_93;
	setp.lt.u32 	%p82, %r90, 8;
	@%p82 bra 	$L__BB3_86;
	mul.wide.s32 	%rd68, %r926, 8;
	add.s64 	%rd69, %rd3, %rd68;
	ld.local.f64 	%fd43, [%rd69];
	setp.lt.f64 	%p83, %fd43, %fd13;
	selp.u32 	%r326, 1, 0, %p83;
	setp.gt.f64 	%p84, %fd43, %fd13;
	selp.s32 	%r327, -1, 0, %p84;
	add.s32 	%r328, %r947, %r326;
	add.s32 	%r329, %r328, %r327;
	ld.local.f64 	%fd44, [%rd69+8];
	setp.lt.f64 	%p85, %fd44, %fd13;
	selp.u32 	%r330, 1, 0, %p85;
	setp.gt.f64 	%p86, %fd44, %fd13;
	selp.s32 	%r331, -1, 0, %p86;
	add.s32 	%r332, %r329, %r330;
	add.s32 	%r333, %r332, %r331;
	ld.local.f64 	%fd45, [%rd69+16];
	setp.lt.f64 	%p87, %fd45, %fd13;
	selp.u32 	%r334, 1, 0, %p87;
	setp.gt.f64 	%p88, %fd45, %fd13;
	selp.s32 	%r335, -1, 0, %p88;
	add.s32 	%r336, %r333, %r334;
	add.s32 	%r337, %r336, %r335;
	ld.local.f64 	%fd46, [%rd69+24];
	setp.lt.f64 	%p89, %fd46, %fd13;
	selp.u32 	%r338, 1, 0, %p89;
	setp.gt.f64 	%p90, %fd46, %fd13;
	selp.s32 	%r339, -1, 0, %p90;
	add.s32 	%r340, %r337, %r338;
	add.s32 	%r341, %r340, %r339;
	ld.local.f64 	%fd47, [%rd69+32];
	setp.lt.f64 	%p91, %fd47, %fd13;
	selp.u32 	%r342, 1, 0, %p91;
	setp.gt.f64 	%p92, %fd47, %fd13;
	selp.s32 	%r343, -1, 0, %p92;
	add.s32 	%r344, %r341, %r342;
	add.s32 	%r345, %r344, %r343;
	ld.local.f64 	%fd48, [%rd69+40];
	setp.lt.f64 	%p93, %fd48, %fd13;
	selp.u32 	%r346, 1, 0, %p93;
	setp.gt.f64 	%p94, %fd48, %fd13;
	selp.s32 	%r347, -1, 0, %p94;
	add.s32 	%r348, %r345, %r346;
	add.s32 	%r349, %r348, %r347;
	ld.local.f64 	%fd49, [%rd69+48];
	setp.lt.f64 	%p95, %fd49, %fd13;
	selp.u32 	%r350, 1, 0, %p95;
	setp.gt.f64 	%p96, %fd49, %fd13;
	selp.s32 	%r351, -1, 0, %p96;
	add.s32 	%r352, %r349, %r350;
	add.s32 	%r353, %r352, %r351;
	ld.local.f64 	%fd50, [%rd69+56];
	setp.lt.f64 	%p97, %fd50, %fd13;
	selp.u32 	%r354, 1, 0, %p97;
	setp.gt.f64 	%p98, %fd50, %fd13;
	selp.s32 	%r355, -1, 0, %p98;
	add.s32 	%r356, %r353, %r354;
	add.s32 	%r947, %r356, %r355;
	add.s32 	%r926, %r926, 8;
$L__BB3_86:
	and.b32  	%r96, %r84, 7;
	setp.eq.s32 	%p99, %r96, 0;
	@%p99 bra 	$L__BB3_93;
	and.b32  	%r97, %r84, 3;
	setp.lt.u32 	%p100, %r96, 4;
	@%p100 bra 	$L__BB3_89;
	mul.wide.s32 	%rd70, %r926, 8;
	add.s64 	%rd71, %rd3, %rd70;
	ld.local.f64 	%fd51, [%rd71];
	setp.lt.f64 	%p101, %fd51, %fd13;
	selp.u32 	%r358, 1, 0, %p101;
	setp.gt.f64 	%p102, %fd51, %fd13;
	selp.s32 	%r359, -1, 0, %p102;
	add.s32 	%r360, %r947, %r358;
	add.s32 	%r361, %r360, %r359;
	ld.local.f64 	%fd52, [%rd71+8];
	setp.lt.f64 	%p103, %fd52, %fd13;
	selp.u32 	%r362, 1, 0, %p103;
	setp.gt.f64 	%p104, %fd52, %fd13;
	selp.s32 	%r363, -1, 0, %p104;
	add.s32 	%r364, %r361, %r362;
	add.s32 	%r365, %r364, %r363;
	ld.local.f64 	%fd53, [%rd71+16];
	setp.lt.f64 	%p105, %fd53, %fd13;
	selp.u32 	%r366, 1, 0, %p105;
	setp.gt.f64 	%p106, %fd53, %fd13;
	selp.s32 	%r367, -1, 0, %p106;
	add.s32 	%r368, %r365, %r366;
	add.s32 	%r369, %r368, %r367;
	ld.local.f64 	%fd54, [%rd71+24];
	setp.lt.f64 	%p107, %fd54, %fd13;
	selp.u32 	%r370, 1, 0, %p107;
	setp.gt.f64 	%p108, %fd54, %fd13;
	selp.s32 	%r371, -1, 0, %p108;
	add.s32 	%r372, %r369, %r370;
	add.s32 	%r947, %r372, %r371;
	add.s32 	%r926, %r926, 4;
$L__BB3_89:
	setp.eq.s32 	%p109, %r97, 0;
	@%p109 bra 	$L__BB3_93;
	mul.wide.s32 	%rd72, %r926, 8;
	add.s64 	%rd12, %rd3, %rd72;
	ld.local.f64 	%fd55, [%rd12];
	setp.lt.f64 	%p110, %fd55, %fd13;
	selp.u32 	%r373, 1, 0, %p110;
	setp.gt.f64 	%p111, %fd55, %fd13;
	selp.s32 	%r374, -1, 0, %p111;
	add.s32 	%r375, %r947, %r373;
	add.s32 	%r947, %r375, %r374;
	setp.eq.s32 	%p112, %r97, 1;
	@%p112 bra 	$L__BB3_93;
	ld.local.f64 	%fd56, [%rd12+8];
	setp.lt.f64 	%p113, %fd56, %fd13;
	selp.u32 	%r376, 1, 0, %p113;
	setp.gt.f64 	%p114, %fd56, %fd13;
	selp.s32 	%r377, -1, 0, %p114;
	add.s32 	%r378, %r947, %r376;
	add.s32 	%r947, %r378, %r377;
	setp.eq.s32 	%p115, %r97, 2;
	@%p115 bra 	$L__BB3_93;
	ld.local.f64 	%fd57, [%rd12+16];
	setp.lt.f64 	%p116, %fd57, %fd13;
	selp.u32 	%r379, 1, 0, %p116;
	setp.gt.f64 	%p117, %fd57, %fd13;
	selp.s32 	%r380, -1, 0, %p117;
	add.s32 	%r381, %r947, %r379;
	add.s32 	%r947, %r381, %r380;
$L__BB3_93:
	setp.lt.s32 	%p118, %r905, 1;
	@%p118 bra 	$L__BB3_107;
	and.b32  	%r107, %r905, 15;
	setp.lt.u32 	%p119, %r905, 16;
	mov.b32 	%r942, 0;
	@%p119 bra 	$L__BB3_97;
	mov.b32 	%r936, 0;
$L__BB3_96:
	.pragma "nounroll";
	mul.wide.u32 	%rd73, %r936, 8;
	add.s64 	%rd74, %rd3, %rd73;
	ld.local.v2.f64 	{%fd58, %fd59}, [%rd74];
	setp.lt.f64 	%p120, %fd58, %fd13;
	selp.u32 	%r385, 1, 0, %p120;
	setp.gt.f64 	%p121, %fd58, %fd13;
	selp.s32 	%r386, -1, 0, %p121;
	add.s32 	%r387, %r947, %r385;
	add.s32 	%r388, %r387, %r386;
	setp.lt.f64 	%p122, %fd59, %fd13;
	selp.u32 	%r389, 1, 0, %p122;
	setp.gt.f64 	%p123, %fd59, %fd13;
	selp.s32 	%r390, -1, 0, %p123;
	add.s32 	%r391, %r388, %r389;
	add.s32 	%r392, %r391, %r390;
	ld.local.v2.f64 	{%fd60, %fd61}, [%rd74+16];
	setp.lt.f64 	%p124, %fd60, %fd13;
	selp.u32 	%r393, 1, 0, %p124;
	setp.gt.f64 	%p125, %fd60, %fd13;
	selp.s32 	%r394, -1, 0, %p125;
	add.s32 	%r395, %r392, %r393;
	add.s32 	%r396, %r395, %r394;
	setp.lt.f64 	%p126, %fd61, %fd13;
	selp.u32 	%r397, 1, 0, %p126;
	setp.gt.f64 	%p127, %fd61, %fd13;
	selp.s32 	%r398, -1, 0, %p127;
	add.s32 	%r399, %r396, %r397;
	add.s32 	%r400, %r399, %r398;
	ld.local.v2.f64 	{%fd62, %fd63}, [%rd74+32];
	setp.lt.f64 	%p128, %fd62, %fd13;
	selp.u32 	%r401, 1, 0, %p128;
	setp.gt.f64 	%p129, %fd62, %fd13;
	selp.s32 	%r402, -1, 0, %p129;
	add.s32 	%r403, %r400, %r401;
	add.s32 	%r404, %r403, %r402;
	setp.lt.f64 	%p130, %fd63, %fd13;
	selp.u32 	%r405, 1, 0, %p130;
	setp.gt.f64 	%p131, %fd63, %fd13;
	selp.s32 	%r406, -1, 0, %p131;
	add.s32 	%r407, %r404, %r405;
	add.s32 	%r408, %r407, %r406;
	ld.local.v2.f64 	{%fd64, %fd65}, [%rd74+48];
	setp.lt.f64 	%p132, %fd64, %fd13;
	selp.u32 	%r409, 1, 0, %p132;
	setp.gt.f64 	%p133, %fd64, %fd13;
	selp.s32 	%r410, -1, 0, %p133;
	add.s32 	%r411, %r408, %r409;
	add.s32 	%r412, %r411, %r410;
	setp.lt.f64 	%p134, %fd65, %fd13;
	selp.u32 	%r413, 1, 0, %p134;
	setp.gt.f64 	%p135, %fd65, %fd13;
	selp.s32 	%r414, -1, 0, %p135;
	add.s32 	%r415, %r412, %r413;
	add.s32 	%r416, %r415, %r414;
	ld.local.v2.f64 	{%fd66, %fd67}, [%rd74+64];
	setp.lt.f64 	%p136, %fd66, %fd13;
	selp.u32 	%r417, 1, 0, %p136;
	setp.gt.f64 	%p137, %fd66, %fd13;
	selp.s32 	%r418, -1, 0, %p137;
	add.s32 	%r419, %r416, %r417;
	add.s32 	%r420, %r419, %r418;
	setp.lt.f64 	%p138, %fd67, %fd13;
	selp.u32 	%r421, 1, 0, %p138;
	setp.gt.f64 	%p139, %fd67, %fd13;
	selp.s32 	%r422, -1, 0, %p139;
	add.s32 	%r423, %r420, %r421;
	add.s32 	%r424, %r423, %r422;
	ld.local.v2.f64 	{%fd68, %fd69}, [%rd74+80];
	setp.lt.f64 	%p140, %fd68, %fd13;
	selp.u32 	%r425, 1, 0, %p140;
	setp.gt.f64 	%p141, %fd68, %fd13;
	selp.s32 	%r426, -1, 0, %p141;
	add.s32 	%r427, %r424, %r425;
	add.s32 	%r428, %r427, %r426;
	setp.lt.f64 	%p142, %fd69, %fd13;
	selp.u32 	%r429, 1, 0, %p142;
	setp.gt.f64 	%p143, %fd69, %fd13;
	selp.s32 	%r430, -1, 0, %p143;
	add.s32 	%r431, %r428, %r429;
	add.s32 	%r432, %r431, %r430;
	ld.local.v2.f64 	{%fd70, %fd71}, [%rd74+96];
	setp.lt.f64 	%p144, %fd70, %fd13;
	selp.u32 	%r433, 1, 0, %p144;
	setp.gt.f64 	%p145, %fd70, %fd13;
	selp.s32 	%r434, -1, 0, %p145;
	add.s32 	%r435, %r432, %r433;
	add.s32 	%r436, %r435, %r434;
	setp.lt.f64 	%p146, %fd71, %fd13;
	selp.u32 	%r437, 1, 0, %p146;
	setp.gt.f64 	%p147, %fd71, %fd13;
	selp.s32 	%r438, -1, 0, %p147;
	add.s32 	%r439, %r436, %r437;
	add.s32 	%r440, %r439, %r438;
	ld.local.v2.f64 	{%fd72, %fd73}, [%rd74+112];
	setp.lt.f64 	%p148, %fd72, %fd13;
	selp.u32 	%r441, 1, 0, %p148;
	setp.gt.f64 	%p149, %fd72, %fd13;
	selp.s32 	%r442, -1, 0, %p149;
	add.s32 	%r443, %r440, %r441;
	add.s32 	%r444, %r443, %r442;
	setp.lt.f64 	%p150, %fd73, %fd13;
	selp.u32 	%r445, 1, 0, %p150;
	setp.gt.f64 	%p151, %fd73, %fd13;
	selp.s32 	%r446, -1, 0, %p151;
	add.s32 	%r447, %r444, %r445;
	add.s32 	%r947, %r447, %r446;
	add.s32 	%r936, %r936, 16;
	and.b32  	%r942, %r905, 2147483632;
	setp.ne.s32 	%p152, %r936, %r942;
	@%p152 bra 	$L__BB3_96;
$L__BB3_97:
	setp.eq.s32 	%p153, %r107, 0;
	@%p153 bra 	$L__BB3_107;
	setp.lt.u32 	%p154, %r107, 8;
	@%p154 bra 	$L__BB3_100;
	mul.wide.u32 	%rd75, %r942, 8;
	add.s64 	%rd76, %rd3, %rd75;
	ld.local.f64 	%fd74, [%rd76];
	setp.lt.f64 	%p155, %fd74, %fd13;
	selp.u32 	%r449, 1, 0, %p155;
	setp.gt.f64 	%p156, %fd74, %fd13;
	selp.s32 	%r450, -1, 0, %p156;
	add.s32 	%r451, %r947, %r449;
	add.s32 	%r452, %r451, %r450;
	ld.local.f64 	%fd75, [%rd76+8];
	setp.lt.f64 	%p157, %fd75, %fd13;
	selp.u32 	%r453, 1, 0, %p157;
	setp.gt.f64 	%p158, %fd75, %fd13;
	selp.s32 	%r454, -1, 0, %p158;
	add.s32 	%r455, %r452, %r453;
	add.s32 	%r456, %r455, %r454;
	ld.local.f64 	%fd76, [%rd76+16];
	setp.lt.f64 	%p159, %fd76, %fd13;
	selp.u32 	%r457, 1, 0, %p159;
	setp.gt.f64 	%p160, %fd76, %fd13;
	selp.s32 	%r458, -1, 0, %p160;
	add.s32 	%r459, %r456, %r457;
	add.s32 	%r460, %r459, %r458;
	ld.local.f64 	%fd77, [%rd76+24];
	setp.lt.f64 	%p161, %fd77, %fd13;
	selp.u32 	%r461, 1, 0, %p161;
	setp.gt.f64 	%p162, %fd77, %fd13;
	selp.s32 	%r462, -1, 0, %p162;
	add.s32 	%r463, %r460, %r461;
	add.s32 	%r464, %r463, %r462;
	ld.local.f64 	%fd78, [%rd76+32];
	setp.lt.f64 	%p163, %fd78, %fd13;
	selp.u32 	%r465, 1, 0, %p163;
	setp.gt.f64 	%p164, %fd78, %fd13;
	selp.s32 	%r466, -1, 0, %p164;
	add.s32 	%r467, %r464, %r465;
	add.s32 	%r468, %r467, %r466;
	ld.local.f64 	%fd79, [%rd76+40];
	setp.lt.f64 	%p165, %fd79, %fd13;
	selp.u32 	%r469, 1, 0, %p165;
	setp.gt.f64 	%p166, %fd79, %fd13;
	selp.s32 	%r470, -1, 0, %p166;
	add.s32 	%r471, %r468, %r469;
	add.s32 	%r472, %r471, %r470;
	ld.local.f64 	%fd80, [%rd76+48];
	setp.lt.f64 	%p167, %fd80, %fd13;
	selp.u32 	%r473, 1, 0, %p167;
	setp.gt.f64 	%p168, %fd80, %fd13;
	selp.s32 	%r474, -1, 0, %p168;
	add.s32 	%r475, %r472, %r473;
	add.s32 	%r476, %r475, %r474;
	ld.local.f64 	%fd81, [%rd76+56];
	setp.lt.f64 	%p169, %fd81, %fd13;
	selp.u32 	%r477, 1, 0, %p169;
	setp.gt.f64 	%p170, %fd81, %fd13;
	selp.s32 	%r478, -1, 0, %p170;
	add.s32 	%r479, %r476, %r477;
	add.s32 	%r947, %r479, %r478;
	add.s32 	%r942, %r942, 8;
$L__BB3_100:
	and.b32  	%r129, %r905, 7;
	setp.eq.s32 	%p171, %r129, 0;
	@%p171 bra 	$L__BB3_107;
	and.b32  	%r130, %r905, 3;
	setp.lt.u32 	%p172, %r129, 4;
	@%p172 bra 	$L__BB3_103;
	mul.wide.u32 	%rd77, %r942, 8;
	add.s64 	%rd78, %rd3, %rd77;
	ld.local.f64 	%fd82, [%rd78];
	setp.lt.f64 	%p173, %fd82, %fd13;
	selp.u32 	%r481, 1, 0, %p173;
	setp.gt.f64 	%p174, %fd82, %fd13;
	selp.s32 	%r482, -1, 0, %p174;
	add.s32 	%r483, %r947, %r481;
	add.s32 	%r484, %r483, %r482;
	ld.local.f64 	%fd83, [%rd78+8];
	setp.lt.f64 	%p175, %fd83, %fd13;
	selp.u32 	%r485, 1, 0, %p175;
	setp.gt.f64 	%p176, %fd83, %fd13;
	selp.s32 	%r486, -1, 0, %p176;
	add.s32 	%r487, %r484, %r485;
	add.s32 	%r488, %r487, %r486;
	ld.local.f64 	%fd84, [%rd78+16];
	setp.lt.f64 	%p177, %fd84, %fd13;
	selp.u32 	%r489, 1, 0, %p177;
	setp.gt.f64 	%p178, %fd84, %fd13;
	selp.s32 	%r490, -1, 0, %p178;
	add.s32 	%r491, %r488, %r489;
	add.s32 	%r492, %r491, %r490;
	ld.local.f64 	%fd85, [%rd78+24];
	setp.lt.f64 	%p179, %fd85, %fd13;
	selp.u32 	%r493, 1, 0, %p179;
	setp.gt.f64 	%p180, %fd85, %fd13;
	selp.s32 	%r494, -1, 0, %p180;
	add.s32 	%r495, %r492, %r493;
	add.s32 	%r947, %r495, %r494;
	add.s32 	%r942, %r942, 4;
$L__BB3_103:
	setp.eq.s32 	%p181, %r130, 0;
	@%p181 bra 	$L__BB3_107;
	mul.wide.u32 	%rd79, %r942, 8;
	add.s64 	%rd13, %rd3, %rd79;
	ld.local.f64 	%fd86, [%rd13];
	setp.lt.f64 	%p182, %fd86, %fd13;
	selp.u32 	%r496, 1, 0, %p182;
	setp.gt.f64 	%p183, %fd86, %fd13;
	selp.s32 	%r497, -1, 0, %p183;
	add.s32 	%r498, %r947, %r496;
	add.s32 	%r947, %r498, %r497;
	setp.eq.s32 	%p184, %r130, 1;
	@%p184 bra 	$L__BB3_107;
	ld.local.f64 	%fd87, [%rd13+8];
	setp.lt.f64 	%p185, %fd87, %fd13;
	selp.u32 	%r499, 1, 0, %p185;
	setp.gt.f64 	%p186, %fd87, %fd13;
	selp.s32 	%r500, -1, 0, %p186;
	add.s32 	%r501, %r947, %r499;
	add.s32 	%r947, %r501, %r500;
	setp.eq.s32 	%p187, %r130, 2;
	@%p187 bra 	$L__BB3_107;
	ld.local.f64 	%fd88, [%rd13+16];
	setp.lt.f64 	%p188, %fd88, %fd13;
	selp.u32 	%r502, 1, 0, %p188;
	setp.gt.f64 	%p189, %fd88, %fd13;
	selp.s32 	%r503, -1, 0, %p189;
	add.s32 	%r504, %r947, %r502;
	add.s32 	%r947, %r504, %r503;
$L__BB3_107:
	add.s32 	%r140, %r947, %r907;
	mov.b32 	%r971, 0;
	@%p46 bra 	$L__BB3_121;
	not.b32 	%r141, %r905;
	add.s32 	%r142, %r2, %r141;
	sub.s32 	%r508, %r2, %r905;
	add.s32 	%r509, %r508, -2;
	setp.lt.u32 	%p191, %r509, 15;
	mov.b32 	%r971, 0;
	mov.u32 	%r958, %r83;
	@%p191 bra 	$L__BB3_111;
	mov.b32 	%r971, 0;
	mov.u32 	%r958, %r83;
$L__BB3_110:
	.pragma "nounroll";
	mul.wide.s32 	%rd80, %r958, 8;
	add.s64 	%rd81, %rd3, %rd80;
	ld.local.f64 	%fd89, [%rd81];
	setp.lt.f64 	%p192, %fd89, %fd189;
	selp.u32 	%r511, 1, 0, %p192;
	setp.gt.f64 	%p193, %fd89, %fd189;
	selp.s32 	%r512, -1, 0, %p193;
	add.s32 	%r513, %r971, %r511;
	add.s32 	%r514, %r513, %r512;
	ld.local.f64 	%fd90, [%rd81+8];
	setp.lt.f64 	%p194, %fd90, %fd189;
	selp.u32 	%r515, 1, 0, %p194;
	setp.gt.f64 	%p195, %fd90, %fd189;
	selp.s32 	%r516, -1, 0, %p195;
	add.s32 	%r517, %r514, %r515;
	add.s32 	%r518, %r517, %r516;
	ld.local.f64 	%fd91, [%rd81+16];
	setp.lt.f64 	%p196, %fd91, %fd189;
	selp.u32 	%r519, 1, 0, %p196;
	setp.gt.f64 	%p197, %fd91, %fd189;
	selp.s32 	%r520, -1, 0, %p197;
	add.s32 	%r521, %r518, %r519;
	add.s32 	%r522, %r521, %r520;
	ld.local.f64 	%fd92, [%rd81+24];
	setp.lt.f64 	%p198, %fd92, %fd189;
	selp.u32 	%r523, 1, 0, %p198;
	setp.gt.f64 	%p199, %fd92, %fd189;
	selp.s32 	%r524, -1, 0, %p199;
	add.s32 	%r525, %r522, %r523;
	add.s32 	%r526, %r525, %r524;
	ld.local.f64 	%fd93, [%rd81+32];
	setp.lt.f64 	%p200, %fd93, %fd189;
	selp.u32 	%r527, 1, 0, %p200;
	setp.gt.f64 	%p201, %fd93, %fd189;
	selp.s32 	%r528, -1, 0, %p201;
	add.s32 	%r529, %r526, %r527;
	add.s32 	%r530, %r529, %r528;
	ld.local.f64 	%fd94, [%rd81+40];
	setp.lt.f64 	%p202, %fd94, %fd189;
	selp.u32 	%r531, 1, 0, %p202;
	setp.gt.f64 	%p203, %fd94, %fd189;
	selp.s32 	%r532, -1, 0, %p203;
	add.s32 	%r533, %r530, %r531;
	add.s32 	%r534, %r533, %r532;
	ld.local.f64 	%fd95, [%rd81+48];
	setp.lt.f64 	%p204, %fd95, %fd189;
	selp.u32 	%r535, 1, 0, %p204;
	setp.gt.f64 	%p205, %fd95, %fd189;
	selp.s32 	%r536, -1, 0, %p205;
	add.s32 	%r537, %r534, %r535;
	add.s32 	%r538, %r537, %r536;
	ld.local.f64 	%fd96, [%rd81+56];
	setp.lt.f64 	%p206, %fd96, %fd189;
	selp.u32 	%r539, 1, 0, %p206;
	setp.gt.f64 	%p207, %fd96, %fd189;
	selp.s32 	%r540, -1, 0, %p207;
	add.s32 	%r541, %r538, %r539;
	add.s32 	%r542, %r541, %r540;
	ld.local.f64 	%fd97, [%rd81+64];
	setp.lt.f64 	%p208, %fd97, %fd189;
	selp.u32 	%r543, 1, 0, %p208;
	setp.gt.f64 	%p209, %fd97, %fd189;
	selp.s32 	%r544, -1, 0, %p209;
	add.s32 	%r545, %r542, %r543;
	add.s32 	%r546, %r545, %r544;
	ld.local.f64 	%fd98, [%rd81+72];
	setp.lt.f64 	%p210, %fd98, %fd189;
	selp.u32 	%r547, 1, 0, %p210;
	setp.gt.f64 	%p211, %fd98, %fd189;
	selp.s32 	%r548, -1, 0, %p211;
	add.s32 	%r549, %r546, %r547;
	add.s32 	%r550, %r549, %r548;
	ld.local.f64 	%fd99, [%rd81+80];
	setp.lt.f64 	%p212, %fd99, %fd189;
	selp.u32 	%r551, 1, 0, %p212;
	setp.gt.f64 	%p213, %fd99, %fd189;
	selp.s32 	%r552, -1, 0, %p213;
	add.s32 	%r553, %r550, %r551;
	add.s32 	%r554, %r553, %r552;
	ld.local.f64 	%fd100, [%rd81+88];
	setp.lt.f64 	%p214, %fd100, %fd189;
	selp.u32 	%r555, 1, 0, %p214;
	setp.gt.f64 	%p215, %fd100, %fd189;
	selp.s32 	%r556, -1, 0, %p215;
	add.s32 	%r557, %r554, %r555;
	add.s32 	%r558, %r557, %r556;
	ld.local.f64 	%fd101, [%rd81+96];
	setp.lt.f64 	%p216, %fd101, %fd189;
	selp.u32 	%r559, 1, 0, %p216;
	setp.gt.f64 	%p217, %fd101, %fd189;
	selp.s32 	%r560, -1, 0, %p217;
	add.s32 	%r561, %r558, %r559;
	add.s32 	%r562, %r561, %r560;
	ld.local.f64 	%fd102, [%rd81+104];
	setp.lt.f64 	%p218, %fd102, %fd189;
	selp.u32 	%r563, 1, 0, %p218;
	setp.gt.f64 	%p219, %fd102, %fd189;
	selp.s32 	%r564, -1, 0, %p219;
	add.s32 	%r565, %r562, %r563;
	add.s32 	%r566, %r565, %r564;
	ld.local.f64 	%fd103, [%rd81+112];
	setp.lt.f64 	%p220, %fd103, %fd189;
	selp.u32 	%r567, 1, 0, %p220;
	setp.gt.f64 	%p221, %fd103, %fd189;
	selp.s32 	%r568, -1, 0, %p221;
	add.s32 	%r569, %r566, %r567;
	add.s32 	%r570, %r569, %r568;
	ld.local.f64 	%fd104, [%rd81+120];
	setp.lt.f64 	%p222, %fd104, %fd189;
	selp.u32 	%r571, 1, 0, %p222;
	setp.gt.f64 	%p223, %fd104, %fd189;
	selp.s32 	%r572, -1, 0, %p223;
	add.s32 	%r573, %r570, %r571;
	add.s32 	%r971, %r573, %r572;
	add.s32 	%r958, %r958, 16;
	add.s32 	%r574, %r958, %r141;
	and.b32  	%r575, %r142, -16;
	setp.eq.s32 	%p224, %r574, %r575;
	@%p224 bra 	$L__BB3_111;
	bra.uni 	$L__BB3_110;
$L__BB3_111:
	and.b32  	%r146, %r142, 15;
	setp.eq.s32 	%p225, %r146, 0;
	@%p225 bra 	$L__BB3_121;
	setp.lt.u32 	%p226, %r146, 8;
	@%p226 bra 	$L__BB3_114;
	mul.wide.s32 	%rd82, %r958, 8;
	add.s64 	%rd83, %rd3, %rd82;
	ld.local.f64 	%fd105, [%rd83];
	setp.lt.f64 	%p227, %fd105, %fd189;
	selp.u32 	%r577, 1, 0, %p227;
	setp.gt.f64 	%p228, %fd105, %fd189;
	selp.s32 	%r578, -1, 0, %p228;
	add.s32 	%r579, %r971, %r577;
	add.s32 	%r580, %r579, %r578;
	ld.local.f64 	%fd106, [%rd83+8];
	setp.lt.f64 	%p229, %fd106, %fd189;
	selp.u32 	%r581, 1, 0, %p229;
	setp.gt.f64 	%p230, %fd106, %fd189;
	selp.s32 	%r582, -1, 0, %p230;
	add.s32 	%r583, %r580, %r581;
	add.s32 	%r584, %r583, %r582;
	ld.local.f64 	%fd107, [%rd83+16];
	setp.lt.f64 	%p231, %fd107, %fd189;
	selp.u32 	%r585, 1, 0, %p231;
	setp.gt.f64 	%p232, %fd107, %fd189;
	selp.s32 	%r586, -1, 0, %p232;
	add.s32 	%r587, %r584, %r585;
	add.s32 	%r588, %r587, %r586;
	ld.local.f64 	%fd108, [%rd83+24];
	setp.lt.f64 	%p233, %fd108, %fd189;
	selp.u32 	%r589, 1, 0, %p233;
	setp.gt.f64 	%p234, %fd108, %fd189;
	selp.s32 	%r590, -1, 0, %p234;
	add.s32 	%r591, %r588, %r589;
	add.s32 	%r592, %r591, %r590;
	ld.local.f64 	%fd109, [%rd83+32];
	setp.lt.f64 	%p235, %fd109, %fd189;
	selp.u32 	%r593, 1, 0, %p235;
	setp.gt.f64 	%p236, %fd109, %fd189;
	selp.s32 	%r594, -1, 0, %p236;
	add.s32 	%r595, %r592, %r593;
	add.s32 	%r596, %r595, %r594;
	ld.local.f64 	%fd110, [%rd83+40];
	setp.lt.f64 	%p237, %fd110, %fd189;
	selp.u32 	%r597, 1, 0, %p237;
	setp.gt.f64 	%p238, %fd110, %fd189;
	selp.s32 	%r598, -1, 0, %p238;
	add.s32 	%r599, %r596, %r597;
	add.s32 	%r600, %r599, %r598;
	ld.local.f64 	%fd111, [%rd83+48];
	setp.lt.f64 	%p239, %fd111, %fd189;
	selp.u32 	%r601, 1, 0, %p239;
	setp.gt.f64 	%p240, %fd111, %fd189;
	selp.s32 	%r602, -1, 0, %p240;
	add.s32 	%r603, %r600, %r601;
	add.s32 	%r604, %r603, %r602;
	ld.local.f64 	%fd112, [%rd83+56];
	setp.lt.f64 	%p241, %fd112, %fd189;
	selp.u32 	%r605, 1, 0, %p241;
	setp.gt.f64 	%p242, %fd112, %fd189;
	selp.s32 	%r606, -1, 0, %p242;
	add.s32 	%r607, %r604, %r605;
	add.s32 	%r971, %r607, %r606;
	add.s32 	%r958, %r958, 8;
$L__BB3_114:
	and.b32  	%r152, %r142, 7;
	setp.eq.s32 	%p243, %r152, 0;
	@%p243 bra 	$L__BB3_121;
	and.b32  	%r153, %r142, 3;
	setp.lt.u32 	%p244, %r152, 4;
	@%p244 bra 	$L__BB3_117;
	mul.wide.s32 	%rd84, %r958, 8;
	add.s64 	%rd85, %rd3, %rd84;
	ld.local.f64 	%fd113, [%rd85];
	setp.lt.f64 	%p245, %fd113, %fd189;
	selp.u32 	%r609, 1, 0, %p245;
	setp.gt.f64 	%p246, %fd113, %fd189;
	selp.s32 	%r610, -1, 0, %p246;
	add.s32 	%r611, %r971, %r609;
	add.s32 	%r612, %r611, %r610;
	ld.local.f64 	%fd114, [%rd85+8];
	setp.lt.f64 	%p247, %fd114, %fd189;
	selp.u32 	%r613, 1, 0, %p247;
	setp.gt.f64 	%p248, %fd114, %fd189;
	selp.s32 	%r614, -1, 0, %p248;
	add.s32 	%r615, %r612, %r613;
	add.s32 	%r616, %r615, %r614;
	ld.local.f64 	%fd115, [%rd85+16];
	setp.lt.f64 	%p249, %fd115, %fd189;
	selp.u32 	%r617, 1, 0, %p249;
	setp.gt.f64 	%p250, %fd115, %fd189;
	selp.s32 	%r618, -1, 0, %p250;
	add.s32 	%r619, %r616, %r617;
	add.s32 	%r620, %r619, %r618;
	ld.local.f64 	%fd116, [%rd85+24];
	setp.lt.f64 	%p251, %fd116, %fd189;
	selp.u32 	%r621, 1, 0, %p251;
	setp.gt.f64 	%p252, %fd116, %fd189;
	selp.s32 	%r622, -1, 0, %p252;
	add.s32 	%r623, %r620, %r621;
	add.s32 	%r971, %r623, %r622;
	add.s32 	%r958, %r958, 4;
$L__BB3_117:
	setp.eq.s32 	%p253, %r153, 0;
	@%p253 bra 	$L__BB3_121;
	mul.wide.s32 	%rd86, %r958, 8;
	add.s64 	%rd14, %rd3, %rd86;
	ld.local.f64 	%fd117, [%rd14];
	setp.lt.f64 	%p254, %fd117, %fd189;
	selp.u32 	%r624, 1, 0, %p254;
	setp.gt.f64 	%p255, %fd117, %fd189;
	selp.s32 	%r625, -1, 0, %p255;
	add.s32 	%r626, %r971, %r624;
	add.s32 	%r971, %r626, %r625;
	setp.eq.s32 	%p256, %r153, 1;
	@%p256 bra 	$L__BB3_121;
	ld.local.f64 	%fd118, [%rd14+8];
	setp.lt.f64 	%p257, %fd118, %fd189;
	selp.u32 	%r627, 1, 0, %p257;
	setp.gt.f64 	%p258, %fd118, %fd189;
	selp.s32 	%r628, -1, 0, %p258;
	add.s32 	%r629, %r971, %r627;
	add.s32 	%r971, %r629, %r628;
	setp.eq.s32 	%p259, %r153, 2;
	@%p259 bra 	$L__BB3_121;
	ld.local.f64 	%fd119, [%rd14+16];
	setp.lt.f64 	%p260, %fd119, %fd189;
	selp.u32 	%r630, 1, 0, %p260;
	setp.gt.f64 	%p261, %fd119, %fd189;
	selp.s32 	%r631, -1, 0, %p261;
	add.s32 	%r632, %r971, %r630;
	add.s32 	%r971, %r632, %r631;
$L__BB3_121:
	@%p118 bra 	$L__BB3_135;
	add.s32 	%r635, %r905, -1;
	and.b32  	%r163, %r905, 15;
	setp.lt.u32 	%p263, %r635, 15;
	mov.b32 	%r966, 0;
	@%p263 bra 	$L__BB3_125;
	mov.b32 	%r960, 0;
$L__BB3_124:
	.pragma "nounroll";
	mul.wide.u32 	%rd87, %r960, 8;
	add.s64 	%rd88, %rd3, %rd87;
	ld.local.v2.f64 	{%fd120, %fd121}, [%rd88];
	setp.lt.f64 	%p264, %fd120, %fd189;
	selp.u32 	%r637, 1, 0, %p264;
	setp.gt.f64 	%p265, %fd120, %fd189;
	selp.s32 	%r638, -1, 0, %p265;
	add.s32 	%r639, %r971, %r637;
	add.s32 	%r640, %r639, %r638;
	setp.lt.f64 	%p266, %fd121, %fd189;
	selp.u32 	%r641, 1, 0, %p266;
	setp.gt.f64 	%p267, %fd121, %fd189;
	selp.s32 	%r642, -1, 0, %p267;
	add.s32 	%r643, %r640, %r641;
	add.s32 	%r644, %r643, %r642;
	ld.local.v2.f64 	{%fd122, %fd123}, [%rd88+16];
	setp.lt.f64 	%p268, %fd122, %fd189;
	selp.u32 	%r645, 1, 0, %p268;
	setp.gt.f64 	%p269, %fd122, %fd189;
	selp.s32 	%r646, -1, 0, %p269;
	add.s32 	%r647, %r644, %r645;
	add.s32 	%r648, %r647, %r646;
	setp.lt.f64 	%p270, %fd123, %fd189;
	selp.u32 	%r649, 1, 0, %p270;
	setp.gt.f64 	%p271, %fd123, %fd189;
	selp.s32 	%r650, -1, 0, %p271;
	add.s32 	%r651, %r648, %r649;
	add.s32 	%r652, %r651, %r650;
	ld.local.v2.f64 	{%fd124, %fd125}, [%rd88+32];
	setp.lt.f64 	%p272, %fd124, %fd189;
	selp.u32 	%r653, 1, 0, %p272;
	setp.gt.f64 	%p273, %fd124, %fd189;
	selp.s32 	%r654, -1, 0, %p273;
	add.s32 	%r655, %r652, %r653;
	add.s32 	%r656, %r655, %r654;
	setp.lt.f64 	%p274, %fd125, %fd189;
	selp.u32 	%r657, 1, 0, %p274;
	setp.gt.f64 	%p275, %fd125, %fd189;
	selp.s32 	%r658, -1, 0, %p275;
	add.s32 	%r659, %r656, %r657;
	add.s32 	%r660, %r659, %r658;
	ld.local.v2.f64 	{%fd126, %fd127}, [%rd88+48];
	setp.lt.f64 	%p276, %fd126, %fd189;
	selp.u32 	%r661, 1, 0, %p276;
	setp.gt.f64 	%p277, %fd126, %fd189;
	selp.s32 	%r662, -1, 0, %p277;
	add.s32 	%r663, %r660, %r661;
	add.s32 	%r664, %r663, %r662;
	setp.lt.f64 	%p278, %fd127, %fd189;
	selp.u32 	%r665, 1, 0, %p278;
	setp.gt.f64 	%p279, %fd127, %fd189;
	selp.s32 	%r666, -1, 0, %p279;
	add.s32 	%r667, %r664, %r665;
	add.s32 	%r668, %r667, %r666;
	ld.local.v2.f64 	{%fd128, %fd129}, [%rd88+64];
	setp.lt.f64 	%p280, %fd128, %fd189;
	selp.u32 	%r669, 1, 0, %p280;
	setp.gt.f64 	%p281, %fd128, %fd189;
	selp.s32 	%r670, -1, 0, %p281;
	add.s32 	%r671, %r668, %r669;
	add.s32 	%r672, %r671, %r670;
	setp.lt.f64 	%p282, %fd129, %fd189;
	selp.u32 	%r673, 1, 0, %p282;
	setp.gt.f64 	%p283, %fd129, %fd189;
	selp.s32 	%r674, -1, 0, %p283;
	add.s32 	%r675, %r672, %r673;
	add.s32 	%r676, %r675, %r674;
	ld.local.v2.f64 	{%fd130, %fd131}, [%rd88+80];
	setp.lt.f64 	%p284, %fd130, %fd189;
	selp.u32 	%r677, 1, 0, %p284;
	setp.gt.f64 	%p285, %fd130, %fd189;
	selp.s32 	%r678, -1, 0, %p285;
	add.s32 	%r679, %r676, %r677;
	add.s32 	%r680, %r679, %r678;
	setp.lt.f64 	%p286, %fd131, %fd189;
	selp.u32 	%r681, 1, 0, %p286;
	setp.gt.f64 	%p287, %fd131, %fd189;
	selp.s32 	%r682, -1, 0, %p287;
	add.s32 	%r683, %r680, %r681;
	add.s32 	%r684, %r683, %r682;
	ld.local.v2.f64 	{%fd132, %fd133}, [%rd88+96];
	setp.lt.f64 	%p288, %fd132, %fd189;
	selp.u32 	%r685, 1, 0, %p288;
	setp.gt.f64 	%p289, %fd132, %fd189;
	selp.s32 	%r686, -1, 0, %p289;
	add.s32 	%r687, %r684, %r685;
	add.s32 	%r688, %r687, %r686;
	setp.lt.f64 	%p290, %fd133, %fd189;
	selp.u32 	%r689, 1, 0, %p290;
	setp.gt.f64 	%p291, %fd133, %fd189;
	selp.s32 	%r690, -1, 0, %p291;
	add.s32 	%r691, %r688, %r689;
	add.s32 	%r692, %r691, %r690;
	ld.local.v2.f64 	{%fd134, %fd135}, [%rd88+112];
	setp.lt.f64 	%p292, %fd134, %fd189;
	selp.u32 	%r693, 1, 0, %p292;
	setp.gt.f64 	%p293, %fd134, %fd189;
	selp.s32 	%r694, -1, 0, %p293;
	add.s32 	%r695, %r692, %r693;
	add.s32 	%r696, %r695, %r694;
	setp.lt.f64 	%p294, %fd135, %fd189;
	selp.u32 	%r697, 1, 0, %p294;
	setp.gt.f64 	%p295, %fd135, %fd189;
	selp.s32 	%r698, -1, 0, %p295;
	add.s32 	%r699, %r696, %r697;
	add.s32 	%r971, %r699, %r698;
	add.s32 	%r960, %r960, 16;
	and.b32  	%r966, %r905, 2147483632;
	setp.ne.s32 	%p296, %r960, %r966;
	@%p296 bra 	$L__BB3_124;
$L__BB3_125:
	setp.eq.s32 	%p297, %r163, 0;
	@%p297 bra 	$L__BB3_135;
	and.b32  	%r176, %r905, 7;
	setp.lt.u32 	%p298, %r163, 8;
	@%p298 bra 	$L__BB3_128;
	mul.wide.u32 	%rd89, %r966, 8;
	add.s64 	%rd90, %rd3, %rd89;
	ld.local.f64 	%fd136, [%rd90];
	setp.lt.f64 	%p299, %fd136, %fd189;
	selp.u32 	%r701, 1, 0, %p299;
	setp.gt.f64 	%p300, %fd136, %fd189;
	selp.s32 	%r702, -1, 0, %p300;
	add.s32 	%r703, %r971, %r701;
	add.s32 	%r704, %r703, %r702;
	ld.local.f64 	%fd137, [%rd90+8];
	setp.lt.f64 	%p301, %fd137, %fd189;
	selp.u32 	%r705, 1, 0, %p301;
	setp.gt.f64 	%p302, %fd137, %fd189;
	selp.s32 	%r706, -1, 0, %p302;
	add.s32 	%r707, %r704, %r705;
	add.s32 	%r708, %r707, %r706;
	ld.local.f64 	%fd138, [%rd90+16];
	setp.lt.f64 	%p303, %fd138, %fd189;
	selp.u32 	%r709, 1, 0, %p303;
	setp.gt.f64 	%p304, %fd138, %fd189;
	selp.s32 	%r710, -1, 0, %p304;
	add.s32 	%r711, %r708, %r709;
	add.s32 	%r712, %r711, %r710;
	ld.local.f64 	%fd139, [%rd90+24];
	setp.lt.f64 	%p305, %fd139, %fd189;
	selp.u32 	%r713, 1, 0, %p305;
	setp.gt.f64 	%p306, %fd139, %fd189;
	selp.s32 	%r714, -1, 0, %p306;
	add.s32 	%r715, %r712, %r713;
	add.s32 	%r716, %r715, %r714;
	ld.local.f64 	%fd140, [%rd90+32];
	setp.lt.f64 	%p307, %fd140, %fd189;
	selp.u32 	%r717, 1, 0, %p307;
	setp.gt.f64 	%p308, %fd140, %fd189;
	selp.s32 	%r718, -1, 0, %p308;
	add.s32 	%r719, %r716, %r717;
	add.s32 	%r720, %r719, %r718;
	ld.local.f64 	%fd141, [%rd90+40];
	setp.lt.f64 	%p309, %fd141, %fd189;
	selp.u32 	%r721, 1, 0, %p309;
	setp.gt.f64 	%p310, %fd141, %fd189;
	selp.s32 	%r722, -1, 0, %p310;
	add.s32 	%r723, %r720, %r721;
	add.s32 	%r724, %r723, %r722;
	ld.local.f64 	%fd142, [%rd90+48];
	setp.lt.f64 	%p311, %fd142, %fd189;
	selp.u32 	%r725, 1, 0, %p311;
	setp.gt.f64 	%p312, %fd142, %fd189;
	selp.s32 	%r726, -1, 0, %p312;
	add.s32 	%r727, %r724, %r725;
	add.s32 	%r728, %r727, %r726;
	ld.local.f64 	%fd143, [%rd90+56];
	setp.lt.f64 	%p313, %fd143, %fd189;
	selp.u32 	%r729, 1, 0, %p313;
	setp.gt.f64 	%p314, %fd143, %fd189;
	selp.s32 	%r730, -1, 0, %p314;
	add.s32 	%r731, %r728, %r729;
	add.s32 	%r971, %r731, %r730;
	add.s32 	%r966, %r966, 8;
$L__BB3_128:
	setp.eq.s32 	%p315, %r176, 0;
	@%p315 bra 	$L__BB3_135;
	and.b32  	%r182, %r905, 3;
	setp.lt.u32 	%p316, %r176, 4;
	@%p316 bra 	$L__BB3_131;
	mul.wide.u32 	%rd91, %r966, 8;
	add.s64 	%rd92, %rd3, %rd91;
	ld.local.f64 	%fd144, [%rd92];
	setp.lt.f64 	%p317, %fd144, %fd189;
	selp.u32 	%r733, 1, 0, %p317;
	setp.gt.f64 	%p318, %fd144, %fd189;
	selp.s32 	%r734, -1, 0, %p318;
	add.s32 	%r735, %r971, %r733;
	add.s32 	%r736, %r735, %r734;
	ld.local.f64 	%fd145, [%rd92+8];
	setp.lt.f64 	%p319, %fd145, %fd189;
	selp.u32 	%r737, 1, 0, %p319;
	setp.gt.f64 	%p320, %fd145, %fd189;
	selp.s32 	%r738, -1, 0, %p320;
	add.s32 	%r739, %r736, %r737;
	add.s32 	%r740, %r739, %r738;
	ld.local.f64 	%fd146, [%rd92+16];
	setp.lt.f64 	%p321, %fd146, %fd189;
	selp.u32 	%r741, 1, 0, %p321;
	setp.gt.f64 	%p322, %fd146, %fd189;
	selp.s32 	%r742, -1, 0, %p322;
	add.s32 	%r743, %r740, %r741;
	add.s32 	%r744, %r743, %r742;
	ld.local.f64 	%fd147, [%rd92+24];
	setp.lt.f64 	%p323, %fd147, %fd189;
	selp.u32 	%r745, 1, 0, %p323;
	setp.gt.f64 	%p324, %fd147, %fd189;
	selp.s32 	%r746, -1, 0, %p324;
	add.s32 	%r747, %r744, %r745;
	add.s32 	%r971, %r747, %r746;
	add.s32 	%r966, %r966, 4;
$L__BB3_131:
	setp.eq.s32 	%p325, %r182, 0;
	@%p325 bra 	$L__BB3_135;
	mul.wide.u32 	%rd93, %r966, 8;
	add.s64 	%rd15, %rd3, %rd93;
	ld.local.f64 	%fd148, [%rd15];
	setp.lt.f64 	%p326, %fd148, %fd189;
	selp.u32 	%r748, 1, 0, %p326;
	setp.gt.f64 	%p327, %fd148, %fd189;
	selp.s32 	%r749, -1, 0, %p327;
	add.s32 	%r750, %r971, %r748;
	add.s32 	%r971, %r750, %r749;
	setp.eq.s32 	%p328, %r182, 1;
	@%p328 bra 	$L__BB3_135;
	ld.local.f64 	%fd149, [%rd15+8];
	setp.lt.f64 	%p329, %fd149, %fd189;
	selp.u32 	%r751, 1, 0, %p329;
	setp.gt.f64 	%p330, %fd149, %fd189;
	selp.s32 	%r752, -1, 0, %p330;
	add.s32 	%r753, %r971, %r751;
	add.s32 	%r971, %r753, %r752;
	setp.eq.s32 	%p331, %r182, 2;
	@%p331 bra 	$L__BB3_135;
	ld.local.f64 	%fd150, [%rd15+16];
	setp.lt.f64 	%p332, %fd150, %fd189;
	selp.u32 	%r754, 1, 0, %p332;
	setp.gt.f64 	%p333, %fd150, %fd189;
	selp.s32 	%r755, -1, 0, %p333;
	add.s32 	%r756, %r971, %r754;
	add.s32 	%r971, %r756, %r755;
$L__BB3_135:
	add.s32 	%r907, %r140, %r971;
	st.local.f64 	[%rd11], %fd189;
	setp.eq.s32 	%p334, %r83, %r2;
	selp.b32 	%r905, 0, %r83, %p334;
$L__BB3_136:
	setp.eq.f32 	%p408, %f1, 0f00000000;
	mov.f32 	%f13, 0f00000000;
	@%p408 bra 	$L__BB3_138;
	cvt.rn.f64.s32 	%fd182, %r907;
	cvt.f64.f32 	%fd183, %f1;
	div.rn.f64 	%fd184, %fd182, %fd183;
	cvt.rn.f32.f64 	%f13, %fd184;
$L__BB3_138:
	mul.wide.u32 	%rd103, %r902, 4;
	add.s64 	%rd104, %rd6, %rd103;
	st.global.f32 	[%rd104], %f13;
$L__BB3_139:
	add.s32 	%r902, %r902, 1;
	setp.eq.s32 	%p409, %r902, %r222;
	mov.f32 	%f12, %f4;
	@%p409 bra 	$L__BB3_140;
	bra.uni 	$L__BB3_56;
$L__BB3_140:
	ret;

}
	// .globl	net_myrsi_many_series_one_param_time_major_f32
.visible .entry net_myrsi_many_series_one_param_time_major_f32(
	.param .u64 .ptr .align 1 net_myrsi_many_series_one_param_time_major_f32_param_0,
	.param .u32 net_myrsi_many_series_one_param_time_major_f32_param_1,
	.param .u32 net_myrsi_many_series_one_param_time_major_f32_param_2,
	.param .u32 net_myrsi_many_series_one_param_time_major_f32_param_3,
	.param .u64 .ptr .align 1 net_myrsi_many_series_one_param_time_major_f32_param_4,
	.param .u64 .ptr .align 1 net_myrsi_many_series_one_param_time_major_f32_param_5
)
{
	.local .align 16 .b8 	__local_depot4[49152];
	.reg .b64 	%SP;
	.reg .b64 	%SPL;
	.reg .pred 	%p<144>;
	.reg .b16 	%rs<9>;
	.reg .b32 	%r<388>;
	.reg .b32 	%f<12>;
	.reg .b64 	%rd<196>;
	.reg .b64 	%fd<131>;

	mov.u64 	%SPL, __local_depot4;
	ld.param.u32 	%r114, [net_myrsi_many_series_one_param_time_major_f32_param_1];
	ld.param.u32 	%r115, [net_myrsi_many_series_one_param_time_major_f32_param_2];
	ld.param.u32 	%r116, [net_myrsi_many_series_one_param_time_major_f32_param_3];
	ld.param.u64 	%rd9, [net_myrsi_many_series_one_param_time_major_f32_param_4];
	ld.param.u64 	%rd10, [net_myrsi_many_series_one_param_time_major_f32_param_5];
	add.u64 	%rd1, %SPL, 0;
	add.u64 	%rd2, %SPL, 16384;
	add.u64 	%rd3, %SPL, 32768;
	mov.u32 	%r117, %ctaid.x;
	mov.u32 	%r118, %ntid.x;
	mov.u32 	%r119, %tid.x;
	mad.lo.s32 	%r1, %r117, %r118, %r119;
	setp.ge.s32 	%p1, %r1, %r114;
	@%p1 bra 	$L__BB4_97;
	cvta.to.global.u64 	%rd14, %rd9;
	cvta.to.global.u64 	%rd15, %rd10;
	cvt.s64.s32 	%rd4, %r1;
	mul.wide.s32 	%rd16, %r1, 4;
	add.s64 	%rd17, %rd14, %rd16;
	ld.global.nc.u32 	%r352, [%rd17];
	add.s64 	%rd5, %rd15, %rd16;
	add.s32 	%r120, %r116, -2049;
	setp.gt.u32 	%p2, %r120, -2049;
	setp.lt.s32 	%p3, %r352, 0;
	setp.le.s32 	%p4, %r115, %r352;
	or.pred  	%p5, %p3, %p4;
	not.pred 	%p7, %p5;
	and.pred  	%p8, %p2, %p7;
	@%p8 bra 	$L__BB4_14;
	setp.lt.s32 	%p135, %r115, 1;
	@%p135 bra 	$L__BB4_97;
	and.b32  	%r3, %r115, 7;
	setp.lt.u32 	%p136, %r115, 8;
	mov.b32 	%r383, 0;
	@%p136 bra 	$L__BB4_6;
	and.b32  	%r383, %r115, 2147483640;
	neg.s32 	%r339, %r383;
	shl.b32 	%r6, %r114, 3;
	mov.b32 	%r338, 0;
	mul.wide.s32 	%rd175, %r114, 4;
$L__BB4_5:
	.pragma "nounroll";
	mul.wide.s32 	%rd173, %r338, 4;
	add.s64 	%rd174, %rd5, %rd173;
	mov.b32 	%r330, 2147483647;
	st.global.u32 	[%rd174], %r330;
	add.s64 	%rd176, %rd174, %rd175;
	st.global.u32 	[%rd176], %r330;
	add.s64 	%rd177, %rd176, %rd175;
	st.global.u32 	[%rd177], %r330;
	add.s64 	%rd178, %rd177, %rd175;
	st.global.u32 	[%rd178], %r330;
	add.s64 	%rd179, %rd178, %rd175;
	st.global.u32 	[%rd179], %r330;
	add.s64 	%rd180, %rd179, %rd175;
	st.global.u32 	[%rd180], %r330;
	add.s64 	%rd181, %rd180, %rd175;
	st.global.u32 	[%rd181], %r330;
	add.s64 	%rd182, %rd181, %rd175;
	st.global.u32 	[%rd182], %r330;
	add.s32 	%r339, %r339, 8;
	add.s32 	%r338, %r338, %r6;
	setp.eq.s32 	%p137, %r339, 0;
	@%p137 bra 	$L__BB4_6;
	bra.uni 	$L__BB4_5;
$L__BB4_6:
	setp.eq.s32 	%p138, %r3, 0;
	@%p138 bra 	$L__BB4_97;
	and.b32  	%r103, %r115, 3;
	setp.lt.u32 	%p139, %r3, 4;
	@%p139 bra 	$L__BB4_9;
	mul.lo.s32 	%r331, %r383, %r114;
	mul.wide.s32 	%rd183, %r331, 4;
	add.s64 	%rd184, %rd5, %rd183;
	mov.b32 	%r332, 2147483647;
	st.global.u32 	[%rd184], %r332;
	mul.wide.s32 	%rd185, %r114, 4;
	add.s64 	%rd186, %rd184, %rd185;
	st.global.u32 	[%rd186], %r332;
	add.s64 	%rd187, %rd186, %rd185;
	st.global.u32 	[%rd187], %r332;
	add.s64 	%rd188, %rd187, %rd185;
	st.global.u32 	[%rd188], %r332;
	add.s32 	%r383, %r383, 4;
$L__BB4_9:
	setp.eq.s32 	%p140, %r103, 0;
	@%p140 bra 	$L__BB4_97;
	setp.eq.s32 	%p141, %r103, 1;
	@%p141 bra 	$L__BB4_12;
	mul.lo.s32 	%r333, %r383, %r114;
	mul.wide.s32 	%rd189, %r333, 4;
	add.s64 	%rd190, %rd5, %rd189;
	mov.b32 	%r334, 2147483647;
	st.global.u32 	[%rd190], %r334;
	mul.wide.s32 	%rd191, %r114, 4;
	add.s64 	%rd192, %rd190, %rd191;
	st.global.u32 	[%rd192], %r334;
	add.s32 	%r383, %r383, 2;
$L__BB4_12:
	and.b32  	%r335, %r115, 1;
	setp.eq.b32 	%p142, %r335, 1;
	not.pred 	%p143, %p142;
	@%p143 bra 	$L__BB4_97;
	mul.lo.s32 	%r336, %r383, %r114;
	mul.wide.s32 	%rd193, %r336, 4;
	add.s64 	%rd194, %rd5, %rd193;
	mov.b32 	%r337, 2147483647;
	st.global.u32 	[%rd194], %r337;
	bra.uni 	$L__BB4_97;
$L__BB4_14:
	sub.s32 	%r121, %r115, %r352;
	setp.gt.s32 	%p9, %r121, %r116;
	@%p9 bra 	$L__BB4_27;
	setp.lt.s32 	%p10, %r115, 1;
	@%p10 bra 	$L__BB4_97;
	and.b32  	%r11, %r115, 7;
	setp.lt.u32 	%p11, %r115, 8;
	mov.b32 	%r386, 0;
	@%p11 bra 	$L__BB4_19;
	and.b32  	%r386, %r115, 2147483640;
	mov.b32 	%r340, 0;
	mul.wide.s32 	%rd20, %r114, 4;
$L__BB4_18:
	.pragma "nounroll";
	mul.lo.s32 	%r124, %r340, %r114;
	mul.wide.s32 	%rd18, %r124, 4;
	add.s64 	%rd19, %rd5, %rd18;
	mov.b32 	%r125, 2147483647;
	st.global.u32 	[%rd19], %r125;
	add.s64 	%rd21, %rd19, %rd20;
	st.global.u32 	[%rd21], %r125;
	add.s64 	%rd22, %rd21, %rd20;
	st.global.u32 	[%rd22], %r125;
	add.s64 	%rd23, %rd22, %rd20;
	st.global.u32 	[%rd23], %r125;
	add.s64 	%rd24, %rd23, %rd20;
	st.global.u32 	[%rd24], %r125;
	add.s64 	%rd25, %rd24, %rd20;
	st.global.u32 	[%rd25], %r125;
	add.s64 	%rd26, %rd25, %rd20;
	st.global.u32 	[%rd26], %r125;
	add.s64 	%rd27, %rd26, %rd20;
	st.global.u32 	[%rd27], %r125;
	add.s32 	%r340, %r340, 8;
	setp.eq.s32 	%p12, %r340, %r386;
	@%p12 bra 	$L__BB4_19;
	bra.uni 	$L__BB4_18;
$L__BB4_19:
	setp.eq.s32 	%p13, %r11, 0;
	@%p13 bra 	$L__BB4_97;
	and.b32  	%r109, %r115, 3;
	setp.lt.u32 	%p14, %r11, 4;
	@%p14 bra 	$L__BB4_22;
	mul.lo.s32 	%r126, %r386, %r114;
	mul.wide.s32 	%rd28, %r126, 4;
	add.s64 	%rd29, %rd5, %rd28;
	mov.b32 	%r127, 2147483647;
	st.global.u32 	[%rd29], %r127;
	mul.wide.s32 	%rd30, %r114, 4;
	add.s64 	%rd31, %rd29, %rd30;
	st.global.u32 	[%rd31], %r127;
	add.s64 	%rd32, %rd31, %rd30;
	st.global.u32 	[%rd32], %r127;
	add.s64 	%rd33, %rd32, %rd30;
	st.global.u32 	[%rd33], %r127;
	add.s32 	%r386, %r386, 4;
$L__BB4_22:
	setp.eq.s32 	%p15, %r109, 0;
	@%p15 bra 	$L__BB4_97;
	setp.eq.s32 	%p16, %r109, 1;
	@%p16 bra 	$L__BB4_25;
	mul.lo.s32 	%r128, %r386, %r114;
	mul.wide.s32 	%rd34, %r128, 4;
	add.s64 	%rd35, %rd5, %rd34;
	mov.b32 	%r129, 2147483647;
	st.global.u32 	[%rd35], %r129;
	mul.wide.s32 	%rd36, %r114, 4;
	add.s64 	%rd37, %rd35, %rd36;
	st.global.u32 	[%rd37], %r129;
	add.s32 	%r386, %r386, 2;
$L__BB4_25:
	and.b32  	%r130, %r115, 1;
	setp.eq.b32 	%p17, %r130, 1;
	not.pred 	%p18, %p17;
	@%p18 bra 	$L__BB4_97;
	mul.lo.s32 	%r131, %r386, %r114;
	mul.wide.s32 	%rd38, %r131, 4;
	add.s64 	%rd39, %rd5, %rd38;
	mov.b32 	%r132, 2147483647;
	st.global.u32 	[%rd39], %r132;
	bra.uni 	$L__BB4_97;
$L__BB4_27:
	add.s32 	%r15, %r116, -1;
	add.s32 	%r16, %r15, %r352;
	setp.lt.s32 	%p19, %r16, 1;
	@%p19 bra 	$L__BB4_39;
	add.s32 	%r134, %r116, %r352;
	add.s32 	%r135, %r134, -2;
	and.b32  	%r17, %r16, 7;
	setp.lt.u32 	%p20, %r135, 7;
	mov.b32 	%r343, 0;
	@%p20 bra 	$L__BB4_31;
	and.b32  	%r343, %r16, 2147483640;
	mov.b32 	%r341, 0;
	mul.wide.s32 	%rd42, %r114, 4;
$L__BB4_30:
	.pragma "nounroll";
	mul.lo.s32 	%r137, %r341, %r114;
	mul.wide.s32 	%rd40, %r137, 4;
	add.s64 	%rd41, %rd5, %rd40;
	mov.b32 	%r138, 2147483647;
	st.global.u32 	[%rd41], %r138;
	add.s64 	%rd43, %rd41, %rd42;
	st.global.u32 	[%rd43], %r138;
	add.s64 	%rd44, %rd43, %rd42;
	st.global.u32 	[%rd44], %r138;
	add.s64 	%rd45, %rd44, %rd42;
	st.global.u32 	[%rd45], %r138;
	add.s64 	%rd46, %rd45, %rd42;
	st.global.u32 	[%rd46], %r138;
	add.s64 	%rd47, %rd46, %rd42;
	st.global.u32 	[%rd47], %r138;
	add.s64 	%rd48, %rd47, %rd42;
	st.global.u32 	[%rd48], %r138;
	add.s64 	%rd49, %rd48, %rd42;
	st.global.u32 	[%rd49], %r138;
	add.s32 	%r341, %r341, 8;
	setp.ne.s32 	%p21, %r341, %r343;
	@%p21 bra 	$L__BB4_30;
$L__BB4_31:
	setp.eq.s32 	%p22, %r17, 0;
	@%p22 bra 	$L__BB4_39;
	and.b32  	%r22, %r16, 3;
	setp.lt.u32 	%p23, %r17, 4;
	@%p23 bra 	$L__BB4_34;
	mul.lo.s32 	%r139, %r343, %r114;
	mul.wide.s32 	%rd50, %r139, 4;
	add.s64 	%rd51, %rd5, %rd50;
	mov.b32 	%r140, 2147483647;
	st.global.u32 	[%rd51], %r140;
	mul.wide.s32 	%rd52, %r114, 4;
	add.s64 	%rd53, %rd51, %rd52;
	st.global.u32 	[%rd53], %r140;
	add.s64 	%rd54, %rd53, %rd52;
	st.global.u32 	[%rd54], %r140;
	add.s64 	%rd55, %rd54, %rd52;
	st.global.u32 	[%rd55], %r140;
	add.s32 	%r343, %r343, 4;
$L__BB4_34:
	setp.eq.s32 	%p24, %r22, 0;
	@%p24 bra 	$L__BB4_39;
	setp.eq.s32 	%p25, %r22, 1;
	@%p25 bra 	$L__BB4_37;
	mul.lo.s32 	%r141, %r343, %r114;
	mul.wide.s32 	%rd56, %r141, 4;
	add.s64 	%rd57, %rd5, %rd56;
	mov.b32 	%r142, 2147483647;
	st.global.u32 	[%rd57], %r142;
	mul.wide.s32 	%rd58, %r114, 4;
	add.s64 	%rd59, %rd57, %rd58;
	st.global.u32 	[%rd59], %r142;
	add.s32 	%r343, %r343, 2;
$L__BB4_37:
	and.b32  	%r143, %r16, 1;
	setp.eq.b32 	%p26, %r143, 1;
	not.pred 	%p27, %p26;
	@%p27 bra 	$L__BB4_39;
	mul.lo.s32 	%r144, %r343, %r114;
	mul.wide.s32 	%rd60, %r144, 4;
	add.s64 	%rd61, %rd5, %rd60;
	mov.b32 	%r145, 2147483647;
	st.global.u32 	[%rd61], %r145;
$L__BB4_39:
	setp.gt.u32 	%p28, %r116, 1;
	selp.f32 	%f4, 0f00000000, 0f7FFFFFFF, %p28;
	mul.lo.s32 	%r147, %r16, %r114;
	mul.wide.s32 	%rd62, %r147, 4;
	add.s64 	%rd63, %rd5, %rd62;
	st.global.f32 	[%rd63], %f4;
	and.b32  	%r27, %r116, 15;
	setp.lt.u32 	%p29, %r15, 15;
	mov.b32 	%r347, 0;
	@%p29 bra 	$L__BB4_42;
	and.b32  	%r347, %r116, 4080;
	mov.b32 	%r345, 0;
$L__BB4_41:
	.pragma "nounroll";
	mul.wide.u32 	%rd64, %r345, 8;
	add.s64 	%rd65, %rd2, %rd64;
	mov.f64 	%fd16, 0d0000000000000000;
	st.local.v2.f64 	[%rd65], {%fd16, %fd16};
	st.local.v2.f64 	[%rd65+16], {%fd16, %fd16};
	st.local.v2.f64 	[%rd65+32], {%fd16, %fd16};
	st.local.v2.f64 	[%rd65+48], {%fd16, %fd16};
	st.local.v2.f64 	[%rd65+64], {%fd16, %fd16};
	st.local.v2.f64 	[%rd65+80], {%fd16, %fd16};
	st.local.v2.f64 	[%rd65+96], {%fd16, %fd16};
	st.local.v2.f64 	[%rd65+112], {%fd16, %fd16};
	add.s32 	%r345, %r345, 16;
	setp.ne.s32 	%p30, %r345, %r347;
	@%p30 bra 	$L__BB4_41;
$L__BB4_42:
	setp.eq.s32 	%p31, %r27, 0;
	@%p31 bra 	$L__BB4_51;
	and.b32  	%r32, %r116, 7;
	setp.lt.u32 	%p32, %r27, 8;
	@%p32 bra 	$L__BB4_45;
	mul.wide.u32 	%rd66, %r347, 8;
	add.s64 	%rd67, %rd2, %rd66;
	mov.b64 	%rd68, 0;
	st.local.u64 	[%rd67], %rd68;
	st.local.u64 	[%rd67+8], %rd68;
	st.local.u64 	[%rd67+16], %rd68;
	st.local.u64 	[%rd67+24], %rd68;
	st.local.u64 	[%rd67+32], %rd68;
	st.local.u64 	[%rd67+40], %rd68;
	st.local.u64 	[%rd67+48], %rd68;
	st.local.u64 	[%rd67+56], %rd68;
	add.s32 	%r347, %r347, 8;
$L__BB4_45:
	setp.eq.s32 	%p33, %r32, 0;
	@%p33 bra 	$L__BB4_51;
	and.b32  	%r35, %r116, 3;
	setp.lt.u32 	%p34, %r32, 4;
	@%p34 bra 	$L__BB4_48;
	mul.wide.u32 	%rd69, %r347, 8;
	add.s64 	%rd70, %rd2, %rd69;
	mov.b64 	%rd71, 0;
	st.local.u64 	[%rd70], %rd71;
	st.local.u64 	[%rd70+8], %rd71;
	st.local.u64 	[%rd70+16], %rd71;
	st.local.u64 	[%rd70+24], %rd71;
	add.s32 	%r347, %r347, 4;
$L__BB4_48:
	setp.eq.s32 	%p35, %r35, 0;
	@%p35 bra 	$L__BB4_51;
	mov.b32 	%r350, 0;
$L__BB4_50:
	.pragma "nounroll";
	mul.wide.u32 	%rd72, %r347, 8;
	add.s64 	%rd73, %rd2, %rd72;
	mov.b64 	%rd74, 0;
	st.local.u64 	[%rd73], %rd74;
	add.s32 	%r347, %r347, 1;
	add.s32 	%r350, %r350, 1;
	setp.ne.s32 	%p36, %r350, %r35;
	@%p36 bra 	$L__BB4_50;
$L__BB4_51:
	cvt.rn.f32.u32 	%f5, %r116;
	mul.f32 	%f6, %f5, 0f3F000000;
	cvt.rn.f32.u32 	%f7, %r15;
	mul.f32 	%f1, %f6, %f7;
	add.s32 	%r351, %r352, 1;
	setp.ge.s32 	%p37, %r351, %r115;
	@%p37 bra 	$L__BB4_97;
	mov.f64 	%fd125, 0d0000000000000000;
	mov.b32 	%r353, 0;
	cvt.s64.s32 	%rd76, %r114;
	mov.u32 	%r354, %r353;
	mov.f64 	%fd126, %fd125;
	mov.u32 	%r355, %r353;
	mov.u32 	%r356, %r353;
$L__BB4_53:
	mov.u32 	%r43, %r351;
	ld.param.u64 	%rd195, [net_myrsi_many_series_one_param_time_major_f32_param_0];
	cvt.u64.u32 	%rd75, %r43;
	mad.lo.s64 	%rd77, %rd75, %rd76, %rd4;
	cvta.to.global.u64 	%rd78, %rd195;
	shl.b64 	%rd79, %rd77, 2;
	add.s64 	%rd80, %rd78, %rd79;
	ld.global.nc.f32 	%f8, [%rd80];
	cvt.f64.f32 	%fd18, %f8;
	cvt.u64.u32 	%rd81, %r352;
	mad.lo.s64 	%rd82, %rd81, %rd76, %rd4;
	shl.b64 	%rd83, %rd82, 2;
	add.s64 	%rd84, %rd78, %rd83;
	ld.global.nc.f32 	%f9, [%rd84];
	cvt.f64.f32 	%fd19, %f9;
	sub.f64 	%fd3, %fd18, %fd19;
	setp.gt.f64 	%p38, %fd3, 0d0000000000000000;
	selp.f64 	%fd20, 0d3FF0000000000000, 0d0000000000000000, %p38;
	fma.rn.f64 	%fd125, %fd3, %fd20, %fd125;
	setp.lt.f64 	%p39, %fd3, 0d0000000000000000;
	selp.f64 	%fd21, 0d3FF0000000000000, 0d0000000000000000, %p39;
	mul.f64 	%fd22, %fd3, %fd21;
	sub.f64 	%fd126, %fd126, %fd22;
	setp.ge.s32 	%p40, %r356, %r116;
	@%p40 bra 	$L__BB4_55;
	mul.wide.s32 	%rd87, %r355, 8;
	add.s64 	%rd88, %rd1, %rd87;
	st.local.f64 	[%rd88], %fd3;
	add.s32 	%r152, %r355, 1;
	setp.eq.s32 	%p44, %r152, %r116;
	selp.b32 	%r355, 0, %r152, %p44;
	add.s32 	%r356, %r356, 1;
	bra.uni 	$L__BB4_56;
$L__BB4_55:
	mul.wide.s32 	%rd85, %r355, 8;
	add.s64 	%rd86, %rd1, %rd85;
	ld.local.f64 	%fd23, [%rd86];
	setp.gt.f64 	%p41, %fd23, 0d0000000000000000;
	selp.f64 	%fd24, 0d3FF0000000000000, 0d0000000000000000, %p41;
	mul.f64 	%fd25, %fd23, %fd24;
	sub.f64 	%fd125, %fd125, %fd25;
	setp.lt.f64 	%p42, %fd23, 0d0000000000000000;
	selp.f64 	%fd26, 0d3FF0000000000000, 0d0000000000000000, %p42;
	fma.rn.f64 	%fd126, %fd23, %fd26, %fd126;
	st.local.f64 	[%rd86], %fd3;
	add.s32 	%r151, %r355, 1;
	setp.eq.s32 	%p43, %r151, %r116;
	selp.b32 	%r355, 0, %r151, %p43;
$L__BB4_56:
	setp.lt.s32 	%p45, %r356, %r116;
	@%p45 bra 	$L__BB4_96;
	add.f64 	%fd10, %fd126, %fd125;
	setp.eq.f64 	%p46, %fd10, 0d0000000000000000;
	mov.f64 	%fd129, 0d0000000000000000;
	@%p46 bra 	$L__BB4_59;
	sub.f64 	%fd28, %fd125, %fd126;
	div.rn.f64 	%fd129, %fd28, %fd10;
$L__BB4_59:
	setp.ge.s32 	%p47, %r353, %r116;
	@%p47 bra 	$L__BB4_61;
	mul.wide.s32 	%rd91, %r354, 8;
	add.s64 	%rd92, %rd2, %rd91;
	st.local.f64 	[%rd92], %fd129;
	add.s32 	%r154, %r354, 1;
	setp.eq.s32 	%p49, %r154, %r116;
	selp.b32 	%r354, 0, %r154, %p49;
	add.s32 	%r353, %r353, 1;
	bra.uni 	$L__BB4_62;
$L__BB4_61:
	mul.wide.s32 	%rd89, %r354, 8;
	add.s64 	%rd90, %rd2, %rd89;
	st.local.f64 	[%rd90], %fd129;
	add.s32 	%r153, %r354, 1;
	setp.eq.s32 	%p48, %r153, %r116;
	selp.b32 	%r354, 0, %r153, %p48;
$L__BB4_62:
	setp.lt.s32 	%p50, %r353, 1;
	@%p50 bra 	$L__BB4_76;
	add.s32 	%r156, %r15, %r354;
	rem.s32 	%r157, %r156, %r116;
	add.s32 	%r59, %r157, %r116;
	setp.lt.u32 	%p51, %r353, 16;
	mov.b32 	%r362, 0;
	@%p51 bra 	$L__BB4_66;
	mov.b32 	%r364, 0;
$L__BB4_65:
	.pragma "nounroll";
	sub.s32 	%r159, %r59, %r364;
	rem.s32 	%r160, %r159, %r116;
	mul.wide.s32 	%rd93, %r160, 8;
	add.s64 	%rd94, %rd2, %rd93;
	ld.local.f64 	%fd29, [%rd94];
	mul.wide.u32 	%rd95, %r364, 8;
	add.s64 	%rd96, %rd3, %rd95;
	not.b32 	%r161, %r364;
	add.s32 	%r162, %r59, %r161;
	rem.s32 	%r163, %r162, %r116;
	mul.wide.s32 	%rd97, %r163, 8;
	add.s64 	%rd98, %rd2, %rd97;
	ld.local.f64 	%fd30, [%rd98];
	st.local.v2.f64 	[%rd96], {%fd29, %fd30};
	add.s32 	%r164, %r159, -2;
	rem.s32 	%r165, %r164, %r116;
	mul.wide.s32 	%rd99, %r165, 8;
	add.s64 	%rd100, %rd2, %rd99;
	ld.local.f64 	%fd31, [%rd100];
	add.s32 	%r166, %r159, -3;
	rem.s32 	%r167, %r166, %r116;
	mul.wide.s32 	%rd101, %r167, 8;
	add.s64 	%rd102, %rd2, %rd101;
	ld.local.f64 	%fd32, [%rd102];
	st.local.v2.f64 	[%rd96+16], {%fd31, %fd32};
	add.s32 	%r168, %r159, -4;
	rem.s32 	%r169, %r168, %r116;
	mul.wide.s32 	%rd103, %r169, 8;
	add.s64 	%rd104, %rd2, %rd103;
	ld.local.f64 	%fd33, [%rd104];
	add.s32 	%r170, %r159, -5;
	rem.s32 	%r171, %r170, %r116;
	mul.wide.s32 	%rd105, %r171, 8;
	add.s64 	%rd106, %rd2, %rd105;
	ld.local.f64 	%fd34, [%rd106];
	st.local.v2.f64 	[%rd96+32], {%fd33, %fd34};
	add.s32 	%r172, %r159, -6;
	rem.s32 	%r173, %r172, %r116;
	mul.wide.s32 	%rd107, %r173, 8;
	add.s64 	%rd108, %rd2, %rd107;
	ld.local.f64 	%fd35, [%rd108];
	add.s32 	%r174, %r159, -7;
	rem.s32 	%r175, %r174, %r116;
	mul.wide.s32 	%rd109, %r175, 8;
	add.s64 	%rd110, %rd2, %rd109;
	ld.local.f64 	%fd36, [%rd110];
	st.local.v2.f64 	[%rd96+48], {%fd35, %fd36};
	add.s32 	%r176, %r159, -8;
	rem.s32 	%r177, %r176, %r116;
	mul.wide.s32 	%rd111, %r177, 8;
	add.s64 	%rd112, %rd2, %rd111;
	ld.local.f64 	%fd37, [%rd112];
	add.s32 	%r178, %r159, -9;
	rem.s32 	%r179, %r178, %r116;
	mul.wide.s32 	%rd113, %r179, 8;
	add.s64 	%rd114, %rd2, %rd113;
	ld.local.f64 	%fd38, [%rd114];
	st.local.v2.f64 	[%rd96+64], {%fd37, %fd38};
	add.s32 	%r180, %r159, -10;
	rem.s32 	%r181, %r180, %r116;
	mul.wide.s32 	%rd115, %r181, 8;
	add.s64 	%rd116, %rd2, %rd115;
	ld.local.f64 	%fd39, [%rd116];
	add.s32 	%r182, %r159, -11;
	rem.s32 	%r183, %r182, %r116;
	mul.wide.s32 	%rd117, %r183, 8;
	add.s64 	%rd118, %rd2, %rd117;
	ld.local.f64 	%fd40, [%rd118];
	st.local.v2.f64 	[%rd96+80], {%fd39, %fd40};
	add.s32 	%r184, %r159, -12;
	rem.s32 	%r185, %r184, %r116;
	mul.wide.s32 	%rd119, %r185, 8;
	add.s64 	%rd120, %rd2, %rd119;
	ld.local.f64 	%fd41, [%rd120];
	add.s32 	%r186, %r159, -13;
	rem.s32 	%r187, %r186, %r116;
	mul.wide.s32 	%rd121, %r187, 8;
	add.s64 	%rd122, %rd2, %rd121;
	ld.local.f64 	%fd42, [%rd122];
	st.local.v2.f64 	[%rd96+96], {%fd41, %fd42};
	add.s32 	%r188, %r159, -14;
	rem.s32 	%r189, %r188, %r116;
	mul.wide.s32 	%rd123, %r189, 8;
	add.s64 	%rd124, %rd2, %rd123;
	ld.local.f64 	%fd43, [%rd124];
	add.s32 	%r190, %r159, -15;
	rem.s32 	%r191, %r190, %r116;
	mul.wide.s32 	%rd125, %r191, 8;
	add.s64 	%rd126, %rd2, %rd125;
	ld.local.f64 	%fd44, [%rd126];
	st.local.v2.f64 	[%rd96+112], {%fd43, %fd44};
	add.s32 	%r364, %r364, 16;
	and.b32  	%r362, %r353, 2147483632;
	setp.eq.s32 	%p52, %r364, %r362;
	@%p52 bra 	$L__BB4_66;
	bra.uni 	$L__BB4_65;
$L__BB4_66:
	and.b32  	%r61, %r353, 15;
	setp.eq.s32 	%p53, %r61, 0;
	@%p53 bra 	$L__BB4_76;
	and.b32  	%r62, %r353, 7;
	setp.lt.u32 	%p54, %r61, 8;
	@%p54 bra 	$L__BB4_69;
	sub.s32 	%r192, %r59, %r362;
	rem.s32 	%r193, %r192, %r116;
	mul.wide.s32 	%rd127, %r193, 8;
	add.s64 	%rd128, %rd2, %rd127;
	ld.local.f64 	%fd45, [%rd128];
	mul.wide.u32 	%rd129, %r362, 8;
	add.s64 	%rd130, %rd3, %rd129;
	st.local.f64 	[%rd130], %fd45;
	not.b32 	%r194, %r362;
	add.s32 	%r195, %r59, %r194;
	rem.s32 	%r196, %r195, %r116;
	mul.wide.s32 	%rd131, %r196, 8;
	add.s64 	%rd132, %rd2, %rd131;
	ld.local.f64 	%fd46, [%rd132];
	st.local.f64 	[%rd130+8], %fd46;
	add.s32 	%r197, %r192, -2;
	rem.s32 	%r198, %r197, %r116;
	mul.wide.s32 	%rd133, %r198, 8;
	add.s64 	%rd134, %rd2, %rd133;
	ld.local.f64 	%fd47, [%rd134];
	st.local.f64 	[%rd130+16], %fd47;
	add.s32 	%r199, %r192, -3;
	rem.s32 	%r200, %r199, %r116;
	mul.wide.s32 	%rd135, %r200, 8;
	add.s64 	%rd136, %rd2, %rd135;
	ld.local.f64 	%fd48, [%rd136];
	st.local.f64 	[%rd130+24], %fd48;
	add.s32 	%r201, %r192, -4;
	rem.s32 	%r202, %r201, %r116;
	mul.wide.s32 	%rd137, %r202, 8;
	add.s64 	%rd138, %rd2, %rd137;
	ld.local.f64 	%fd49, [%rd138];
	st.local.f64 	[%rd130+32], %fd49;
	add.s32 	%r203, %r192, -5;
	rem.s32 	%r204, %r203, %r116;
	mul.wide.s32 	%rd139, %r204, 8;
	add.s64 	%rd140, %rd2, %rd139;
	ld.local.f64 	%fd50, [%rd140];
	st.local.f64 	[%rd130+40], %fd50;
	add.s32 	%r205, %r192, -6;
	rem.s32 	%r206, %r205, %r116;
	mul.wide.s32 	%rd141, %r206, 8;
	add.s64 	%rd142, %rd2, %rd141;
	ld.local.f64 	%fd51, [%rd142];
	st.local.f64 	[%rd130+48], %fd51;
	add.s32 	%r207, %r192, -7;
	rem.s32 	%r208, %r207, %r116;
	mul.wide.s32 	%rd143, %r208, 8;
	add.s64 	%rd144, %rd2, %rd143;
	ld.local.f64 	%fd52, [%rd144];
	st.local.f64 	[%rd130+56], %fd52;
	add.s32 	%r362, %r362, 8;
$L__BB4_69:
	setp.eq.s32 	%p55, %r62, 0;
	@%p55 bra 	$L__BB4_76;
	and.b32  	%r65, %r353, 3;
	setp.lt.u32 	%p56, %r62, 4;
	@%p56 bra 	$L__BB4_72;
	sub.s32 	%r209, %r59, %r362;
	rem.s32 	%r210, %r209, %r116;
	mul.wide.s32 	%rd145, %r210, 8;
	add.s64 	%rd146, %rd2, %rd145;
	ld.local.f64 	%fd53, [%rd146];
	mul.wide.u32 	%rd147, %r362, 8;
	add.s64 	%rd148, %rd3, %rd147;
	st.local.f64 	[%rd148], %fd53;
	not.b32 	%r211, %r362;
	add.s32 	%r212, %r59, %r211;
	rem.s32 	%r213, %r212, %r116;
	mul.wide.s32 	%rd149, %r213, 8;
	add.s64 	%rd150, %rd2, %rd149;
	ld.local.f64 	%fd54, [%rd150];
	st.local.f64 	[%rd148+8], %fd54;
	add.s32 	%r214, %r209, -2;
	rem.s32 	%r215, %r214, %r116;
	mul.wide.s32 	%rd151, %r215, 8;
	add.s64 	%rd152, %rd2, %rd151;
	ld.local.f64 	%fd55, [%rd152];
	st.local.f64 	[%rd148+16], %fd55;
	add.s32 	%r216, %r209, -3;
	rem.s32 	%r217, %r216, %r116;
	mul.wide.s32 	%rd153, %r217, 8;
	add.s64 	%rd154, %rd2, %rd153;
	ld.local.f64 	%fd56, [%rd154];
	st.local.f64 	[%rd148+24], %fd56;
	add.s32 	%r362, %r362, 4;
$L__BB4_72:
	setp.eq.s32 	%p57, %r65, 0;
	@%p57 bra 	$L__BB4_76;
	sub.s32 	%r218, %r59, %r362;
	rem.s32 	%r219, %r218, %r116;
	mul.wide.s32 	%rd155, %r219, 8;
	add.s64 	%rd156, %rd2, %rd155;
	ld.local.f64 	%fd57, [%rd156];
	mul.wide.u32 	%rd157, %r362, 8;
	add.s64 	%rd6, %rd3, %rd157;
	st.local.f64 	[%rd6], %fd57;
	setp.eq.s32 	%p58, %r65, 1;
	@%p58 bra 	$L__BB4_76;
	not.b32 	%r220, %r362;
	add.s32 	%r221, %r59, %r220;
	rem.s32 	%r222, %r221, %r116;
	mul.wide.s32 	%rd158, %r222, 8;
	add.s64 	%rd159, %rd2, %rd158;
	ld.local.f64 	%fd58, [%rd159];
	st.local.f64 	[%rd6+8], %fd58;
	setp.eq.s32 	%p59, %r65, 2;
	@%p59 bra 	$L__BB4_76;
	add.s32 	%r224, %r218, -2;
	rem.s32 	%r225, %r224, %r116;
	mul.wide.s32 	%rd160, %r225, 8;
	add.s64 	%rd161, %rd2, %rd160;
	ld.local.f64 	%fd59, [%rd161];
	st.local.f64 	[%rd6+16], %fd59;
$L__BB4_76:
	setp.lt.s32 	%p60, %r353, 2;
	mov.f64 	%fd130, 0d0000000000000000;
	@%p60 bra 	$L__BB4_93;
	mov.b32 	%r365, 1;
	mov.b32 	%r379, 0;
	mov.b16 	%rs7, 0;
	mov.u16 	%rs8, %rs7;
	mov.u32 	%r367, %r379;
$L__BB4_78:
	mov.u32 	%r71, %r367;
	mov.u32 	%r367, %r365;
	add.s16 	%rs7, %rs7, 1;
	add.s16 	%rs8, %rs8, 1;
	mul.wide.u32 	%rd162, %r367, 8;
	add.s64 	%rd163, %rd3, %rd162;
	ld.local.f64 	%fd13, [%rd163];
	setp.lt.u32 	%p61, %r71, 15;
	mov.b32 	%r374, 0;
	@%p61 bra 	$L__BB4_81;
	and.b32  	%r374, %r367, 2147483632;
	mov.b32 	%r368, 0;
$L__BB4_80:
	.pragma "nounroll";
	mul.wide.u32 	%rd164, %r368, 8;
	add.s64 	%rd165, %rd3, %rd164;
	ld.local.v2.f64 	{%fd61, %fd62}, [%rd165];
	sub.f64 	%fd63, %fd13, %fd61;
	setp.gt.f64 	%p62, %fd63, 0d0000000000000000;
	setp.lt.f64 	%p63, %fd63, 0d0000000000000000;
	selp.u32 	%r231, 1, 0, %p63;
	selp.b32 	%r232, -1, %r231, %p62;
	add.s32 	%r233, %r232, %r379;
	sub.f64 	%fd64, %fd13, %fd62;
	setp.gt.f64 	%p64, %fd64, 0d0000000000000000;
	setp.lt.f64 	%p65, %fd64, 0d0000000000000000;
	selp.u32 	%r234, 1, 0, %p65;
	selp.b32 	%r235, -1, %r234, %p64;
	add.s32 	%r236, %r235, %r233;
	ld.local.v2.f64 	{%fd65, %fd66}, [%rd165+16];
	sub.f64 	%fd67, %fd13, %fd65;
	setp.gt.f64 	%p66, %fd67, 0d0000000000000000;
	setp.lt.f64 	%p67, %fd67, 0d0000000000000000;
	selp.u32 	%r237, 1, 0, %p67;
	selp.b32 	%r238, -1, %r237, %p66;
	add.s32 	%r239, %r238, %r236;
	sub.f64 	%fd68, %fd13, %fd66;
	setp.gt.f64 	%p68, %fd68, 0d0000000000000000;
	setp.lt.f64 	%p69, %fd68, 0d0000000000000000;
	selp.u32 	%r240, 1, 0, %p69;
	selp.b32 	%r241, -1, %r240, %p68;
	add.s32 	%r242, %r241, %r239;
	ld.local.v2.f64 	{%fd69, %fd70}, [%rd165+32];
	sub.f64 	%fd71, %fd13, %fd69;
	setp.gt.f64 	%p70, %fd71, 0d0000000000000000;
	setp.lt.f64 	%p71, %fd71, 0d0000000000000000;
	selp.u32 	%r243, 1, 0, %p71;
	selp.b32 	%r244, -1, %r243, %p70;
	add.s32 	%r245, %r244, %r242;
	sub.f64 	%fd72, %fd13, %fd70;
	setp.gt.f64 	%p72, %fd72, 0d0000000000000000;
	setp.lt.f64 	%p73, %fd72, 0d0000000000000000;
	selp.u32 	%r246, 1, 0, %p73;
	selp.b32 	%r247, -1, %r246, %p72;
	add.s32 	%r248, %r247, %r245;
	ld.local.v2.f64 	{%fd73, %fd74}, [%rd165+48];
	sub.f64 	%fd75, %fd13, %fd73;
	setp.gt.f64 	%p74, %fd75, 0d0000000000000000;
	setp.lt.f64 	%p75, %fd75, 0d0000000000000000;
	selp.u32 	%r249, 1, 0, %p75;
	selp.b32 	%r250, -1, %r249, %p74;
	add.s32 	%r251, %r250, %r248;
	sub.f64 	%fd76, %fd13, %fd74;
	setp.gt.f64 	%p76, %fd76, 0d0000000000000000;
	setp.lt.f64 	%p77, %fd76, 0d0000000000000000;
	selp.u32 	%r252, 1, 0, %p77;
	selp.b32 	%r253, -1, %r252, %p76;
	add.s32 	%r254, %r253, %r251;
	ld.local.v2.f64 	{%fd77, %fd78}, [%rd165+64];
	sub.f64 	%fd79, %fd13, %fd77;
	setp.gt.f64 	%p78, %fd79, 0d0000000000000000;
	setp.lt.f64 	%p79, %fd79, 0d0000000000000000;
	selp.u32 	%r255, 1, 0, %p79;
	selp.b32 	%r256, -1, %r255, %p78;
	add.s32 	%r257, %r256, %r254;
	sub.f64 	%fd80, %fd13, %fd78;
	setp.gt.f64 	%p80, %fd80, 0d0000000000000000;
	setp.lt.f64 	%p81, %fd80, 0d0000000000000000;
	selp.u32 	%r258, 1, 0, %p81;
	selp.b32 	%r259, -1, %r258, %p80;
	add.s32 	%r260, %r259, %r257;
	ld.local.v2.f64 	{%fd81, %fd82}, [%rd165+80];
	sub.f64 	%fd83, %fd13, %fd81;
	setp.gt.f64 	%p82, %fd83, 0d0000000000000000;
	setp.lt.f64 	%p83, %fd83, 0d0000000000000000;
	selp.u32 	%r261, 1, 0, %p83;
	selp.b32 	%r262, -1, %r261, %p82;
	add.s32 	%r263, %r262, %r260;
	sub.f64 	%fd84, %fd13, %fd82;
	setp.gt.f64 	%p84, %fd84, 0d0000000000000000;
	setp.lt.f64 	%p85, %fd84, 0d0000000000000000;
	selp.u32 	%r264, 1, 0, %p85;
	selp.b32 	%r265, -1, %r264, %p84;
	add.s32 	%r266, %r265, %r263;
	ld.local.v2.f64 	{%fd85, %fd86}, [%rd165+96];
	sub.f64 	%fd87, %fd13, %fd85;
	setp.gt.f64 	%p86, %fd87, 0d0000000000000000;
	setp.lt.f64 	%p87, %fd87, 0d0000000000000000;
	selp.u32 	%r267, 1, 0, %p87;
	selp.b32 	%r268, -1, %r267, %p86;
	add.s32 	%r269, %r268, %r266;
	sub.f64 	%fd88, %fd13, %fd86;
	setp.gt.f64 	%p88, %fd88, 0d0000000000000000;
	setp.lt.f64 	%p89, %fd88, 0d0000000000000000;
	selp.u32 	%r270, 1, 0, %p89;
	selp.b32 	%r271, -1, %r270, %p88;
	add.s32 	%r272, %r271, %r269;
	ld.local.v2.f64 	{%fd89, %fd90}, [%rd165+112];
	sub.f64 	%fd91, %fd13, %fd89;
	setp.gt.f64 	%p90, %fd91, 0d0000000000000000;
	setp.lt.f64 	%p91, %fd91, 0d0000000000000000;
	selp.u32 	%r273, 1, 0, %p91;
	selp.b32 	%r274, -1, %r273, %p90;
	add.s32 	%r275, %r274, %r272;
	sub.f64 	%fd92, %fd13, %fd90;
	setp.gt.f64 	%p92, %fd92, 0d0000000000000000;
	setp.lt.f64 	%p93, %fd92, 0d0000000000000000;
	selp.u32 	%r276, 1, 0, %p93;
	selp.b32 	%r277, -1, %r276, %p92;
	add.s32 	%r379, %r277, %r275;
	add.s32 	%r368, %r368, 16;
	setp.ne.s32 	%p94, %r368, %r374;
	@%p94 bra 	$L__BB4_80;
$L__BB4_81:
	and.b32  	%r278, %r367, 15;
	setp.eq.s32 	%p95, %r278, 0;
	@%p95 bra 	$L__BB4_91;
	cvt.u32.u16 	%r280, %rs8;
	and.b32  	%r82, %r280, 15;
	add.s32 	%r281, %r82, -1;
	setp.lt.u32 	%p96, %r281, 7;
	@%p96 bra 	$L__BB4_84;
	mul.wide.u32 	%rd166, %r374, 8;
	add.s64 	%rd167, %rd3, %rd166;
	ld.local.f64 	%fd93, [%rd167];
	sub.f64 	%fd94, %fd13, %fd93;
	setp.gt.f64 	%p97, %fd94, 0d0000000000000000;
	setp.lt.f64 	%p98, %fd94, 0d0000000000000000;
	selp.u32 	%r282, 1, 0, %p98;
	selp.b32 	%r283, -1, %r282, %p97;
	add.s32 	%r284, %r283, %r379;
	ld.local.f64 	%fd95, [%rd167+8];
	sub.f64 	%fd96, %fd13, %fd95;
	setp.gt.f64 	%p99, %fd96, 0d0000000000000000;
	setp.lt.f64 	%p100, %fd96, 0d0000000000000000;
	selp.u32 	%r285, 1, 0, %p100;
	selp.b32 	%r286, -1, %r285, %p99;
	add.s32 	%r287, %r286, %r284;
	ld.local.f64 	%fd97, [%rd167+16];
	sub.f64 	%fd98, %fd13, %fd97;
	setp.gt.f64 	%p101, %fd98, 0d0000000000000000;
	setp.lt.f64 	%p102, %fd98, 0d0000000000000000;
	selp.u32 	%r288, 1, 0, %p102;
	selp.b32 	%r289, -1, %r288, %p101;
	add.s32 	%r290, %r289, %r287;
	ld.local.f64 	%fd99, [%rd167+24];
	sub.f64 	%fd100, %fd13, %fd99;
	setp.gt.f64 	%p103, %fd100, 0d0000000000000000;
	setp.lt.f64 	%p104, %fd100, 0d0000000000000000;
	selp.u32 	%r291, 1, 0, %p104;
	selp.b32 	%r292, -1, %r291, %p103;
	add.s32 	%r293, %r292, %r290;
	ld.local.f64 	%fd101, [%rd167+32];
	sub.f64 	%fd102, %fd13, %fd101;
	setp.gt.f64 	%p105, %fd102, 0d0000000000000000;
	setp.lt.f64 	%p106, %fd102, 0d0000000000000000;
	selp.u32 	%r294, 1, 0, %p106;
	selp.b32 	%r295, -1, %r294, %p105;
	add.s32 	%r296, %r295, %r293;
	ld.local.f64 	%fd103, [%rd167+40];
	sub.f64 	%fd104, %fd13, %fd103;
	setp.gt.f64 	%p107, %fd104, 0d0000000000000000;
	setp.lt.f64 	%p108, %fd104, 0d0000000000000000;
	selp.u32 	%r297, 1, 0, %p108;
	selp.b32 	%r298, -1, %r297, %p107;
	add.s32 	%r299, %r298, %r296;
	ld.local.f64 	%fd105, [%rd167+48];
	sub.f64 	%fd106, %fd13, %fd105;
	setp.gt.f64 	%p109, %fd106, 0d0000000000000000;
	setp.lt.f64 	%p110, %fd106, 0d0000000000000000;
	selp.u32 	%r300, 1, 0, %p110;
	selp.b32 	%r301, -1, %r300, %p109;
	add.s32 	%r302, %r301, %r299;
	ld.local.f64 	%fd107, [%rd167+56];
	sub.f64 	%fd108, %fd13, %fd107;
	setp.gt.f64 	%p111, %fd108, 0d0000000000000000;
	setp.lt.f64 	%p112, %fd108, 0d0000000000000000;
	selp.u32 	%r303, 1, 0, %p112;
	selp.b32 	%r304, -1, %r303, %p111;
	add.s32 	%r379, %r304, %r302;
	add.s32 	%r374, %r374, 8;
$L__BB4_84:
	and.b32  	%r305, %r82, 7;
	setp.eq.s32 	%p113, %r305, 0;
	@%p113 bra 	$L__BB4_91;
	cvt.u32.u16 	%r307, %rs7;
	and.b32  	%r308, %r307, 7;
	and.b32  	%r88, %r307, 3;
	add.s32 	%r309, %r308, -1;
	setp.lt.u32 	%p114, %r309, 3;
	@%p114 bra 	$L__BB4_87;
	mul.wide.u32 	%rd168, %r374, 8;
	add.s64 	%rd169, %rd3, %rd168;
	ld.local.f64 	%fd109, [%rd169];
	sub.f64 	%fd110, %fd13, %fd109;
	setp.gt.f64 	%p115, %fd110, 0d0000000000000000;
	setp.lt.f64 	%p116, %fd110, 0d0000000000000000;
	selp.u32 	%r310, 1, 0, %p116;
	selp.b32 	%r311, -1, %r310, %p115;
	add.s32 	%r312, %r311, %r379;
	ld.local.f64 	%fd111, [%rd169+8];
	sub.f64 	%fd112, %fd13, %fd111;
	setp.gt.f64 	%p117, %fd112, 0d0000000000000000;
	setp.lt.f64 	%p118, %fd112, 0d0000000000000000;
	selp.u32 	%r313, 1, 0, %p118;
	selp.b32 	%r314, -1, %r313, %p117;
	add.s32 	%r315, %r314, %r312;
	ld.local.f64 	%fd113, [%rd169+16];
	sub.f64 	%fd114, %fd13, %fd113;
	setp.gt.f64 	%p119, %fd114, 0d0000000000000000;
	setp.lt.f64 	%p120, %fd114, 0d0000000000000000;
	selp.u32 	%r316, 1, 0, %p120;
	selp.b32 	%r317, -1, %r316, %p119;
	add.s32 	%r318, %r317, %r315;
	ld.local.f64 	%fd115, [%rd169+24];
	sub.f64 	%fd116, %fd13, %fd115;
	setp.gt.f64 	%p121, %fd116, 0d0000000000000000;
	setp.lt.f64 	%p122, %fd116, 0d0000000000000000;
	selp.u32 	%r319, 1, 0, %p122;
	selp.b32 	%r320, -1, %r319, %p121;
	add.s32 	%r379, %r320, %r318;
	add.s32 	%r374, %r374, 4;
$L__BB4_87:
	setp.eq.s32 	%p123, %r88, 0;
	@%p123 bra 	$L__BB4_91;
	mul.wide.u32 	%rd170, %r374, 8;
	add.s64 	%rd7, %rd3, %rd170;
	ld.local.f64 	%fd117, [%rd7];
	sub.f64 	%fd118, %fd13, %fd117;
	setp.gt.f64 	%p124, %fd118, 0d0000000000000000;
	setp.lt.f64 	%p125, %fd118, 0d0000000000000000;
	selp.u32 	%r321, 1, 0, %p125;
	selp.b32 	%r322, -1, %r321, %p124;
	add.s32 	%r379, %r322, %r379;
	setp.eq.s32 	%p126, %r88, 1;
	@%p126 bra 	$L__BB4_91;
	ld.local.f64 	%fd119, [%rd7+8];
	sub.f64 	%fd120, %fd13, %fd119;
	setp.gt.f64 	%p127, %fd120, 0d0000000000000000;
	setp.lt.f64 	%p128, %fd120, 0d0000000000000000;
	selp.u32 	%r323, 1, 0, %p128;
	selp.b32 	%r324, -1, %r323, %p127;
	add.s32 	%r379, %r324, %r379;
	setp.eq.s32 	%p129, %r88, 2;
	@%p129 bra 	$L__BB4_91;
	ld.local.f64 	%fd121, [%rd7+16];
	sub.f64 	%fd122, %fd13, %fd121;
	setp.gt.f64 	%p130, %fd122, 0d0000000000000000;
	setp.lt.f64 	%p131, %fd122, 0d0000000000000000;
	selp.u32 	%r325, 1, 0, %p131;
	selp.b32 	%r326, -1, %r325, %p130;
	add.s32 	%r379, %r326, %r379;
$L__BB4_91:
	add.s32 	%r365, %r367, 1;
	setp.ne.s32 	%p132, %r365, %r353;
	@%p132 bra 	$L__BB4_78;
	cvt.rn.f64.s32 	%fd130, %r379;
$L__BB4_93:
	setp.eq.f32 	%p133, %f1, 0f00000000;
	mov.f32 	%f11, 0f00000000;
	@%p133 bra 	$L__BB4_95;
	cvt.f64.f32 	%fd123, %f1;
	div.rn.f64 	%fd124, %fd130, %fd123;
	cvt.rn.f32.f64 	%f11, %fd124;
$L__BB4_95:
	mul.lo.s32 	%r327, %r43, %r114;
	mul.wide.s32 	%rd171, %r327, 4;
	add.s64 	%rd172, %rd5, %rd171;
	st.global.f32 	[%rd172], %f11;
$L__BB4_96:
	add.s32 	%r351, %r43, 1;
	setp.eq.s32 	%p134, %r351, %r115;
	mov.u32 	%r352, %r43;
	@%p134 bra 	$L__BB4_97;
	bra.uni 	$L__BB4_53;
$L__BB4_97:
	ret;

}


// ===== COMPILED SASS (sm_100) =====

	.target	sm_100

	.elftype	@"ET_EXEC"


//--------------------- .note.nv.tkinfo           --------------------------
	.section	.note.nv.tkinfo,"",@"SHT_NOTE"
	.sectionflags	@"SHF_NOTE_NV_TKINFO"
	.tkinfo
        /*0018*/ 	.word	0x00000002
        /*0030*/ 	.string	""
        /*0030*/ 	.string	"ptxas"
        /*0030*/ 	.string	"Cuda compilation tools, release 13.0, V13.0.88"
        /*0030*/ 	.string	"Build cuda_13.0.r13.0/compiler.36424714_0"
        /*0030*/ 	.string	"-arch sm_100 -m 64 "



//--------------------- .note.nv.cuinfo           --------------------------
	.section	.note.nv.cuinfo,"",@"SHT_NOTE"
	.sectionflags	@"SHF_NOTE_NV_CUINFO"
        /*0018*/ 	.short	0x0002
        /*001a*/ 	.short	0x0064
        /*001c*/ 	.short	0x0082
	.zero		2


//--------------------- .nv.info                  --------------------------
	.section	.nv.info,"",@"SHT_CUDA_INFO"
	.align	4


	//----- nvinfo : EIATTR_REGCOUNT
	.align		4
        /*0000*/ 	.byte	0x04, 0x2f
        /*0002*/ 	.short	(.L_1 - .L_0)
	.align		4
.L_0:
        /*0004*/ 	.word	index@(net_myrsi_batch_f32_warp_dbl)
        /*0008*/ 	.word	0x0000002d


	//----- nvinfo : EIATTR_FRAME_SIZE
	.align		4
.L_1:
        /*000c*/ 	.byte	0x04, 0x11
        /*000e*/ 	.short	(.L_3 - .L_2)
	.align		4
.L_2:
        /*0010*/ 	.word	index@($__internal_4_$__cuda_sm20_div_rn_f64_full)
        /*0014*/ 	.word	0x00000000


	//----- nvinfo : EIATTR_FRAME_SIZE
	.align		4
.L_3:
        /*0018*/ 	.byte	0x04, 0x11
        /*001a*/ 	.short	(.L_5 - .L_4)
	.align		4
.L_4:
        /*001c*/ 	.word	index@(net_myrsi_batch_f32_warp_dbl)
        /*0020*/ 	.word	0x00000000


	//----- nvinfo : EIATTR_REGCOUNT
	.align		4
.L_5:
        /*0024*/ 	.byte	0x04, 0x2f
        /*0026*/ 	.short	(.L_7 - .L_6)
	.align		4
.L_6:
        /*0028*/ 	.word	index@(net_myrsi_batch_f32_shared_fast)
        /*002c*/ 	.word	0x0000002f


	//----- nvinfo : EIATTR_FRAME_SIZE
	.align		4
.L_7:
        /*0030*/ 	.byte	0x04, 0x11
        /*0032*/ 	.short	(.L_9 - .L_8)
	.align		4
.L_8:
        /*0034*/ 	.word	index@($__internal_3_$__cuda_sm20_div_rn_f64_full)
        /*0038*/ 	.word	0x00000000


	//----- nvinfo : EIATTR_FRAME_SIZE
	.align		4
.L_9:
        /*003c*/ 	.byte	0x04, 0x11
        /*003e*/ 	.short	(.L_11 - .L_10)
	.align		4
.L_10:
        /*0040*/ 	.word	index@(net_myrsi_batch_f32_shared_fast)
        /*0044*/ 	.word	0x00000000


	//----- nvinfo : EIATTR_REGCOUNT
	.align		4
.L_11:
        /*0048*/ 	.byte	0x04, 0x2f
        /*004a*/ 	.short	(.L_13 - .L_12)
	.align		4
.L_12:
        /*004c*/ 	.word	index@(net_myrsi_batch_f32_shared_dbl)
        /*0050*/ 	.word	0x0000002f


	//----- nvinfo : EIATTR_FRAME_SIZE
	.align		4
.L_13:
        /*0054*/ 	.byte	0x04, 0x11
        /*0056*/ 	.short	(.L_15 - .L_14)
	.align		4
.L_14:
        /*0058*/ 	.word	index@($__internal_2_$__cuda_sm20_div_rn_f64_full)
        /*005c*/ 	.word	0x00000000


	//----- nvinfo : EIATTR_FRAME_SIZE
	.align		4
.L_15:
        /*0060*/ 	.byte	0x04, 0x11
        /*0062*/ 	.short	(.L_17 - .L_16)
	.align		4
.L_16:
        /*0064*/ 	.word	index@(net_myrsi_batch_f32_shared_dbl)
        /*0068*/ 	.word	0x00000000


	//----- nvinfo : EIATTR_REGCOUNT
	.align		4
.L_17:
        /*006c*/ 	.byte	0x04, 0x2f
        /*006e*/ 	.short	(.L_19 - .L_18)
	.align		4
.L_18:
        /*0070*/ 	.word	index@(net_myrsi_batch_f32)
        /*0074*/ 	.word	0x0000002a


	//----- nvinfo : EIATTR_FRAME_SIZE
	.align		4
.L_19:
        /*0078*/ 	.byte	0x04, 0x11
        /*007a*/ 	.short	(.L_21 - .L_20)
	.align		4
.L_20:
        /*007c*/ 	.word	index@($__internal_1_$__cuda_sm20_div_rn_f64_full)
        /*0080*/ 	.word	0x00008000


	//----- nvinfo : EIATTR_FRAME_SIZE
	.align		4
.L_21:
        /*0084*/ 	.byte	0x04, 0x11
        /*0086*/ 	.short	(.L_23 - .L_22)
	.align		4
.L_22:
        /*0088*/ 	.word	index@(net_myrsi_batch_f32)
        /*008c*/ 	.word	0x00008000


	//----- nvinfo : EIATTR_REGCOUNT
	.align		4
.L_23:
        /*0090*/ 	.byte	0x04, 0x2f
        /*0092*/ 	.short	(.L_25 - .L_24)
	.align		4
.L_24:
        /*0094*/ 	.word	index@(net_myrsi_many_series_one_param_time_major_f32)
        /*0098*/ 	.word	0x0000002b


	//----- nvinfo : EIATTR_FRAME_SIZE
	.align		4
.L_25:
        /*009c*/ 	.byte	0x04, 0x11
        /*009e*/ 	.short	(.L_27 - .L_26)
	.align		4
.L_26:
        /*00a0*/ 	.word	index@($__internal_0_$__cuda_sm20_div_rn_f64_full)
        /*00a4*/ 	.word	0x0000c000


	//----- nvinfo : EIATTR_FRAME_SIZE
	.align		4
.L_27:
        /*00a8*/ 	.byte	0x04, 0x11
        /*00aa*/ 	.short	(.L_29 - .L_28)
	.align		4
.L_28:
        /*00ac*/ 	.word	index@(net_myrsi_many_series_one_param_time_major_f32)
        /*00b0*/ 	.word	0x0000c000


	//----- nvinfo : EIATTR_MIN_STACK_SIZE
	.align		4
.L_29:
        /*00b4*/ 	.byte	0x04, 0x12
        /*00b6*/ 	.short	(.L_31 - .L_30)
	.align		4
.L_30:
        /*00b8*/ 	.word	index@(net_myrsi_many_series_one_param_time_major_f32)
        /*00bc*/ 	.word	0x0000c000


	//----- nvinfo : EIATTR_MIN_STACK_SIZE
	.align		4
.L_31:
        /*00c0*/ 	.byte	0x04, 0x12
        /*00c2*/ 	.short	(.L_33 - .L_32)
	.align		4
.L_32:
        /*00c4*/ 	.word	index@(net_myrsi_batch_f32)
        /*00c8*/ 	.word	0x00008000


	//----- nvinfo : EIATTR_MIN_STACK_SIZE
	.align		4
.L_33:
        /*00cc*/ 	.byte	0x04, 0x12
        /*00ce*/ 	.short	(.L_35 - .L_34)
	.align		4
.L_34:
        /*00d0*/ 	.word	index@(net_myrsi_batch_f32_shared_dbl)
        /*00d4*/ 	.word	0x00000000


	//----- nvinfo : EIATTR_MIN_STACK_SIZE
	.align		4
.L_35:
        /*00d8*/ 	.byte	0x04, 0x12
        /*00da*/ 	.short	(.L_37 - .L_36)
	.align		4
.L_36:
        /*00dc*/ 	.word	index@(net_myrsi_batch_f32_shared_fast)
        /*00e0*/ 	.word	0x00000000


	//----- nvinfo : EIATTR_MIN_STACK_SIZE
	.align		4
.L_37:
        /*00e4*/ 	.byte	0x04, 0x12
        /*00e6*/ 	.short	(.L_39 - .L_38)
	.align		4
.L_38:
        /*00e8*/ 	.word	index@(net_myrsi_batch_f32_warp_dbl)
        /*00ec*/ 	.word	0x00000000
.L_39:


//--------------------- .nv.compat                --------------------------
	.section	.nv.compat,"",@"SHT_CUDA_COMPAT_INFO"
	.align	4
        /*0000*/ 	.byte	0x02, 0x09, 0x00, 0x00, 0x02, 0x02, 0x01, 0x00, 0x02, 0x05, 0x05, 0x00, 0x03, 0x07, 0x01, 0x01
        /*0010*/ 	.byte	0x02, 0x03, 0x00, 0x00, 0x02, 0x06, 0x01, 0x00, 0x04, 0x0b, 0x08, 0x00, 0x01, 0x00, 0x00, 0x00
        /*0020*/ 	.byte	0x00, 0x00, 0x00, 0x00


//--------------------- .nv.info.net_myrsi_many_series_one_param_time_major_f32 --------------------------
	.section	.nv.info.net_myrsi_many_series_one_param_time_major_f32,"",@"SHT_CUDA_INFO"
	.sectionflags	@""
	.align	4


	//----- nvinfo : EIATTR_CUDA_API_VERSION
	.align		4
        /*0000*/ 	.byte	0x04, 0x37
        /*0002*/ 	.short	(.L_41 - .L_40)
.L_40:
        /*0004*/ 	.word	0x00000082


	//----- nvinfo : EIATTR_KPARAM_INFO
	.align		4
.L_41:
        /*0008*/ 	.byte	0x04, 0x17
        /*000a*/ 	.short	(.L_43 - .L_42)
.L_42:
        /*000c*/ 	.word	0x00000000
        /*0010*/ 	.short	0x0005
        /*0012*/ 	.short	0x0020
        /*0014*/ 	.byte	0x00, 0xf5, 0x21, 0x00


	//----- nvinfo : EIATTR_KPARAM_INFO
	.align		4
.L_43:
        /*0018*/ 	.byte	0x04, 0x17
        /*001a*/ 	.short	(.L_45 - .L_44)
.L_44:
        /*001c*/ 	.word	0x00000000
        /*0020*/ 	.short	0x0004
        /*0022*/ 	.short	0x0018
        /*0024*/ 	.byte	0x00, 0xf5, 0x21, 0x00


	//----- nvinfo : EIATTR_KPARAM_INFO
	.align		4
.L_45:
        /*0028*/ 	.byte	0x04, 0x17
        /*002a*/ 	.short	(.L_47 - .L_46)
.L_46:
        /*002c*/ 	.word	0x00000000
        /*0030*/ 	.short	0x0003
        /*0032*/ 	.short	0x0010
        /*0034*/ 	.byte	0x00, 0xf0, 0x11, 0x00


	//----- nvinfo : EIATTR_KPARAM_INFO
	.align		4
.L_47:
        /*0038*/ 	.byte	0x04, 0x17
        /*003a*/ 	.short	(.L_49 - .L_48)
.L_48:
        /*003c*/ 	.word	0x00000000
        /*0040*/ 	.short	0x0002
        /*0042*/ 	.short	0x000c
        /*0044*/ 	.byte	0x00, 0xf0, 0x11, 0x00


	//----- nvinfo : EIATTR_KPARAM_INFO
	.align		4
.L_49:
        /*0048*/ 	.byte	0x04, 0x17
        /*004a*/ 	.short	(.L_51 - .L_50)
.L_50:
        /*004c*/ 	.word	0x00000000
        /*0050*/ 	.short	0x0001
        /*0052*/ 	.short	0x0008
        /*0054*/ 	.byte	0x00, 0xf0, 0x11, 0x00


	//----- nvinfo : EIATTR_KPARAM_INFO
	.align		4
.L_51:
        /*0058*/ 	.byte	0x04, 0x17
        /*005a*/ 	.short	(.L_53 - .L_52)
.L_52:
        /*005c*/ 	.word	0x00000000
        /*0060*/ 	.short	0x0000
        /*0062*/ 	.short	0x0000
        /*0064*/ 	.byte	0x00, 0xf5, 0x21, 0x00


	//----- nvinfo : EIATTR_SPARSE_MMA_MASK
	.align		4
.L_53:
        /*0068*/ 	.byte	0x03, 0x50
        /*006a*/ 	.short	0x0000


	//----- nvinfo : EIATTR_MAXREG_COUNT
	.align		4
        /*006c*/ 	.byte	0x03, 0x1b
        /*006e*/ 	.short	0x00ff


	//----- nvinfo : EIATTR_MERCURY_ISA_VERSION
	.align		4
        /*0070*/ 	.byte	0x03, 0x5f
        /*0072*/ 	.short	0x0101


	//----- nvinfo : EIATTR_VRC_CTA_INIT_COUNT
	.align		4
        /*0074*/ 	.byte	0x02, 0x4a
	.zero		1
	.zero		1


	//----- nvinfo : EIATTR_EXIT_INSTR_OFFSETS
	.align		4
        /*0078*/ 	.byte	0x04, 0x1c
        /*007a*/ 	.short	(.L_55 - .L_54)


	//   ....[0]....
.L_54:
        /*007c*/ 	.word	0x00000080


	//   ....[1]....
        /*0080*/ 	.word	0x00000170


	//   ....[2]....
        /*0084*/ 	.word	0x00000350


	//   ....[3]....
        /*0088*/ 	.word	0x00000450


	//   ....[4]....
        /*008c*/ 	.word	0x00000510


	//   ....[5]....
        /*0090*/ 	.word	0x00000560


	//   ....[6]....
        /*0094*/ 	.word	0x000005b0


	//   ....[7]....
        /*0098*/ 	.word	0x00000780


	//   ....[8]....
        /*009c*/ 	.word	0x00000880


	//   ....[9]....
        /*00a0*/ 	.word	0x00000940


	//   ....[10]....
        /*00a4*/ 	.word	0x00000990


	//   ....[11]....
        /*00a8*/ 	.word	0x000011c0


	//   ....[12]....
        /*00ac*/ 	.word	0x00004ae0


	//----- nvinfo : EIATTR_CRS_STACK_SIZE
	.align		4
.L_55:
        /*00b0*/ 	.byte	0x04, 0x1e
        /*00b2*/ 	.short	(.L_57 - .L_56)
.L_56:
        /*00b4*/ 	.word	0x00000000


	//----- nvinfo : EIATTR_CBANK_PARAM_SIZE
	.align		4
.L_57:
        /*00b8*/ 	.byte	0x03, 0x19
        /*00ba*/ 	.short	0x0028


	//----- nvinfo : EIATTR_PARAM_CBANK
	.align		4
        /*00bc*/ 	.byte	0x04, 0x0a
        /*00be*/ 	.short	(.L_59 - .L_58)
	.align		4
.L_58:
        /*00c0*/ 	.word	index@(.nv.constant0.net_myrsi_many_series_one_param_time_major_f32)
        /*00c4*/ 	.short	0x0380
        /*00c6*/ 	.short	0x0028


	//----- nvinfo : EIATTR_SW_WAR
	.align		4
.L_59:
        /*00c8*/ 	.byte	0x04, 0x36
        /*00ca*/ 	.short	(.L_61 - .L_60)
.L_60:
        /*00cc*/ 	.word	0x00000008
.L_61:


//--------------------- .nv.info.net_myrsi_batch_f32 --------------------------
	.section	.nv.info.net_myrsi_batch_f32,"",@"SHT_CUDA_INFO"
	.sectionflags	@""
	.align	4


	//----- nvinfo : EIATTR_CUDA_API_VERSION
	.align		4
        /*0000*/ 	.byte	0x04, 0x37
        /*0002*/ 	.short	(.L_63 - .L_62)
.L_62:
        /*0004*/ 	.word	0x00000082


	//----- nvinfo : EIATTR_KPARAM_INFO
	.align		4
.L_63:
        /*0008*/ 	.byte	0x04, 0x17
        /*000a*/ 	.short	(.L_65 - .L_64)
.L_64:
        /*000c*/ 	.word	0x00000000
        /*0010*/ 	.short	0x0005
        /*0012*/ 	.short	0x0020
        /*0014*/ 	.byte	0x00, 0xf5, 0x21, 0x00


	//----- nvinfo : EIATTR_KPARAM_INFO
	.align		4
.L_65:
        /*0018*/ 	.byte	0x04, 0x17
        /*001a*/ 	.short	(.L_67 - .L_66)
.L_66:
        /*001c*/ 	.word	0x00000000
        /*0020*/ 	.short	0x0004
        /*0022*/ 	.short	0x0018
        /*0024*/ 	.byte	0x00, 0xf0, 0x11, 0x00


	//----- nvinfo : EIATTR_KPARAM_INFO
	.align		4
.L_67:
        /*0028*/ 	.byte	0x04, 0x17
        /*002a*/ 	.short	(.L_69 - .L_68)
.L_68:
        /*002c*/ 	.word	0x00000000
        /*0030*/ 	.short	0x0003
        /*0032*/ 	.short	0x0014
        /*0034*/ 	.byte	0x00, 0xf0, 0x11, 0x00


	//----- nvinfo : EIATTR_KPARAM_INFO
	.align		4
.L_69:
        /*0038*/ 	.byte	0x04, 0x17
        /*003a*/ 	.short	(.L_71 - .L_70)
.L_70:
        /*003c*/ 	.word	0x00000000
        /*0040*/ 	.short	0x0002
        /*0042*/ 	.short	0x0010
        /*0044*/ 	.byte	0x00, 0xf0, 0x11, 0x00


	//----- nvinfo : EIATTR_KPARAM_INFO
	.align		4
.L_71:
        /*0048*/ 	.byte	0x04, 0x17
        /*004a*/ 	.short	(.L_73 - .L_72)
.L_72:
        /*004c*/ 	.word	0x00000000
        /*0050*/ 	.short	0x0001
        /*0052*/ 	.short	0x0008
        /*0054*/ 	.byte	0x00, 0xf5, 0x21, 0x00


	//----- nvinfo : EIATTR_KPARAM_INFO
	.align		4
.L_73:
        /*0058*/ 	.byte	0x04, 0x17
        /*005a*/ 	.short	(.L_75 - .L_74)
.L_74:
        /*005c*/ 	.word	0x00000000
        /*0060*/ 	.short	0x0000
        /*0062*/ 	.short	0x0000
        /*0064*/ 	.byte	0x00, 0xf5, 0x21, 0x00


	//----- nvinfo : EIATTR_SPARSE_MMA_MASK
	.align		4
.L_75:
        /*0068*/ 	.byte	0x03, 0x50
        /*006a*/ 	.short	0x0000


	//----- nvinfo : EIATTR_MAXREG_COUNT
	.align		4
        /*006c*/ 	.byte	0x03, 0x1b
        /*006e*/ 	.short	0x00ff


	//----- nvinfo : EIATTR_MERCURY_ISA_VERSION
	.align		4
        /*0070*/ 	.byte	0x03, 0x5f
        /*0072*/ 	.short	0x0101


	//----- nvinfo : EIATTR_VRC_CTA_INIT_COUNT
	.align		4
        /*0074*/ 	.byte	0x02, 0x4a
	.zero		1
	.zero		1


	//----- nvinfo : EIATTR_EXIT_INSTR_OFFSETS
	.align		4
        /*0078*/ 	.byte	0x04, 0x1c
        /*007a*/ 	.short	(.L_77 - .L_76)


	//   ....[0]....
.L_76:
        /*007c*/ 	.word	0x00000080


	//   ....[1]....
        /*0080*/ 	.word	0x000001b0


	//   ....[2]....
        /*0084*/ 	.word	0x000003d0


	//   ....[3]....
        /*0088*/ 	.word	0x000004d0


	//   ....[4]....
        /*008c*/ 	.word	0x00000590


	//   ....[5]....
        /*0090*/ 	.word	0x00000660


	//   ....[6]....
        /*0094*/ 	.word	0x000006d0


	//   ....[7]....
        /*0098*/ 	.word	0x000008a0


	//   ....[8]....
        /*009c*/ 	.word	0x000009a0


	//   ....[9]....
        /*00a0*/ 	.word	0x00000a60


	//   ....[10]....
        /*00a4*/ 	.word	0x00000af0


	//   ....[11]....
        /*00a8*/ 	.word	0x000013c0


	//   ....[12]....
        /*00ac*/ 	.word	0x00006ca0


	//----- nvinfo : EIATTR_CRS_STACK_SIZE
	.align		4
.L_77:
        /*00b0*/ 	.byte	0x04, 0x1e
        /*00b2*/ 	.short	(.L_79 - .L_78)
.L_78:
        /*00b4*/ 	.word	0x00000000


	//----- nvinfo : EIATTR_CBANK_PARAM_SIZE
	.align		4
.L_79:
        /*00b8*/ 	.byte	0x03, 0x19
        /*00ba*/ 	.short	0x0028


	//----- nvinfo : EIATTR_PARAM_CBANK
	.align		4
        /*00bc*/ 	.byte	0x04, 0x0a
        /*00be*/ 	.short	(.L_81 - .L_80)
	.align		4
.L_80:
        /*00c0*/ 	.word	index@(.nv.constant0.net_myrsi_batch_f32)
        /*00c4*/ 	.short	0x0380
        /*00c6*/ 	.short	0x0028


	//----- nvinfo : EIATTR_SW_WAR
	.align		4
.L_81:
        /*00c8*/ 	.byte	0x04, 0x36
        /*00ca*/ 	.short	(.L_83 - .L_82)
.L_82:
        /*00cc*/ 	.word	0x00000008
.L_83:


//--------------------- .nv.info.net_myrsi_batch_f32_shared_dbl --------------------------
	.section	.nv.info.net_myrsi_batch_f32_shared_dbl,"",@"SHT_CUDA_INFO"
	.sectionflags	@""
	.align	4


	//----- nvinfo : EIATTR_CUDA_API_VERSION
	.align		4
        /*0000*/ 	.byte	0x04, 0x37
        /*0002*/ 	.short	(.L_85 - .L_84)
.L_84:
        /*0004*/ 	.word	0x00000082


	//----- nvinfo : EIATTR_KPARAM_INFO
	.align		4
.L_85:
        /*0008*/ 	.byte	0x04, 0x17
        /*000a*/ 	.short	(.L_87 - .L_86)
.L_86:
        /*000c*/ 	.word	0x00000000
        /*0010*/ 	.short	0x0006
        /*0012*/ 	.short	0x0020
        /*0014*/ 	.byte	0x00, 0xf5, 0x21, 0x00


	//----- nvinfo : EIATTR_KPARAM_INFO
	.align		4
.L_87:
        /*0018*/ 	.byte	0x04, 0x17
        /*001a*/ 	.short	(.L_89 - .L_88)
.L_88:
        /*001c*/ 	.word	0x00000000
        /*0020*/ 	.short	0x0005
        /*0022*/ 	.short	0x001c
        /*0024*/ 	.byte	0x00, 0xf0, 0x11, 0x00


	//----- nvinfo : EIATTR_KPARAM_INFO
	.align		4
.L_89:
        /*0028*/ 	.byte	0x04, 0x17
        /*002a*/ 	.short	(.L_91 - .L_90)
.L_90:
        /*002c*/ 	.word	0x00000000
        /*0030*/ 	.short	0x0004
        /*0032*/ 	.short	0x0018
        /*0034*/ 	.byte	0x00, 0xf0, 0x11, 0x00


	//----- nvinfo : EIATTR_KPARAM_INFO
	.align		4
.L_91:
        /*0038*/ 	.byte	0x04, 0x17
        /*003a*/ 	.short	(.L_93 - .L_92)
.L_92:
        /*003c*/ 	.word	0x00000000
        /*0040*/ 	.short	0x0003
        /*0042*/ 	.short	0x0014
        /*0044*/ 	.byte	0x00, 0xf0, 0x11, 0x00


	//----- nvinfo : EIATTR_KPARAM_INFO
	.align		4
.L_93:
        /*0048*/ 	.byte	0x04, 0x17
        /*004a*/ 	.short	(.L_95 - .L_94)
.L_94:
        /*004c*/ 	.word	0x00000000
        /*0050*/ 	.short	0x0002
        /*0052*/ 	.short	0x0010
        /*0054*/ 	.byte	0x00, 0xf0, 0x11, 0x00


	//----- nvinfo : EIATTR_KPARAM_INFO
	.align		4
.L_95:
        /*0058*/ 	.byte	0x04, 0x17
        /*005a*/ 	.short	(.L_97 - .L_96)
.L_96:
        /*005c*/ 	.word	0x00000000
        /*0060*/ 	.short	0x0001
        /*0062*/ 	.short	0x0008
        /*0064*/ 	.byte	0x00, 0xf5, 0x21, 0x00


	//----- nvinfo : EIATTR_KPARAM_INFO
	.align		4
.L_97:
        /*0068*/ 	.byte	0x04, 0x17
        /*006a*/ 	.short	(.L_99 - .L_98)
.L_98:
        /*006c*/ 	.word	0x00000000
        /*0070*/ 	.short	0x0000
        /*0072*/ 	.short	0x0000
        /*0074*/ 	.byte	0x00, 0xf5, 0x21, 0x00


	//----- nvinfo : EIATTR_SPARSE_MMA_MASK
	.align		4
.L_99:
        /*0078*/ 	.byte	0x03, 0x50
        /*007a*/ 	.short	0x0000


	//----- nvinfo : EIATTR_MAXREG_COUNT
	.align		4
        /*007c*/ 	.byte	0x03, 0x1b
        /*007e*/ 	.short	0x00ff


	//----- nvinfo : EIATTR_MERCURY_ISA_VERSION
	.align		4
        /*0080*/ 	.byte	0x03, 0x5f
        /*0082*/ 	.short	0x0101


	//----- nvinfo : EIATTR_VRC_CTA_INIT_COUNT
	.align		4
        /*0084*/ 	.byte	0x02, 0x4a
	.zero		1
	.zero		1


	//----- nvinfo : EIATTR_EXIT_INSTR_OFFSETS
	.align		4
        /*0088*/ 	.byte	0x04, 0x1c
        /*008a*/ 	.short	(.L_101 - .L_100)


	//   ....[0]....
.L_100:
        /*008c*/ 	.word	0x00000070


	//   ....[1]....
        /*0090*/ 	.word	0x000001c0


	//   ....[2]....
        /*0094*/ 	.word	0x000003e0


	//   ....[3]....
        /*0098*/ 	.word	0x000004e0


	//   ....[4]....
        /*009c*/ 	.word	0x000005a0


	//   ....[5]....
        /*00a0*/ 	.word	0x00000660


	//   ....[6]....
        /*00a4*/ 	.word	0x000006d0


	//   ....[7]....
        /*00a8*/ 	.word	0x000008a0


	//   ....[8]....
        /*00ac*/ 	.word	0x000009a0


	//   ....[9]....
        /*00b0*/ 	.word	0x00000a60


	//   ....[10]....
        /*00b4*/ 	.word	0x00000af0


	//   ....[11]....
        /*00b8*/ 	.word	0x00001430


	//   ....[12]....
        /*00bc*/ 	.word	0x00005040


	//----- nvinfo : EIATTR_CRS_STACK_SIZE
	.align		4
.L_101:
        /*00c0*/ 	.byte	0x04, 0x1e
        /*00c2*/ 	.short	(.L_103 - .L_102)
.L_102:
        /*00c4*/ 	.word	0x00000000


	//----- nvinfo : EIATTR_CBANK_PARAM_SIZE
	.align		4
.L_103:
        /*00c8*/ 	.byte	0x03, 0x19
        /*00ca*/ 	.short	0x0028


	//----- nvinfo : EIATTR_PARAM_CBANK
	.align		4
        /*00cc*/ 	.byte	0x04, 0x0a
        /*00ce*/ 	.short	(.L_105 - .L_104)
	.align		4
.L_104:
        /*00d0*/ 	.word	index@(.nv.constant0.net_myrsi_batch_f32_shared_dbl)
        /*00d4*/ 	.short	0x0380
        /*00d6*/ 	.short	0x0028


	//----- nvinfo : EIATTR_SW_WAR
	.align		4
.L_105:
        /*00d8*/ 	.byte	0x04, 0x36
        /*00da*/ 	.short	(.L_107 - .L_106)
.L_106:
        /*00dc*/ 	.word	0x00000008
.L_107:


//--------------------- .nv.info.net_myrsi_batch_f32_shared_fast --------------------------
	.section	.nv.info.net_myrsi_batch_f32_shared_fast,"",@"SHT_CUDA_INFO"
	.sectionflags	@""
	.align	4


	//----- nvinfo : EIATTR_CUDA_API_VERSION
	.align		4
        /*0000*/ 	.byte	0x04, 0x37
        /*0002*/ 	.short	(.L_109 - .L_108)
.L_108:
        /*0004*/ 	.word	0x00000082


	//----- nvinfo : EIATTR_KPARAM_INFO
	.align		4
.L_109:
        /*0008*/ 	.byte	0x04, 0x17
        /*000a*/ 	.short	(.L_111 - .L_110)
.L_110:
        /*000c*/ 	.word	0x00000000
        /*0010*/ 	.short	0x0006
        /*0012*/ 	.short	0x0020
        /*0014*/ 	.byte	0x00, 0xf5, 0x21, 0x00


	//----- nvinfo : EIATTR_KPARAM_INFO
	.align		4
.L_111:
        /*0018*/ 	.byte	0x04, 0x17
        /*001a*/ 	.short	(.L_113 - .L_112)
.L_112:
        /*001c*/ 	.word	0x00000000
        /*0020*/ 	.short	0x0005
        /*0022*/ 	.short	0x001c
        /*0024*/ 	.byte	0x00, 0xf0, 0x11, 0x00


	//----- nvinfo : EIATTR_KPARAM_INFO
	.align		4
.L_113:
        /*0028*/ 	.byte	0x04, 0x17
        /*002a*/ 	.short	(.L_115 - .L_114)
.L_114:
        /*002c*/ 	.word	0x00000000
        /*0030*/ 	.short	0x0004
        /*0032*/ 	.short	0x0018
        /*0034*/ 	.byte	0x00, 0xf0, 0x11, 0x00


	//----- nvinfo : EIATTR_KPARAM_INFO
	.align		4
.L_115:
        /*0038*/ 	.byte	0x04, 0x17
        /*003a*/ 	.short	(.L_117 - .L_116)
.L_116:
        /*003c*/ 	.word	0x00000000
        /*0040*/ 	.short	0x0003
        /*0042*/ 	.short	0x0014
        /*0044*/ 	.byte	0x00, 0xf0, 0x11, 0x00


	//----- nvinfo : EIATTR_KPARAM_INFO
	.align		4
.L_117:
        /*0048*/ 	.byte	0x04, 0x17
        /*004a*/ 	.short	(.L_119 - .L_118)
.L_118:
        /*004c*/ 	.word	0x00000000
        /*0050*/ 	.short	0x0002
        /*0052*/ 	.short	0x0010
        /*0054*/ 	.byte	0x00, 0xf0, 0x11, 0x00


	//----- nvinfo : EIATTR_KPARAM_INFO
	.align		4
.L_119:
        /*0058*/ 	.byte	0x04, 0x17
        /*005a*/ 	.short	(.L_121 - .L_120)
.L_120:
        /*005c*/ 	.word	0x00000000
        /*0060*/ 	.short	0x0001
        /*0062*/ 	.short	0x0008
        /*0064*/ 	.byte	0x00, 0xf5, 0x21, 0x00


	//----- nvinfo : EIATTR_KPARAM_INFO
	.align		4
.L_121:
        /*0068*/ 	.byte	0x04, 0x17
        /*006a*/ 	.short	(.L_123 - .L_122)
.L_122:
        /*006c*/ 	.word	0x00000000
        /*0070*/ 	.short	0x0000
        /*0072*/ 	.short	0x0000
        /*0074*/ 	.byte	0x00, 0xf5, 0x21, 0x00


	//----- nvinfo : EIATTR_SPARSE_MMA_MASK
	.align		4
.L_123:
        /*0078*/ 	.byte	0x03, 0x50
        /*007a*/ 	.short	0x0000


	//----- nvinfo : EIATTR_MAXREG_COUNT
	.align		4
        /*007c*/ 	.byte	0x03, 0x1b
        /*007e*/ 	.short	0x00ff


	//----- nvinfo : EIATTR_MERCURY_ISA_VERSION
	.align		4
        /*0080*/ 	.byte	0x03, 0x5f
        /*0082*/ 	.short	0x0101


	//----- nvinfo : EIATTR_VRC_CTA_INIT_COUNT
	.align		4
        /*0084*/ 	.byte	0x02, 0x4a
	.zero		1
	.zero		1


	//----- nvinfo : EIATTR_EXIT_INSTR_OFFSETS
	.align		4
        /*0088*/ 	.byte	0x04, 0x1c
        /*008a*/ 	.short	(.L_125 - .L_124)


	//   ....[0]....
.L_124:
        /*008c*/ 	.word	0x00000070


	//   ....[1]....
        /*0090*/ 	.word	0x000001c0


	//   ....[2]....
        /*0094*/ 	.word	0x000003e0


	//   ....[3]....
        /*0098*/ 	.word	0x000004e0


	//   ....[4]....
        /*009c*/ 	.word	0x000005a0


	//   ....[5]....
        /*00a0*/ 	.word	0x00000660


	//   ....[6]....
        /*00a4*/ 	.word	0x000006d0


	//   ....[7]....
        /*00a8*/ 	.word	0x000008a0


	//   ....[8]....
        /*00ac*/ 	.word	0x000009a0


	//   ....[9]....
        /*00b0*/ 	.word	0x00000a60


	//   ....[10]....
        /*00b4*/ 	.word	0x00000af0


	//   ....[11]....
        /*00b8*/ 	.word	0x00001430


	//   ....[12]....
        /*00bc*/ 	.word	0x00005070


	//----- nvinfo : EIATTR_CRS_STACK_SIZE
	.align		4
.L_125:
        /*00c0*/ 	.byte	0x04, 0x1e
        /*00c2*/ 	.short	(.L_127 - .L_126)
.L_126:
        /*00c4*/ 	.word	0x00000000


	//----- nvinfo : EIATTR_CBANK_PARAM_SIZE
	.align		4
.L_127:
        /*00c8*/ 	.byte	0x03, 0x19
        /*00ca*/ 	.short	0x0028


	//----- nvinfo : EIATTR_PARAM_CBANK
	.align		4
        /*00cc*/ 	.byte	0x04, 0x0a
        /*00ce*/ 	.short	(.L_129 - .L_128)
	.align		4
.L_128:
        /*00d0*/ 	.word	index@(.nv.constant0.net_myrsi_batch_f32_shared_fast)
        /*00d4*/ 	.short	0x0380
        /*00d6*/ 	.short	0x0028


	//----- nvinfo : EIATTR_SW_WAR
	.align		4
.L_129:
        /*00d8*/ 	.byte	0x04, 0x36
        /*00da*/ 	.short	(.L_131 - .L_130)
.L_130:
        /*00dc*/ 	.word	0x00000008
.L_131:


//--------------------- .nv.info.net_myrsi_batch_f32_warp_dbl --------------------------
	.section	.nv.info.net_myrsi_batch_f32_warp_dbl,"",@"SHT_CUDA_INFO"
	.sectionflags	@""
	.align	4


	//----- nvinfo : EIATTR_CUDA_API_VERSION
	.align		4
        /*0000*/ 	.byte	0x04, 0x37
        /*0002*/ 	.short	(.L_133 - .L_132)
.L_132:
        /*0004*/ 	.word	0x00000082


	//----- nvinfo : EIATTR_KPARAM_INFO
	.align		4
.L_133:
        /*0008*/ 	.byte	0x04, 0x17
        /*000a*/ 	.short	(.L_135 - .L_134)
.L_134:
        /*000c*/ 	.word	0x00000000
        /*0010*/ 	.short	0x0006
        /*0012*/ 	.short	0x0020
        /*0014*/ 	.byte	0x00, 0xf5, 0x21, 0x00


	//----- nvinfo : EIATTR_KPARAM_INFO
	.align		4
.L_135:
        /*0018*/ 	.byte	0x04, 0x17
        /*001a*/ 	.short	(.L_137 - .L_136)
.L_136:
        /*001c*/ 	.word	0x00000000
        /*0020*/ 	.short	0x0005
        /*0022*/ 	.short	0x001c
        /*0024*/ 	.byte	0x00, 0xf0, 0x11, 0x00


	//----- nvinfo : EIATTR_KPARAM_INFO
	.align		4
.L_137:
        /*0028*/ 	.byte	0x04, 0x17
        /*002a*/ 	.short	(.L_139 - .L_138)
.L_138:
        /*002c*/ 	.word	0x00000000
        /*0030*/ 	.short	0x0004
        /*0032*/ 	.short	0x0018
        /*0034*/ 	.byte	0x00, 0xf0, 0x11, 0x00


	//----- nvinfo : EIATTR_KPARAM_INFO
	.align		4
.L_139:
        /*0038*/ 	.byte	0x04, 0x17
        /*003a*/ 	.short	(.L_141 - .L_140)
.L_140:
        /*003c*/ 	.word	0x00000000
        /*0040*/ 	.short	0x0003
        /*0042*/ 	.short	0x0014
        /*0044*/ 	.byte	0x00, 0xf0, 0x11, 0x00


	//----- nvinfo : EIATTR_KPARAM_INFO
	.align		4
.L_141:
        /*0048*/ 	.byte	0x04, 0x17
        /*004a*/ 	.short	(.L_143 - .L_142)
.L_142:
        /*004c*/ 	.word	0x00000000
        /*0050*/ 	.short	0x0002
        /*0052*/ 	.short	0x0010
        /*0054*/ 	.byte	0x00, 0xf0, 0x11, 0x00


	//----- nvinfo : EIATTR_KPARAM_INFO
	.align		4
.L_143:
        /*0058*/ 	.byte	0x04, 0x17
        /*005a*/ 	.short	(.L_145 - .L_144)
.L_144:
        /*005c*/ 	.word	0x00000000
        /*0060*/ 	.short	0x0001
        /*0062*/ 	.short	0x0008
        /*0064*/ 	.byte	0x00, 0xf5, 0x21, 0x00


	//----- nvinfo : EIATTR_KPARAM_INFO
	.align		4
.L_145:
        /*0068*/ 	.byte	0x04, 0x17
        /*006a*/ 	.short	(.L_147 - .L_146)
.L_146:
        /*006c*/ 	.word	0x00000000
        /*0070*/ 	.short	0x0000
        /*0072*/ 	.short	0x0000
        /*0074*/ 	.byte	0x00, 0xf5, 0x21, 0x00


	//----- nvinfo : EIATTR_SPARSE_MMA_MASK
	.align		4
.L_147:
        /*0078*/ 	.byte	0x03, 0x50
        /*007a*/ 	.short	0x0000


	//----- nvinfo : EIATTR_MAXREG_COUNT
	.align		4
        /*007c*/ 	.byte	0x03, 0x1b
        /*007e*/ 	.short	0x00ff


	//----- nvinfo : EIATTR_MERCURY_ISA_VERSION
	.align		4
        /*0080*/ 	.byte	0x03, 0x5f
        /*0082*/ 	.short	0x0101


	//----- nvinfo : EIATTR_COOP_GROUP_MASK_REGIDS
	.align		4
        /*0084*/ 	.byte	0x04, 0x29
        /*0086*/ 	.short	(.L_149 - .L_148)


	//   ....[0]....
.L_148:
        /*0088*/ 	.word	0xffffffff


	//   ....[1]....
        /*008c*/ 	.word	0xffffffff


	//   ....[2]....
        /*0090*/ 	.word	0xffffffff


	//   ....[3]....
        /*0094*/ 	.word	0xffffffff


	//   ....[4]....
        /*0098*/ 	.word	0xffffffff


	//   ....[5]....
        /*009c*/ 	.word	0xffffffff


	//   ....[6]....
        /*00a0*/ 	.word	0xffffffff


	//   ....[7]....
        /*00a4*/ 	.word	0xffffffff


	//   ....[8]....
        /*00a8*/ 	.word	0xffffffff


	//   ....[9]....
        /*00ac*/ 	.word	0xffffffff


	//   ....[10]....
        /*00b0*/ 	.word	0xffffffff


	//   ....[11]....
        /*00b4*/ 	.word	0xffffffff


	//   ....[12]....
        /*00b8*/ 	.word	0xffffffff


	//   ....[13]....
        /*00bc*/ 	.word	0xffffffff


	//   ....[14]....
        /*00c0*/ 	.word	0xffffffff


	//   ....[15]....
        /*00c4*/ 	.word	0xffffffff


	//   ....[16]....
        /*00c8*/ 	.word	0xffffffff


	//   ....[17]....
        /*00cc*/ 	.word	0xffffffff


	//   ....[18]....
        /*00d0*/ 	.word	0xffffffff


	//   ....[19]....
        /*00d4*/ 	.word	0xffffffff


	//   ....[20]....
        /*00d8*/ 	.word	0xffffffff


	//   ....[21]....
        /*00dc*/ 	.word	0xffffffff


	//   ....[22]....
        /*00e0*/ 	.word	0xffffffff


	//----- nvinfo : EIATTR_COOP_GROUP_INSTR_OFFSETS
	.align		4
.L_149:
        /*00e4*/ 	.byte	0x04, 0x28
        /*00e6*/ 	.short	(.L_151 - .L_150)


	//   ....[0]....
.L_150:
        /*00e8*/ 	.word	0x000001b0


	//   ....[1]....
        /*00ec*/ 	.word	0x00001690


	//   ....[2]....
        /*00f0*/ 	.word	0x00001c50


	//   ....[3]....
        /*00f4*/ 	.word	0x00001c60


	//   ....[4]....
        /*00f8*/ 	.word	0x000025d0


	//   ....[5]....
        /*00fc*/ 	.word	0x00002620


	//   ....[6]....
        /*0100*/ 	.word	0x00002640


	//   ....[7]....
        /*0104*/ 	.word	0x00002660


	//   ....[8]....
        /*0108*/ 	.word	0x00002690


	//   ....[9]....
        /*010c*/ 	.word	0x000026d0


	//   ....[10]....
        /*0110*/ 	.word	0x00002750


	//   ....[11]....
        /*0114*/ 	.word	0x00002760


	//   ....[12]....
        /*0118*/ 	.word	0x000036e0


	//   ....[13]....
        /*011c*/ 	.word	0x00003720


	//   ....[14]....
        /*0120*/ 	.word	0x00003740


	//   ....[15]....
        /*0124*/ 	.word	0x00003760


	//   ....[16]....
        /*0128*/ 	.word	0x00003780


	//   ....[17]....
        /*012c*/ 	.word	0x000046e0


	//   ....[18]....
        /*0130*/ 	.word	0x00004760


	//   ....[19]....
        /*0134*/ 	.word	0x00004780


	//   ....[20]....
        /*0138*/ 	.word	0x000047a0


	//   ....[21]....
        /*013c*/ 	.word	0x000047c0


	//   ....[22]....
        /*0140*/ 	.word	0x000047e0


	//----- nvinfo : EIATTR_VRC_CTA_INIT_COUNT
	.align		4
.L_151:
        /*0144*/ 	.byte	0x02, 0x4a
	.zero		1
	.zero		1


	//----- nvinfo : EIATTR_EXIT_INSTR_OFFSETS
	.align		4
        /*0148*/ 	.byte	0x04, 0x1c
        /*014a*/ 	.short	(.L_153 - .L_152)


	//   ....[0]....
.L_152:
        /*014c*/ 	.word	0x000000b0


	//   ....[1]....
        /*0150*/ 	.word	0x00000240


	//   ....[2]....
        /*0154*/ 	.word	0x000004d0


	//   ....[3]....
        /*0158*/ 	.word	0x000005f0


	//   ....[4]....
        /*015c*/ 	.word	0x000006a0


	//   ....[5]....
        /*0160*/ 	.word	0x00000770


	//   ....[6]....
        /*0164*/ 	.word	0x000007d0


	//   ....[7]....
        /*0168*/ 	.word	0x000009f0


	//   ....[8]....
        /*016c*/ 	.word	0x00000b10


	//   ....[9]....
        /*0170*/ 	.word	0x00000bc0


	//   ....[10]....
        /*0174*/ 	.word	0x00000c50


	//   ....[11]....
        /*0178*/ 	.word	0x000016b0


	//   ....[12]....
        /*017c*/ 	.word	0x00004a00


	//----- nvinfo : EIATTR_CRS_STACK_SIZE
	.align		4
.L_153:
        /*0180*/ 	.byte	0x04, 0x1e
        /*0182*/ 	.short	(.L_155 - .L_154)
.L_154:
        /*0184*/ 	.word	0x00000000


	//----- nvinfo : EIATTR_CBANK_PARAM_SIZE
	.align		4
.L_155:
        /*0188*/ 	.byte	0x03, 0x19
        /*018a*/ 	.short	0x0028


	//----- nvinfo : EIATTR_PARAM_CBANK
	.align		4
        /*018c*/ 	.byte	0x04, 0x0a
        /*018e*/ 	.short	(.L_157 - .L_156)
	.align		4
.L_156:
        /*0190*/ 	.word	index@(.nv.constant0.net_myrsi_batch_f32_warp_dbl)
        /*0194*/ 	.short	0x0380
        /*0196*/ 	.short	0x0028


	//----- nvinfo : EIATTR_SW_WAR
	.align		4
.L_157:
        /*0198*/ 	.byte	0x04, 0x36
        /*019a*/ 	.short	(.L_159 - .L_158)
.L_158:
        /*019c*/ 	.word	0x00000008
.L_159:


//--------------------- .nv.callgraph             --------------------------
	.section	.nv.callgraph,"",@"SHT_CUDA_CALLGRAPH"
	.align	4
	.sectionentsize	8
	.align		4
        /*0000*/ 	.word	0x00000000
	.align		4
        /*0004*/ 	.word	0xffffffff
	.align		4
        /*0008*/ 	.word	0x00000000
	.align		4
        /*000c*/ 	.word	0xfffffffe
	.align		4
        /*0010*/ 	.word	0x00000000
	.align		4
        /*0014*/ 	.word	0xfffffffd
	.align		4
        /*0018*/ 	.word	0x00000000
	.align		4
        /*001c*/ 	.word	0xfffffffc


//--------------------- .text.net_myrsi_many_series_one_param_time_major_f32 --------------------------
	.section	.text.net_myrsi_many_series_one_param_time_major_f32,"ax",@progbits
	.align	128
        .global         net_myrsi_many_series_one_param_time_major_f32
        .type           net_myrsi_many_series_one_param_time_major_f32,@function
        .size           net_myrsi_many_series_one_param_time_major_f32,(.L_x_411 - net_myrsi_many_series_one_param_time_major_f32)
        .other          net_myrsi_many_series_one_param_time_major_f32,@"STO_CUDA_ENTRY STV_DEFAULT"
net_myrsi_many_series_one_param_time_major_f32:
.text.net_myrsi_many_series_one_param_time_major_f32:
[----:B------:R-:W0:Y:S01]  /*0000*/  LDC R1, c[0x0][0x37c] ;  /* 0x0000df00ff017b82 */ /* 0x000e220000000800 */
[----:B------:R-:W1:Y:S07]  /*0010*/  S2R R25, SR_TID.X ;  /* 0x0000000000197919 */ /* 0x000e6e0000002100 */
[----:B------:R-:W1:Y:S01]  /*0020*/  S2UR UR4, SR_CTAID.X ;  /* 0x00000000000479c3 */ /* 0x000e620000002500 */
[----:B0-----:R-:W-:-:S07]  /*0030*/  VIADD R1, R1, 0xffff4000 ;  /* 0xffff400001017836 */ /* 0x001fce0000000000 */
[----:B------:R-:W1:Y:S08]  /*0040*/  LDC R24, c[0x0][0x360] ;  /* 0x0000d800ff187b82 */ /* 0x000e700000000800 */
[----:B------:R-:W0:Y:S01]  /*0050*/  LDC R3, c[0x0][0x388] ;  /* 0x0000e200ff037b82 */ /* 0x000e220000000800 */
[----:B-1----:R-:W-:-:S05]  /*0060*/  IMAD R24, R24, UR4, R25 ;  /* 0x0000000418187c24 */ /* 0x002fca000f8e0219 */
[----:B0-----:R-:W-:-:S13]  /*0070*/  ISETP.GE.AND P0, PT, R24, R3, PT ;  /* 0x000000031800720c */ /* 0x001fda0003f06270 */
[----:B------:R-:W-:Y:S05]  /*0080*/  @P0 EXIT ;  /* 0x000000000000094d */ /* 0x000fea0003800000 */
[----:B------:R-:W0:Y:S01]  /*0090*/  LDC.64 R6, c[0x0][0x398] ;  /* 0x0000e600ff067b82 */ /* 0x000e220000000a00 */
[----:B------:R-:W1:Y:S07]  /*00a0*/  LDCU.64 UR6, c[0x0][0x358] ;  /* 0x00006b00ff0677ac */ /* 0x000e6e0008000a00 */
[----:B------:R-:W2:Y:S08]  /*00b0*/  LDC R4, c[0x0][0x390] ;  /* 0x0000e400ff047b82 */ /* 0x000eb00000000800 */
[----:B------:R-:W3:Y:S01]  /*00c0*/  LDC R2, c[0x0][0x38c] ;  /* 0x0000e300ff027b82 */ /* 0x000ee20000000800 */
[----:B0-----:R-:W-:-:S07]  /*00d0*/  IMAD.WIDE R6, R24, 0x4, R6 ;  /* 0x0000000418067825 */ /* 0x001fce00078e0206 */
[----:B------:R-:W0:Y:S01]  /*00e0*/  LDC.64 R30, c[0x0][0x3a0] ;  /* 0x0000e800ff1e7b82 */ /* 0x000e220000000a00 */
[----:B-1----:R-:W3:Y:S01]  /*00f0*/  LDG.E.CONSTANT R7, desc[UR6][R6.64] ;  /* 0x0000000606077981 */ /* 0x002ee2000c1e9900 */
[----:B--2---:R-:W-:-:S05]  /*0100*/  VIADD R0, R4, 0xfffff7ff ;  /* 0xfffff7ff04007836 */ /* 0x004fca0000000000 */
[----:B------:R-:W-:Y:S01]  /*0110*/  ISETP.GT.U32.AND P1, PT, R0, -0x801, PT ;  /* 0xfffff7ff0000780c */ /* 0x000fe20003f24070 */
[----:B0-----:R-:W-:Y:S01]  /*0120*/  IMAD.WIDE R30, R24, 0x4, R30 ;  /* 0x00000004181e7825 */ /* 0x001fe200078e021e */
[----:B---3--:R-:W-:-:S04]  /*0130*/  ISETP.GE.AND P0, PT, R7, R2, PT ;  /* 0x000000020700720c */ /* 0x008fc80003f06270 */
[----:B------:R-:W-:-:S13]  /*0140*/  ISETP.LT.OR P0, PT, R7, RZ, P0 ;  /* 0x000000ff0700720c */ /* 0x000fda0000701670 */
[----:B------:R-:W-:Y:S05]  /*0150*/  @!P0 BRA P1, `(.L_x_0) ;  /* 0x0000000400048947 */ /* 0x000fea0000800000 */
[----:B------:R-:W-:-:S13]  /*0160*/  ISETP.GE.AND P0, PT, R2, 0x1, PT ;  /* 0x000000010200780c */ /* 0x000fda0003f06270 */
[----:B------:R-:W-:Y:S05]  /*0170*/  @!P0 EXIT ;  /* 0x000000000000894d */ /* 0x000fea0003800000 */
[C---:B------:R-:W-:Y:S01]  /*0180*/  ISETP.GE.U32.AND P0, PT, R2.reuse, 0x8, PT ;  /* 0x000000080200780c */ /* 0x040fe20003f06070 */
[----:B------:R-:W-:Y:S01]  /*0190*/  IMAD.MOV.U32 R0, RZ, RZ, RZ ;  /* 0x000000ffff007224 */ /* 0x000fe200078e00ff */
[----:B------:R-:W-:-:S04]  /*01a0*/  LOP3.LUT R22, R2, 0x7, RZ, 0xc0, !PT ;  /* 0x0000000702167812 */ /* 0x000fc800078ec0ff */
[----:B------:R-:W-:-:S07]  /*01b0*/  ISETP.NE.AND P1, PT, R22, RZ, PT ;  /* 0x000000ff1600720c */ /* 0x000fce0003f25270 */
[----:B------:R-:W-:Y:S06]  /*01c0*/  @!P0 BRA `(.L_x_1) ;  /* 0x0000000000608947 */ /* 0x000fec0003800000 */
[----:B------:R-:W-:Y:S01]  /*01d0*/  LOP3.LUT R0, R2, 0x7ffffff8, RZ, 0xc0, !PT ;  /* 0x7ffffff802007812 */ /* 0x000fe200078ec0ff */
[----:B------:R-:W-:Y:S02]  /*01e0*/  IMAD.MOV.U32 R21, RZ, RZ, RZ ;  /* 0x000000ffff157224 */ /* 0x000fe400078e00ff */
[----:B------:R-:W-:Y:S02]  /*01f0*/  IMAD.MOV.U32 R23, RZ, RZ, 0x7fffffff ;  /* 0x7fffffffff177424 */ /* 0x000fe400078e00ff */
[----:B------:R-:W-:-:S07]  /*0200*/  IMAD.MOV R20, RZ, RZ, -R0 ;  /* 0x000000ffff147224 */ /* 0x000fce00078e0a00 */
.L_x_2:
[----:B0-----:R-:W-:-:S04]  /*0210*/  IMAD.WIDE R4, R21, 0x4, R30 ;  /* 0x0000000415047825 */ /* 0x001fc800078e021e */
[----:B------:R-:W-:Y:S01]  /*0220*/  VIADD R20, R20, 0x8 ;  /* 0x0000000814147836 */ /* 0x000fe20000000000 */
[----:B------:R0:W-:Y:S01]  /*0230*/  STG.E desc[UR6][R4.64], R23 ;  /* 0x0000001704007986 */ /* 0x0001e2000c101906 */
[----:B------:R-:W-:-:S03]  /*0240*/  IMAD.WIDE R6, R3, 0x4, R4 ;  /* 0x0000000403067825 */ /* 0x000fc600078e0204 */
[----:B------:R-:W-:Y:S01]  /*0250*/  ISETP.NE.AND P0, PT, R20, RZ, PT ;  /* 0x000000ff1400720c */ /* 0x000fe20003f05270 */
[C---:B------:R-:W-:Y:S01]  /*0260*/  IMAD R21, R3.reuse, 0x8, R21 ;  /* 0x0000000803157824 */ /* 0x040fe200078e0215 */
[----:B------:R0:W-:Y:S01]  /*0270*/  STG.E desc[UR6][R6.64], R23 ;  /* 0x0000001706007986 */ /* 0x0001e2000c101906 */
[----:B------:R-:W-:-:S05]  /*0280*/  IMAD.WIDE R8, R3, 0x4, R6 ;  /* 0x0000000403087825 */ /* 0x000fca00078e0206 */
        /* <DEDUP_REMOVED lines=11> */
[----:B------:R-:W-:Y:S05]  /*0340*/  @P0 BRA `(.L_x_2) ;  /* 0xfffffffc00b00947 */ /* 0x000fea000383ffff */
.L_x_1:
[----:B------:R-:W-:Y:S05]  /*0350*/  @!P1 EXIT ;  /* 0x000000000000994d */ /* 0x000fea0003800000 */
[----:B------:R-:W-:Y:S02]  /*0360*/  ISETP.GE.U32.AND P0, PT, R22, 0x4, PT ;  /* 0x000000041600780c */ /* 0x000fe40003f06070 */
[----:B0-----:R-:W-:-:S04]  /*0370*/  LOP3.LUT R12, R2, 0x3, RZ, 0xc0, !PT ;  /* 0x00000003020c7812 */ /* 0x001fc800078ec0ff */
[----:B------:R-:W-:-:S07]  /*0380*/  ISETP.NE.AND P1, PT, R12, RZ, PT ;  /* 0x000000ff0c00720c */ /* 0x000fce0003f25270 */
[----:B------:R-:W-:Y:S06]  /*0390*/  @!P0 BRA `(.L_x_3) ;  /* 0x00000000002c8947 */ /* 0x000fec0003800000 */
[----:B------:R-:W-:Y:S02]  /*03a0*/  IMAD R5, R0, R3, RZ ;  /* 0x0000000300057224 */ /* 0x000fe400078e02ff */
[----:B------:R-:W-:Y:S02]  /*03b0*/  IMAD.MOV.U32 R13, RZ, RZ, 0x7fffffff ;  /* 0x7fffffffff0d7424 */ /* 0x000fe400078e00ff */
[----:B------:R-:W-:-:S04]  /*03c0*/  IMAD.WIDE R4, R5, 0x4, R30 ;  /* 0x0000000405047825 */ /* 0x000fc800078e021e */
[----:B------:R-:W-:Y:S01]  /*03d0*/  VIADD R0, R0, 0x4 ;  /* 0x0000000400007836 */ /* 0x000fe20000000000 */
[----:B------:R0:W-:Y:S01]  /*03e0*/  STG.E desc[UR6][R4.64], R13 ;  /* 0x0000000d04007986 */ /* 0x0001e2000c101906 */
[----:B------:R-:W-:-:S05]  /*03f0*/  IMAD.WIDE R6, R3, 0x4, R4 ;  /* 0x0000000403067825 */ /* 0x000fca00078e0204 */
[----:B------:R0:W-:Y:S01]  /*0400*/  STG.E desc[UR6][R6.64], R13 ;  /* 0x0000000d06007986 */ /* 0x0001e2000c101906 */
[----:B------:R-:W-:-:S05]  /*0410*/  IMAD.WIDE R8, R3, 0x4, R6 ;  /* 0x0000000403087825 */ /* 0x000fca00078e0206 */
[----:B------:R0:W-:Y:S01]  /*0420*/  STG.E desc[UR6][R8.64], R13 ;  /* 0x0000000d08007986 */ /* 0x0001e2000c101906 */
[----:B------:R-:W-:-:S05]  /*0430*/  IMAD.WIDE R10, R3, 0x4, R8 ;  /* 0x00000004030a7825 */ /* 0x000fca00078e0208 */
[----:B------:R0:W-:Y:S02]  /*0440*/  STG.E desc[UR6][R10.64], R13 ;  /* 0x0000000d0a007986 */ /* 0x0001e4000c101906 */
.L_x_3:
[----:B------:R-:W-:Y:S05]  /*0450*/  @!P1 EXIT ;  /* 0x000000000000994d */ /* 0x000fea0003800000 */
[----:B------:R-:W-:Y:S02]  /*0460*/  ISETP.NE.AND P0, PT, R12, 0x1, PT ;  /* 0x000000010c00780c */ /* 0x000fe40003f05270 */
[----:B------:R-:W-:-:S04]  /*0470*/  LOP3.LUT R2, R2, 0x1, RZ, 0xc0, !PT ;  /* 0x0000000102027812 */ /* 0x000fc800078ec0ff */
[----:B------:R-:W-:-:S07]  /*0480*/  ISETP.NE.U32.AND P1, PT, R2, 0x1, PT ;  /* 0x000000010200780c */ /* 0x000fce0003f25070 */
[----:B------:R-:W-:Y:S06]  /*0490*/  @!P0 BRA `(.L_x_4) ;  /* 0x00000000001c8947 */ /* 0x000fec0003800000 */
[C---:B0-----:R-:W-:Y:S01]  /*04a0*/  IMAD R5, R0.reuse, R3, RZ ;  /* 0x0000000300057224 */ /* 0x041fe200078e02ff */
[----:B------:R-:W-:Y:S01]  /*04b0*/  MOV R9, 0x7fffffff ;  /* 0x7fffffff00097802 */ /* 0x000fe20000000f00 */
[----:B------:R-:W-:Y:S02]  /*04c0*/  VIADD R0, R0, 0x2 ;  /* 0x0000000200007836 */ /* 0x000fe40000000000 */
[----:B------:R-:W-:-:S05]  /*04d0*/  IMAD.WIDE R4, R5, 0x4, R30 ;  /* 0x0000000405047825 */ /* 0x000fca00078e021e */
[----:B------:R1:W-:Y:S01]  /*04e0*/  STG.E desc[UR6][R4.64], R9 ;  /* 0x0000000904007986 */ /* 0x0003e2000c101906 */
[----:B------:R-:W-:-:S05]  /*04f0*/  IMAD.WIDE R6, R3, 0x4, R4 ;  /* 0x0000000403067825 */ /* 0x000fca00078e0204 */
[----:B------:R1:W-:Y:S02]  /*0500*/  STG.E desc[UR6][R6.64], R9 ;  /* 0x0000000906007986 */ /* 0x0003e4000c101906 */
.L_x_4:
[----:B------:R-:W-:Y:S05]  /*0510*/  @P1 EXIT ;  /* 0x000000000000194d */ /* 0x000fea0003800000 */
[----:B------:R-:W-:Y:S02]  /*0520*/  IMAD R3, R0, R3, RZ ;  /* 0x0000000300037224 */ /* 0x000fe400078e02ff */
[----:B01----:R-:W-:Y:S02]  /*0530*/  IMAD.MOV.U32 R5, RZ, RZ, 0x7fffffff ;  /* 0x7fffffffff057424 */ /* 0x003fe400078e00ff */
[----:B------:R-:W-:-:S05]  /*0540*/  IMAD.WIDE R30, R3, 0x4, R30 ;  /* 0x00000004031e7825 */ /* 0x000fca00078e021e */
[----:B------:R-:W-:Y:S01]  /*0550*/  STG.E desc[UR6][R30.64], R5 ;  /* 0x000000051e007986 */ /* 0x000fe2000c101906 */
[----:B------:R-:W-:Y:S05]  /*0560*/  EXIT ;  /* 0x000000000000794d */ /* 0x000fea0003800000 */
.L_x_0:
[----:B------:R-:W-:-:S05]  /*0570*/  IMAD.IADD R5, R2, 0x1, -R7 ;  /* 0x0000000102057824 */ /* 0x000fca00078e0a07 */
[----:B------:R-:W-:-:S13]  /*0580*/  ISETP.GT.AND P0, PT, R5, R4, PT ;  /* 0x000000040500720c */ /* 0x000fda0003f04270 */
[----:B------:R-:W-:Y:S05]  /*0590*/  @P0 BRA `(.L_x_5) ;  /* 0x0000000400000947 */ /* 0x000fea0003800000 */
        /* <DEDUP_REMOVED lines=8> */
[----:B------:R-:W-:Y:S01]  /*0620*/  IMAD.MOV.U32 R21, RZ, RZ, 0x7fffffff ;  /* 0x7fffffffff157424 */ /* 0x000fe200078e00ff */
[----:B------:R-:W-:-:S06]  /*0630*/  UMOV UR4, URZ ;  /* 0x000000ff00047c82 */ /* 0x000fcc0008000000 */
.L_x_7:
[----:B0-----:R-:W-:Y:S01]  /*0640*/  IMAD R5, R3, UR4, RZ ;  /* 0x0000000403057c24 */ /* 0x001fe2000f8e02ff */
[----:B------:R-:W-:-:S03]  /*0650*/  UIADD3 UR4, UPT, UPT, UR4, 0x8, URZ ;  /* 0x0000000804047890 */ /* 0x000fc6000fffe0ff */
[----:B------:R-:W-:-:S03]  /*0660*/  IMAD.WIDE R4, R5, 0x4, R30 ;  /* 0x0000000405047825 */ /* 0x000fc600078e021e */
[----:B------:R-:W-:Y:S02]  /*0670*/  ISETP.NE.AND P0, PT, R0, UR4, PT ;  /* 0x0000000400007c0c */ /* 0x000fe4000bf05270 */
        /* <DEDUP_REMOVED lines=16> */
.L_x_6:
        /* <DEDUP_REMOVED lines=16> */
.L_x_8:
[----:B------:R-:W-:Y:S05]  /*0880*/  @!P1 EXIT ;  /* 0x000000000000994d */ /* 0x000fea0003800000 */
[----:B------:R-:W-:Y:S02]  /*0890*/  ISETP.NE.AND P0, PT, R12, 0x1, PT ;  /* 0x000000010c00780c */ /* 0x000fe40003f05270 */
[----:B------:R-:W-:-:S04]  /*08a0*/  LOP3.LUT R2, R2, 0x1, RZ, 0xc0, !PT ;  /* 0x0000000102027812 */ /* 0x000fc800078ec0ff */
[----:B------:R-:W-:-:S07]  /*08b0*/  ISETP.NE.U32.AND P1, PT, R2, 0x1, PT ;  /* 0x000000010200780c */ /* 0x000fce0003f25070 */
[----:B------:R-:W-:Y:S06]  /*08c0*/  @!P0 BRA `(.L_x_9) ;  /* 0x00000000001c8947 */ /* 0x000fec0003800000 */
[----:B0-----:R-:W-:Y:S02]  /*08d0*/  IMAD R5, R0, R3, RZ ;  /* 0x0000000300057224 */ /* 0x001fe400078e02ff */
[----:B------:R-:W-:Y:S02]  /*08e0*/  IMAD.MOV.U32 R9, RZ, RZ, 0x7fffffff ;  /* 0x7fffffffff097424 */ /* 0x000fe400078e00ff */
[----:B------:R-:W-:-:S04]  /*08f0*/  IMAD.WIDE R4, R5, 0x4, R30 ;  /* 0x0000000405047825 */ /* 0x000fc800078e021e */
[----:B------:R-:W-:Y:S01]  /*0900*/  VIADD R0, R0, 0x2 ;  /* 0x0000000200007836 */ /* 0x000fe20000000000 */
[----:B------:R1:W-:Y:S01]  /*0910*/  STG.E desc[UR6][R4.64], R9 ;  /* 0x0000000904007986 */ /* 0x0003e2000c101906 */
[----:B------:R-:W-:-:S05]  /*0920*/  IMAD.WIDE R6, R3, 0x4, R4 ;  /* 0x0000000403067825 */ /* 0x000fca00078e0204 */
[----:B------:R1:W-:Y:S02]  /*0930*/  STG.E desc[UR6][R6.64], R9 ;  /* 0x0000000906007986 */ /* 0x0003e4000c101906 */
.L_x_9:
[----:B------:R-:W-:Y:S05]  /*0940*/  @P1 EXIT ;  /* 0x000000000000194d */ /* 0x000fea0003800000 */
[----:B------:R-:W-:Y:S01]  /*0950*/  IMAD R3, R0, R3, RZ ;  /* 0x0000000300037224 */ /* 0x000fe200078e02ff */
[----:B01----:R-:W-:-:S03]  /*0960*/  MOV R5, 0x7fffffff ;  /* 0x7fffffff00057802 */ /* 0x003fc60000000f00 */
[----:B------:R-:W-:-:S05]  /*0970*/  IMAD.WIDE R30, R3, 0x4, R30 ;  /* 0x00000004031e7825 */ /* 0x000fca00078e021e */
[----:B------:R-:W-:Y:S01]  /*0980*/  STG.E desc[UR6][R30.64], R5 ;  /* 0x000000051e007986 */ /* 0x000fe2000c101906 */
[----:B------:R-:W-:Y:S05]  /*0990*/  EXIT ;  /* 0x000000000000794d */ /* 0x000fea0003800000 */
.L_x_5:
[----:B------:R-:W-:Y:S01]  /*09a0*/  VIADD R22, R4, 0xffffffff ;  /* 0xffffffff04167836 */ /* 0x000fe20000000000 */
[----:B------:R-:W-:Y:S03]  /*09b0*/  BSSY.RECONVERGENT B0, `(.L_x_10) ;  /* 0x0000044000007945 */ /* 0x000fe60003800200 */
[----:B------:R-:W-:-:S05]  /*09c0*/  IMAD.IADD R0, R7, 0x1, R22 ;  /* 0x0000000107007824 */ /* 0x000fca00078e0216 */
[----:B------:R-:W-:-:S13]  /*09d0*/  ISETP.GE.AND P0, PT, R0, 0x1, PT ;  /* 0x000000010000780c */ /* 0x000fda0003f06270 */
[----:B------:R-:W-:Y:S05]  /*09e0*/  @!P0 BRA `(.L_x_11) ;  /* 0x0000000400008947 */ /* 0x000fea0003800000 */
[----:B------:R-:W-:Y:S01]  /*09f0*/  IADD3 R5, PT, PT, R7, -0x2, R4 ;  /* 0xfffffffe07057810 */ /* 0x000fe20007ffe004 */
[----:B------:R-:W-:Y:S01]  /*0a00*/  BSSY.RECONVERGENT B1, `(.L_x_12) ;  /* 0x000001d000017945 */ /* 0x000fe20003800200 */
[----:B------:R-:W-:Y:S01]  /*0a10*/  LOP3.LUT R28, R0, 0x7, RZ, 0xc0, !PT ;  /* 0x00000007001c7812 */ /* 0x000fe200078ec0ff */
[----:B------:R-:W-:Y:S01]  /*0a20*/  IMAD.MOV.U32 R6, RZ, RZ, RZ ;  /* 0x000000ffff067224 */ /* 0x000fe200078e00ff */
[----:B------:R-:W-:Y:S02]  /*0a30*/  ISETP.GE.U32.AND P0, PT, R5, 0x7, PT ;  /* 0x000000070500780c */ /* 0x000fe40003f06070 */
[----:B------:R-:W-:-:S11]  /*0a40*/  ISETP.NE.AND P1, PT, R28, RZ, PT ;  /* 0x000000ff1c00720c */ /* 0x000fd60003f25270 */
[----:B------:R-:W-:Y:S05]  /*0a50*/  @!P0 BRA `(.L_x_13) ;  /* 0x00000000005c8947 */ /* 0x000fea0003800000 */
[----:B------:R-:W-:Y:S01]  /*0a60*/  LOP3.LUT R6, R0, 0x7ffffff8, RZ, 0xc0, !PT ;  /* 0x7ffffff800067812 */ /* 0x000fe200078ec0ff */
[----:B------:R-:W-:Y:S02]  /*0a70*/  IMAD.MOV.U32 R5, RZ, RZ, RZ ;  /* 0x000000ffff057224 */ /* 0x000fe400078e00ff */
[----:B------:R-:W-:-:S07]  /*0a80*/  IMAD.MOV.U32 R23, RZ, RZ, 0x7fffffff ;  /* 0x7fffffffff177424 */ /* 0x000fce00078e00ff */
.L_x_14:
[C---:B0-----:R-:W-:Y:S02]  /*0a90*/  IMAD R9, R5.reuse, R3, RZ ;  /* 0x0000000305097224 */ /* 0x041fe400078e02ff */
[----:B------:R-:W-:Y:S02]  /*0aa0*/  VIADD R5, R5, 0x8 ;  /* 0x0000000805057836 */ /* 0x000fe40000000000 */
[----:B------:R-:W-:-:S03]  /*0ab0*/  IMAD.WIDE R8, R9, 0x4, R30 ;  /* 0x0000000409087825 */ /* 0x000fc600078e021e */
[----:B------:R-:W-:Y:S02]  /*0ac0*/  ISETP.NE.AND P0, PT, R5, R6, PT ;  /* 0x000000060500720c */ /* 0x000fe40003f05270 */
        /* <DEDUP_REMOVED lines=16> */
.L_x_13:
[----:B------:R-:W-:Y:S05]  /*0bd0*/  BSYNC.RECONVERGENT B1 ;  /* 0x0000000000017941 */ /* 0x000fea0003800200 */
.L_x_12:
[----:B------:R-:W-:Y:S05]  /*0be0*/  @!P1 BRA `(.L_x_11) ;  /* 0x0000000000809947 */ /* 0x000fea0003800000 */
[----:B------:R-:W-:Y:S01]  /*0bf0*/  ISETP.GE.U32.AND P0, PT, R28, 0x4, PT ;  /* 0x000000041c00780c */ /* 0x000fe20003f06070 */
[----:B------:R-:W-:Y:S01]  /*0c00*/  BSSY.RECONVERGENT B1, `(.L_x_15) ;  /* 0x000000f000017945 */ /* 0x000fe20003800200 */
        /* <DEDUP_REMOVED lines=14> */
.L_x_16:
[----:B------:R-:W-:Y:S05]  /*0cf0*/  BSYNC.RECONVERGENT B1 ;  /* 0x0000000000017941 */ /* 0x000fea0003800200 */
.L_x_15:
[----:B------:R-:W-:Y:S05]  /*0d00*/  @!P1 BRA `(.L_x_11) ;  /* 0x0000000000389947 */ /* 0x000fea0003800000 */
[----:B------:R-:W-:Y:S02]  /*0d10*/  ISETP.NE.AND P0, PT, R16, 0x1, PT ;  /* 0x000000011000780c */ /* 0x000fe40003f05270 */
[----:B0-----:R-:W-:-:S04]  /*0d20*/  LOP3.LUT R5, R0, 0x1, RZ, 0xc0, !PT ;  /* 0x0000000100057812 */ /* 0x001fc800078ec0ff */
[----:B------:R-:W-:-:S07]  /*0d30*/  ISETP.NE.U32.AND P1, PT, R5, 0x1, PT ;  /* 0x000000010500780c */ /* 0x000fce0003f25070 */
[C---:B------:R-:W-:Y:S01]  /*0d40*/  @P0 IMAD R11, R6.reuse, R3, RZ ;  /* 0x00000003060b0224 */ /* 0x040fe200078e02ff */
[----:B------:R-:W-:Y:S01]  /*0d50*/  @P0 MOV R5, 0x7fffffff ;  /* 0x7fffffff00050802 */ /* 0x000fe20000000f00 */
[----:B------:R-:W-:Y:S02]  /*0d60*/  @P0 VIADD R6, R6, 0x2 ;  /* 0x0000000206060836 */ /* 0x000fe40000000000 */
[----:B------:R-:W-:-:S04]  /*0d70*/  @P0 IMAD.WIDE R10, R11, 0x4, R30 ;  /* 0x000000040b0a0825 */ /* 0x000fc800078e021e */
[----:B------:R-:W-:Y:S01]  /*0d80*/  @!P1 IMAD R9, R6, R3, RZ ;  /* 0x0000000306099224 */ /* 0x000fe200078e02ff */
[----:B------:R1:W-:Y:S01]  /*0d90*/  @P0 STG.E desc[UR6][R10.64], R5 ;  /* 0x000000050a000986 */ /* 0x0003e2000c101906 */
[----:B------:R-:W-:-:S04]  /*0da0*/  @P0 IMAD.WIDE R12, R3, 0x4, R10 ;  /* 0x00000004030c0825 */ /* 0x000fc800078e020a */
[----:B------:R-:W-:Y:S01]  /*0db0*/  @!P1 IMAD.MOV.U32 R15, RZ, RZ, 0x7fffffff ;  /* 0x7fffffffff0f9424 */ /* 0x000fe200078e00ff */
[----:B------:R1:W-:Y:S01]  /*0dc0*/  @P0 STG.E desc[UR6][R12.64], R5 ;  /* 0x000000050c000986 */ /* 0x0003e2000c101906 */
[----:B------:R-:W-:-:S05]  /*0dd0*/  @!P1 IMAD.WIDE R8, R9, 0x4, R30 ;  /* 0x0000000409089825 */ /* 0x000fca00078e021e */
[----:B------:R1:W-:Y:S02]  /*0de0*/  @!P1 STG.E desc[UR6][R8.64], R15 ;  /* 0x0000000f08009986 */ /* 0x0003e4000c101906 */
.L_x_11:
[----:B------:R-:W-:Y:S05]  /*0df0*/  BSYNC.RECONVERGENT B0 ;  /* 0x0000000000007941 */ /* 0x000fea0003800200 */
.L_x_10:
[----:B------:R-:W-:Y:S01]  /*0e00*/  ISETP.GT.U32.AND P0, PT, R4, 0x1, PT ;  /* 0x000000010400780c */ /* 0x000fe20003f04070 */
[----:B01----:R-:W-:Y:S01]  /*0e10*/  IMAD R9, R0, R3, RZ ;  /* 0x0000000300097224 */ /* 0x003fe200078e02ff */
[----:B------:R-:W-:Y:S01]  /*0e20*/  LOP3.LUT R5, R4, 0xf, RZ, 0xc0, !PT ;  /* 0x0000000f04057812 */ /* 0x000fe200078ec0ff */
[----:B------:R-:W-:Y:S01]  /*0e30*/  IMAD.MOV.U32 R11, RZ, RZ, RZ ;  /* 0x000000ffff0b7224 */ /* 0x000fe200078e00ff */
[----:B------:R-:W-:Y:S01]  /*0e40*/  FSEL R3, RZ, +QNAN , P0 ;  /* 0x7fffffffff037808 */ /* 0x000fe20000000000 */
[----:B------:R-:W-:Y:S01]  /*0e50*/  IMAD.WIDE R8, R9, 0x4, R30 ;  /* 0x0000000409087825 */ /* 0x000fe200078e021e */
[----:B------:R-:W-:Y:S02]  /*0e60*/  ISETP.GE.U32.AND P0, PT, R22, 0xf, PT ;  /* 0x0000000f1600780c */ /* 0x000fe40003f06070 */
[----:B------:R-:W-:Y:S01]  /*0e70*/  ISETP.NE.AND P1, PT, R5, RZ, PT ;  /* 0x000000ff0500720c */ /* 0x000fe20003f25270 */
[----:B------:R-:W-:Y:S01]  /*0e80*/  VIADD R0, R1, 0x4000 ;  /* 0x0000400001007836 */ /* 0x000fe20000000000 */
[----:B------:R0:W-:Y:S09]  /*0e90*/  STG.E desc[UR6][R8.64], R3 ;  /* 0x0000000308007986 */ /* 0x0001f2000c101906 */
[----:B------:R-:W-:Y:S05]  /*0ea0*/  @!P0 BRA `(.L_x_17) ;  /* 0x0000000000388947 */ /* 0x000fea0003800000 */
[----:B------:R-:W-:Y:S01]  /*0eb0*/  LOP3.LUT R11, R4, 0xff0, RZ, 0xc0, !PT ;  /* 0x00000ff0040b7812 */ /* 0x000fe200078ec0ff */
[----:B0-----:R-:W-:-:S07]  /*0ec0*/  IMAD.MOV.U32 R3, RZ, RZ, RZ ;  /* 0x000000ffff037224 */ /* 0x001fce00078e00ff */
.L_x_18:
[C---:B-1----:R-:W-:Y:S02]  /*0ed0*/  IMAD R6, R3.reuse, 0x8, R0 ;  /* 0x0000000803067824 */ /* 0x042fe400078e0200 */
[----:B------:R-:W-:-:S03]  /*0ee0*/  VIADD R3, R3, 0x10 ;  /* 0x0000001003037836 */ /* 0x000fc60000000000 */
[----:B------:R1:W-:Y:S02]  /*0ef0*/  STL.128 [R6], RZ ;  /* 0x000000ff06007387 */ /* 0x0003e40000100c00 */
[----:B------:R-:W-:Y:S02]  /*0f00*/  ISETP.NE.AND P0, PT, R3, R11, PT ;  /* 0x0000000b0300720c */ /* 0x000fe40003f05270 */
[----:B------:R1:W-:Y:S04]  /*0f10*/  STL.128 [R6+0x10], RZ ;  /* 0x000010ff06007387 */ /* 0x0003e80000100c00 */
[----:B------:R1:W-:Y:S04]  /*0f20*/  STL.128 [R6+0x20], RZ ;  /* 0x000020ff06007387 */ /* 0x0003e80000100c00 */
[----:B------:R1:W-:Y:S04]  /*0f30*/  STL.128 [R6+0x30], RZ ;  /* 0x000030ff06007387 */ /* 0x0003e80000100c00 */
[----:B------:R1:W-:Y:S04]  /*0f40*/  STL.128 [R6+0x40], RZ ;  /* 0x000040ff06007387 */ /* 0x0003e80000100c00 */
[----:B------:R1:W-:Y:S04]  /*0f50*/  STL.128 [R6+0x50], RZ ;  /* 0x000050ff06007387 */ /* 0x0003e80000100c00 */
[----:B------:R1:W-:Y:S04]  /*0f60*/  STL.128 [R6+0x60], RZ ;  /* 0x000060ff06007387 */ /* 0x0003e80000100c00 */
[----:B------:R1:W-:Y:S01]  /*0f70*/  STL.128 [R6+0x70], RZ ;  /* 0x000070ff06007387 */ /* 0x0003e20000100c00 */
[----:B------:R-:W-:Y:S05]  /*0f80*/  @P0 BRA `(.L_x_18) ;  /* 0xfffffffc00d00947 */ /* 0x000fea000383ffff */
.L_x_17:
[----:B------:R-:W-:Y:S05]  /*0f90*/  @!P1 BRA `(.L_x_19) ;  /* 0x0000000000809947 */ /* 0x000fea0003800000 */
[----:B------:R-:W-:Y:S02]  /*0fa0*/  ISETP.GE.U32.AND P0, PT, R5, 0x8, PT ;  /* 0x000000080500780c */ /* 0x000fe40003f06070 */
[----:B-1----:R-:W-:-:S04]  /*0fb0*/  LOP3.LUT R6, R4, 0x7, RZ, 0xc0, !PT ;  /* 0x0000000704067812 */ /* 0x002fc800078ec0ff */
[----:B------:R-:W-:-:S07]  /*0fc0*/  ISETP.NE.AND P1, PT, R6, RZ, PT ;  /* 0x000000ff0600720c */ /* 0x000fce0003f25270 */
[----:B------:R-:W-:Y:S06]  /*0fd0*/  @!P0 BRA `(.L_x_20) ;  /* 0x0000000000288947 */ /* 0x000fec0003800000 */
[C---:B0-----:R-:W-:Y:S02]  /*0fe0*/  IMAD R3, R11.reuse, 0x8, R0 ;  /* 0x000000080b037824 */ /* 0x041fe400078e0200 */
[----:B------:R-:W-:-:S03]  /*0ff0*/  VIADD R11, R11, 0x8 ;  /* 0x000000080b0b7836 */ /* 0x000fc60000000000 */
[----:B------:R1:W-:Y:S04]  /*1000*/  STL.64 [R3], RZ ;  /* 0x000000ff03007387 */ /* 0x0003e80000100a00 */
[----:B------:R1:W-:Y:S04]  /*1010*/  STL.64 [R3+0x8], RZ ;  /* 0x000008ff03007387 */ /* 0x0003e80000100a00 */
[----:B------:R1:W-:Y:S04]  /*1020*/  STL.64 [R3+0x10], RZ ;  /* 0x000010ff03007387 */ /* 0x0003e80000100a00 */
[----:B------:R1:W-:Y:S04]  /*1030*/  STL.64 [R3+0x18], RZ ;  /* 0x000018ff03007387 */ /* 0x0003e80000100a00 */
[----:B------:R1:W-:Y:S04]  /*1040*/  STL.64 [R3+0x20], RZ ;  /* 0x000020ff03007387 */ /* 0x0003e80000100a00 */
[----:B------:R1:W-:Y:S04]  /*1050*/  STL.64 [R3+0x28], RZ ;  /* 0x000028ff03007387 */ /* 0x0003e80000100a00 */
[----:B------:R1:W-:Y:S04]  /*1060*/  STL.64 [R3+0x30], RZ ;  /* 0x000030ff03007387 */ /* 0x0003e80000100a00 */
[----:B------:R1:W-:Y:S02]  /*1070*/  STL.64 [R3+0x38], RZ ;  /* 0x000038ff03007387 */ /* 0x0003e40000100a00 */
.L_x_20:
[----:B------:R-:W-:Y:S05]  /*1080*/  @!P1 BRA `(.L_x_19) ;  /* 0x0000000000449947 */ /* 0x000fea0003800000 */
[----:B------:R-:W-:Y:S02]  /*1090*/  ISETP.GE.U32.AND P0, PT, R6, 0x4, PT ;  /* 0x000000040600780c */ /* 0x000fe40003f06070 */
[----:B------:R-:W-:-:S04]  /*10a0*/  LOP3.LUT R4, R4, 0x3, RZ, 0xc0, !PT ;  /* 0x0000000304047812 */ /* 0x000fc800078ec0ff */
[----:B------:R-:W-:-:S07]  /*10b0*/  ISETP.NE.AND P1, PT, R4, RZ, PT ;  /* 0x000000ff0400720c */ /* 0x000fce0003f25270 */
[C---:B01----:R-:W-:Y:S01]  /*10c0*/  @P0 IMAD R3, R11.reuse, 0x8, R0 ;  /* 0x000000080b030824 */ /* 0x043fe200078e0200 */
[----:B------:R-:W-:-:S04]  /*10d0*/  @P0 IADD3 R11, PT, PT, R11, 0x4, RZ ;  /* 0x000000040b0b0810 */ /* 0x000fc80007ffe0ff */
[----:B------:R2:W-:Y:S04]  /*10e0*/  @P0 STL.64 [R3], RZ ;  /* 0x000000ff03000387 */ /* 0x0005e80000100a00 */
[----:B------:R2:W-:Y:S04]  /*10f0*/  @P0 STL.64 [R3+0x8], RZ ;  /* 0x000008ff03000387 */ /* 0x0005e80000100a00 */
[----:B------:R2:W-:Y:S04]  /*1100*/  @P0 STL.64 [R3+0x10], RZ ;  /* 0x000010ff03000387 */ /* 0x0005e80000100a00 */
[----:B------:R2:W-:Y:S01]  /*1110*/  @P0 STL.64 [R3+0x18], RZ ;  /* 0x000018ff03000387 */ /* 0x0005e20000100a00 */
[----:B------:R-:W-:Y:S05]  /*1120*/  @!P1 BRA `(.L_x_19) ;  /* 0x00000000001c9947 */ /* 0x000fea0003800000 */
[----:B------:R-:W-:-:S05]  /*1130*/  UMOV UR4, URZ ;  /* 0x000000ff00047c82 */ /* 0x000fca0008000000 */
.L_x_21:
[C---:B--2---:R-:W-:Y:S01]  /*1140*/  IMAD R3, R11.reuse, 0x8, R0 ;  /* 0x000000080b037824 */ /* 0x044fe200078e0200 */
[----:B------:R-:W-:Y:S01]  /*1150*/  UIADD3 UR4, UPT, UPT, UR4, 0x1, URZ ;  /* 0x0000000104047890 */ /* 0x000fe2000fffe0ff */
[----:B------:R-:W-:-:S03]  /*1160*/  VIADD R11, R11, 0x1 ;  /* 0x000000010b0b7836 */ /* 0x000fc60000000000 */
[----:B------:R3:W-:Y:S02]  /*1170*/  STL.64 [R3], RZ ;  /* 0x000000ff03007387 */ /* 0x0007e40000100a00 */
[----:B------:R-:W-:-:S13]  /*1180*/  ISETP.NE.AND P0, PT, R4, UR4, PT ;  /* 0x0000000404007c0c */ /* 0x000fda000bf05270 */
[----:B---3--:R-:W-:Y:S05]  /*1190*/  @P0 BRA `(.L_x_21) ;  /* 0xfffffffc00e80947 */ /* 0x008fea000383ffff */
.L_x_19:
[----:B------:R-:W-:-:S05]  /*11a0*/  VIADD R20, R7, 0x1 ;  /* 0x0000000107147836 */ /* 0x000fca0000000000 */
[----:B------:R-:W-:-:S13]  /*11b0*/  ISETP.GE.AND P0, PT, R20, R2, PT ;  /* 0x000000021400720c */ /* 0x000fda0003f06270 */
[----:B------:R-:W-:Y:S05]  /*11c0*/  @P0 EXIT ;  /* 0x000000000000094d */ /* 0x000fea0003800000 */
[----:B012---:R-:W-:Y:S02]  /*11d0*/  CS2R R2, SRZ ;  /* 0x0000000000027805 */ /* 0x007fe4000001ff00 */
[----:B------:R-:W-:Y:S01]  /*11e0*/  CS2R R4, SRZ ;  /* 0x0000000000047805 */ /* 0x000fe2000001ff00 */
[----:B------:R-:W-:Y:S01]  /*11f0*/  VIADD R6, R1, 0x8000 ;  /* 0x0000800001067836 */ /* 0x000fe20000000000 */
[----:B------:R-:W-:Y:S02]  /*1200*/  CS2R R28, SRZ ;  /* 0x00000000001c7805 */ /* 0x000fe4000001ff00 */
[----:B------:R-:W-:-:S07]  /*1210*/  CS2R R26, SRZ ;  /* 0x00000000001a7805 */ /* 0x000fce000001ff00 */
.L_x_43:
[----:B0-----:R-:W0:Y:S01]  /*1220*/  LDCU UR4, c[0x0][0x388] ;  /* 0x00007100ff0477ac */ /* 0x001e220008000800 */
[--C-:B------:R-:W-:Y:S01]  /*1230*/  SHF.R.S32.HI R25, RZ, 0x1f, R24.reuse ;  /* 0x0000001fff197819 */ /* 0x100fe20000011418 */
[----:B------:R-:W1:Y:S01]  /*1240*/  LDCU UR5, c[0x0][0x388] ;  /* 0x00007100ff0577ac */ /* 0x000e620008000800 */
[----:B------:R-:W2:Y:S01]  /*1250*/  LDCU.64 UR8, c[0x0][0x380] ;  /* 0x00007000ff0877ac */ /* 0x000ea20008000a00 */
[----:B0-----:R-:W-:Y:S01]  /*1260*/  USHF.R.S32.HI UR4, URZ, 0x1f, UR4 ;  /* 0x0000001fff047899 */ /* 0x001fe20008011404 */
[----:B-1----:R-:W-:-:S04]  /*1270*/  IMAD.WIDE.U32 R10, R7, UR5, R24 ;  /* 0x00000005070a7c25 */ /* 0x002fc8000f8e0018 */
[----:B------:R-:W-:Y:S01]  /*1280*/  IMAD.WIDE.U32 R8, R20, UR5, R24 ;  /* 0x0000000514087c25 */ /* 0x000fe2000f8e0018 */
[----:B--2---:R-:W-:-:S03]  /*1290*/  LEA R14, P1, R10, UR8, 0x2 ;  /* 0x000000080a0e7c11 */ /* 0x004fc6000f8210ff */
[----:B------:R-:W-:Y:S01]  /*12a0*/  IMAD R7, R7, UR4, R11 ;  /* 0x0000000407077c24 */ /* 0x000fe2000f8e020b */
[----:B------:R-:W-:Y:S01]  /*12b0*/  LEA R12, P0, R8, UR8, 0x2 ;  /* 0x00000008080c7c11 */ /* 0x000fe2000f8010ff */
[----:B------:R-:W-:Y:S01]  /*12c0*/  IMAD R9, R20, UR4, R9 ;  /* 0x0000000414097c24 */ /* 0x000fe2000f8e0209 */
[----:B------:R-:W0:Y:S02]  /*12d0*/  LDCU UR4, c[0x0][0x390] ;  /* 0x00007200ff0477ac */ /* 0x000e240008000800 */
[----:B------:R-:W-:Y:S02]  /*12e0*/  LEA.HI.X R15, R10, UR9, R7, 0x2, P1 ;  /* 0x000000090a0f7c11 */ /* 0x000fe400088f1407 */
[----:B------:R-:W-:-:S03]  /*12f0*/  LEA.HI.X R13, R8, UR9, R9, 0x2, P0 ;  /* 0x00000009080d7c11 */ /* 0x000fc600080f1409 */
[----:B------:R-:W2:Y:S04]  /*1300*/  LDG.E.CONSTANT R14, desc[UR6][R14.64] ;  /* 0x000000060e0e7981 */ /* 0x000ea8000c1e9900 */
[----:B------:R-:W3:Y:S01]  /*1310*/  LDG.E.CONSTANT R12, desc[UR6][R12.64] ;  /* 0x000000060c0c7981 */ /* 0x000ee2000c1e9900 */
[----:B0-----:R-:W-:Y:S01]  /*1320*/  ISETP.GE.AND P2, PT, R5, UR4, PT ;  /* 0x0000000405007c0c */ /* 0x001fe2000bf46270 */
[----:B------:R-:W-:Y:S01]  /*1330*/  IMAD R7, R4, 0x8, R1 ;  /* 0x0000000804077824 */ /* 0x000fe200078e0201 */
[----:B--2---:R-:W-:Y:S08]  /*1340*/  F2F.F64.F32 R10, R14 ;  /* 0x0000000e000a7310 */ /* 0x004ff00000201800 */
[----:B---3--:R-:W0:Y:S02]  /*1350*/  F2F.F64.F32 R8, R12 ;  /* 0x0000000c00087310 */ /* 0x008e240000201800 */
[----:B0-----:R-:W-:-:S07]  /*1360*/  DADD R16, R8, -R10 ;  /* 0x0000000008107229 */ /* 0x001fce000000080a */
[----:B------:R-:W-:Y:S04]  /*1370*/  @!P2 STL.64 [R7], R16 ;  /* 0x000000100700a387 */ /* 0x000fe80000100a00 */
[----:B------:R0:W2:Y:S01]  /*1380*/  @P2 LDL.64 R18, [R7] ;  /* 0x0000000007122983 */ /* 0x0000a20000100a00 */
[C---:B------:R-:W-:Y:S01]  /*1390*/  DSETP.GT.AND P0, PT, R16.reuse, RZ, PT ;  /* 0x000000ff1000722a */ /* 0x040fe20003f04000 */
[----:B------:R-:W-:Y:S01]  /*13a0*/  IMAD.MOV.U32 R8, RZ, RZ, RZ ;  /* 0x000000ffff087224 */ /* 0x000fe200078e00ff */
[----:B------:R-:W-:Y:S01]  /*13b0*/  DSETP.GEU.AND P1, PT, R16, RZ, PT ;  /* 0x000000ff1000722a */ /* 0x000fe20003f2e000 */
[----:B------:R-:W-:-:S03]  /*13c0*/  @!P2 VIADD R5, R5, 0x1 ;  /* 0x000000010505a836 */ /* 0x000fc60000000000 */
[----:B------:R-:W-:Y:S01]  /*13d0*/  FSEL R9, RZ, 1.875, !P0 ;  /* 0x3ff00000ff097808 */ /* 0x000fe20004000000 */
[----:B------:R-:W-:Y:S01]  /*13e0*/  IMAD.MOV.U32 R10, RZ, RZ, RZ ;  /* 0x000000ffff0a7224 */ /* 0x000fe200078e00ff */
[----:B------:R-:W-:-:S04]  /*13f0*/  FSEL R11, RZ, 1.875, P1 ;  /* 0x3ff00000ff0b7808 */ /* 0x000fc80000800000 */
[C---:B------:R-:W-:Y:S01]  /*1400*/  DFMA R28, R16.reuse, R8, R28 ;  /* 0x00000008101c722b */ /* 0x040fe2000000001c */
[----:B------:R-:W-:Y:S01]  /*1410*/  VIADD R4, R4, 0x1 ;  /* 0x0000000104047836 */ /* 0x000fe20000000000 */
[----:B------:R-:W-:Y:S01]  /*1420*/  DFMA R26, -R16, R10, R26 ;  /* 0x0000000a101a722b */ /* 0x000fe2000000011a */
[----:B------:R-:W-:Y:S01]  /*1430*/  @P2 MOV R8, RZ ;  /* 0x000000ff00082202 */ /* 0x000fe20000000f00 */
[----:B------:R-:W-:Y:S02]  /*1440*/  @P2 IMAD.MOV.U32 R10, RZ, RZ, RZ ;  /* 0x000000ffff0a2224 */ /* 0x000fe400078e00ff */
[C---:B------:R-:W-:Y:S01]  /*1450*/  ISETP.NE.AND P1, PT, R4.reuse, UR4, PT ;  /* 0x0000000404007c0c */ /* 0x040fe2000bf25270 */
[----:B------:R0:W-:Y:S03]  /*1460*/  @P2 STL.64 [R7], R16 ;  /* 0x0000001007002387 */ /* 0x0001e60000100a00 */
[----:B------:R-:W-:Y:S01]  /*1470*/  SEL R4, R4, RZ, P1 ;  /* 0x000000ff04047207 */ /* 0x000fe20000800000 */
[----:B0-----:R-:W-:Y:S01]  /*1480*/  IMAD.MOV.U32 R7, RZ, RZ, R20 ;  /* 0x000000ffff077224 */ /* 0x001fe200078e0014 */
[----:B--2---:R-:W-:-:S02]  /*1490*/  @P2 DSETP.GT.AND P0, PT, R18, RZ, PT ;  /* 0x000000ff1200222a */ /* 0x004fc40003f04000 */
[----:B------:R-:W-:-:S04]  /*14a0*/  @P2 DSETP.GEU.AND P3, PT, R18, RZ, PT ;  /* 0x000000ff1200222a */ /* 0x000fc80003f6e000 */
[----:B------:R-:W-:Y:S02]  /*14b0*/  @P2 FSEL R9, RZ, 1.875, !P0 ;  /* 0x3ff00000ff092808 */ /* 0x000fe40004000000 */
[----:B------:R-:W-:Y:S02]  /*14c0*/  ISETP.GE.AND P0, PT, R5, UR4, PT ;  /* 0x0000000405007c0c */ /* 0x000fe4000bf06270 */
[----:B------:R-:W-:Y:S02]  /*14d0*/  @P2 FSEL R11, RZ, 1.875, P3 ;  /* 0x3ff00000ff0b2808 */ /* 0x000fe40001800000 */
[----:B------:R-:W-:-:S04]  /*14e0*/  @P2 DFMA R28, R8, -R18, R28 ;  /* 0x80000012081c222b */ /* 0x000fc8000000001c */
[----:B------:R-:W-:-:S05]  /*14f0*/  @P2 DFMA R26, R10, R18, R26 ;  /* 0x000000120a1a222b */ /* 0x000fca000000001a */
[----:B-----5:R-:W-:Y:S06]  /*1500*/  @!P0 BRA `(.L_x_22) ;  /* 0x0000003400688947 */ /* 0x020fec0003800000 */
[----:B------:R-:W-:Y:S01]  /*1510*/  DADD R10, R28, R26 ;  /* 0x000000001c0a7229 */ /* 0x000fe2000000001a */
[----:B------:R-:W-:Y:S01]  /*1520*/  BSSY.RECONVERGENT B0, `(.L_x_23) ;  /* 0x000001b000007945 */ /* 0x000fe20003800200 */
[----:B------:R-:W-:-:S06]  /*1530*/  CS2R R8, SRZ ;  /* 0x0000000000087805 */ /* 0x000fcc000001ff00 */
[----:B------:R-:W-:-:S14]  /*1540*/  DSETP.NEU.AND P0, PT, R10, RZ, PT ;  /* 0x000000ff0a00722a */ /* 0x000fdc0003f0d000 */
[----:B------:R-:W-:Y:S05]  /*1550*/  @!P0 BRA `(.L_x_24) ;  /* 0x00000000005c8947 */ /* 0x000fea0003800000 */
[----:B------:R-:W0:Y:S01]  /*1560*/  MUFU.RCP64H R9, R11 ;  /* 0x0000000b00097308 */ /* 0x000e220000001800 */
[----:B------:R-:W-:Y:S01]  /*1570*/  IMAD.MOV.U32 R8, RZ, RZ, 0x1 ;  /* 0x00000001ff087424 */ /* 0x000fe200078e00ff */
[----:B------:R-:W-:Y:S05]  /*1580*/  BSSY.RECONVERGENT B1, `(.L_x_24) ;  /* 0x0000014000017945 */ /* 0x000fea0003800200 */
[----:B0-----:R-:W-:-:S08]  /*1590*/  DFMA R12, -R10, R8, 1 ;  /* 0x3ff000000a0c742b */ /* 0x001fd00000000108 */
[----:B------:R-:W-:-:S08]  /*15a0*/  DFMA R12, R12, R12, R12 ;  /* 0x0000000c0c0c722b */ /* 0x000fd0000000000c */
[----:B------:R-:W-:Y:S02]  /*15b0*/  DFMA R8, R8, R12, R8 ;  /* 0x0000000c0808722b */ /* 0x000fe40000000008 */
[----:B------:R-:W-:-:S06]  /*15c0*/  DADD R12, R28, -R26 ;  /* 0x000000001c0c7229 */ /* 0x000fcc000000081a */
[----:B------:R-:W-:-:S04]  /*15d0*/  DFMA R14, -R10, R8, 1 ;  /* 0x3ff000000a0e742b */ /* 0x000fc80000000108 */
[----:B------:R-:W-:-:S04]  /*15e0*/  FSETP.GEU.AND P1, PT, |R13|, 6.5827683646048100446e-37, PT ;  /* 0x036000000d00780b */ /* 0x000fc80003f2e200 */
[----:B------:R-:W-:-:S08]  /*15f0*/  DFMA R8, R8, R14, R8 ;  /* 0x0000000e0808722b */ /* 0x000fd00000000008 */
[----:B------:R-:W-:-:S08]  /*1600*/  DMUL R14, R12, R8 ;  /* 0x000000080c0e7228 */ /* 0x000fd00000000000 */
[----:B------:R-:W-:-:S08]  /*1610*/  DFMA R16, -R10, R14, R12 ;  /* 0x0000000e0a10722b */ /* 0x000fd0000000010c */
[----:B------:R-:W-:-:S10]  /*1620*/  DFMA R8, R8, R16, R14 ;  /* 0x000000100808722b */ /* 0x000fd4000000000e */
[----:B------:R-:W-:-:S05]  /*1630*/  FFMA R14, RZ, R11, R9 ;  /* 0x0000000bff0e7223 */ /* 0x000fca0000000009 */
[----:B------:R-:W-:-:S13]  /*1640*/  FSETP.GT.AND P0, PT, |R14|, 1.469367938527859385e-39, PT ;  /* 0x001000000e00780b */ /* 0x000fda0003f04200 */
[----:B------:R-:W-:Y:S05]  /*1650*/  @P0 BRA P1, `(.L_x_25) ;  /* 0x0000000000180947 */ /* 0x000fea0000800000 */
[----:B------:R-:W-:Y:S01]  /*1660*/  IMAD.MOV.U32 R14, RZ, RZ, R12 ;  /* 0x000000ffff0e7224 */ /* 0x000fe200078e000c */
[----:B------:R-:W-:Y:S01]  /*1670*/  MOV R36, 0x16c0 ;  /* 0x000016c000247802 */ /* 0x000fe20000000f00 */
[----:B------:R-:W-:Y:S02]  /*1680*/  IMAD.MOV.U32 R15, RZ, RZ, R13 ;  /* 0x000000ffff0f7224 */ /* 0x000fe400078e000d */
[----:B------:R-:W-:Y:S02]  /*1690*/  IMAD.MOV.U32 R12, RZ, RZ, R10 ;  /* 0x000000ffff0c7224 */ /* 0x000fe400078e000a */
[----:B------:R-:W-:-:S07]  /*16a0*/  IMAD.MOV.U32 R13, RZ, RZ, R11 ;  /* 0x000000ffff0d7224 */ /* 0x000fce00078e000b */
[----:B------:R-:W-:Y:S05]  /*16b0*/  CALL.REL.NOINC `($__internal_0_$__cuda_sm20_div_rn_f64_full) ;  /* 0x0000003400107944 */ /* 0x000fea0003c00000 */
.L_x_25:
[----:B------:R-:W-:Y:S05]  /*16c0*/  BSYNC.RECONVERGENT B1 ;  /* 0x0000000000017941 */ /* 0x000fea0003800200 */
.L_x_24:
[----:B------:R-:W-:Y:S05]  /*16d0*/  BSYNC.RECONVERGENT B0 ;  /* 0x0000000000007941 */ /* 0x000fea0003800200 */
.L_x_23:
[----:B------:R-:W0:Y:S02]  /*16e0*/  LDC R11, c[0x0][0x390] ;  /* 0x0000e400ff0b7b82 */ /* 0x000e240000000800 */
[----:B0-----:R-:W-:-:S13]  /*16f0*/  ISETP.GE.AND P0, PT, R2, R11, PT ;  /* 0x0000000b0200720c */ /* 0x001fda0003f06270 */
[----:B------:R-:W-:Y:S05]  /*1700*/  @P0 BRA `(.L_x_26) ;  /* 0x00000000001c0947 */ /* 0x000fea0003800000 */
[C---:B------:R-:W-:Y:S01]  /*1710*/  IMAD R13, R3.reuse, 0x8, R0 ;  /* 0x00000008030d7824 */ /* 0x040fe200078e0200 */
[----:B------:R-:W-:Y:S01]  /*1720*/  IADD3 R2, PT, PT, R2, 0x1, RZ ;  /* 0x0000000102027810 */ /* 0x000fe20007ffe0ff */
[----:B------:R-:W-:-:S03]  /*1730*/  VIADD R10, R3, 0x1 ;  /* 0x00000001030a7836 */ /* 0x000fc60000000000 */
[----:B------:R0:W-:Y:S02]  /*1740*/  STL.64 [R13], R8 ;  /* 0x000000080d007387 */ /* 0x0001e40000100a00 */
[----:B------:R-:W-:-:S04]  /*1750*/  ISETP.NE.AND P0, PT, R10, R11, PT ;  /* 0x0000000b0a00720c */ /* 0x000fc80003f05270 */
[----:B------:R-:W-:Y:S01]  /*1760*/  SEL R3, R10, RZ, P0 ;  /* 0x000000ff0a037207 */ /* 0x000fe20000000000 */
[----:B------:R-:W-:Y:S08]  /*1770*/  BRA `(.L_x_27) ;  /* 0x0000000000147947 */ /* 0x000ff00003800000 */
.L_x_26:
[C---:B------:R-:W-:Y:S02]  /*1780*/  IMAD R13, R3.reuse, 0x8, R0 ;  /* 0x00000008030d7824 */ /* 0x040fe400078e0200 */
[----:B------:R-:W-:-:S03]  /*1790*/  VIADD R10, R3, 0x1 ;  /* 0x00000001030a7836 */ /* 0x000fc60000000000 */
[----:B------:R1:W-:Y:S02]  /*17a0*/  STL.64 [R13], R8 ;  /* 0x000000080d007387 */ /* 0x0003e40000100a00 */
[----:B------:R-:W-:-:S04]  /*17b0*/  ISETP.NE.AND P0, PT, R10, R11, PT ;  /* 0x0000000b0a00720c */ /* 0x000fc80003f05270 */
[----:B------:R-:W-:-:S09]  /*17c0*/  SEL R3, R10, RZ, P0 ;  /* 0x000000ff0a037207 */ /* 0x000fd20000000000 */
.L_x_27:
[----:B------:R-:W-:-:S13]  /*17d0*/  ISETP.GE.AND P0, PT, R2, 0x1, PT ;  /* 0x000000010200780c */ /* 0x000fda0003f06270 */
[----:B------:R-:W-:Y:S05]  /*17e0*/  @!P0 BRA `(.L_x_28) ;  /* 0x0000002000688947 */ /* 0x000fea0003800000 */
[-C--:B------:R-:W-:Y:S01]  /*17f0*/  IABS R17, R11.reuse ;  /* 0x0000000b00117213 */ /* 0x080fe20000000000 */
[----:B------:R-:W-:Y:S01]  /*1800*/  IMAD.IADD R10, R22, 0x1, R3 ;  /* 0x00000001160a7824 */ /* 0x000fe200078e0203 */
[----:B------:R-:W-:Y:S02]  /*1810*/  LOP3.LUT R18, RZ, R11, RZ, 0x33, !PT ;  /* 0x0000000bff127212 */ /* 0x000fe400078e33ff */
[----:B------:R-:W2:Y:S01]  /*1820*/  I2F.RP R12, R17 ;  /* 0x00000011000c7306 */ /* 0x000ea20000209400 */
[----:B------:R-:W-:Y:S01]  /*1830*/  IMAD.MOV.U32 R32, RZ, RZ, R17 ;  /* 0x000000ffff207224 */ /* 0x000fe200078e0011 */
[----:B------:R-:W-:Y:S02]  /*1840*/  IABS R14, R10 ;  /* 0x0000000a000e7213 */ /* 0x000fe40000000000 */
[----:B------:R-:W-:-:S04]  /*1850*/  ISETP.GE.AND P1, PT, R10, RZ, PT ;  /* 0x000000ff0a00720c */ /* 0x000fc80003f26270 */
[----:B--2---:R-:W0:Y:S02]  /*1860*/  MUFU.RCP R12, R12 ;  /* 0x0000000c000c7308 */ /* 0x004e240000001000 */
[----:B01----:R-:W-:-:S06]  /*1870*/  VIADD R8, R12, 0xffffffe ;  /* 0x0ffffffe0c087836 */ /* 0x003fcc0000000000 */
[----:B------:R0:W1:Y:S02]  /*1880*/  F2I.FTZ.U32.TRUNC.NTZ R9, R8 ;  /* 0x0000000800097305 */ /* 0x000064000021f000 */
[----:B0-----:R-:W-:Y:S02]  /*1890*/  IMAD.MOV.U32 R8, RZ, RZ, RZ ;  /* 0x000000ffff087224 */ /* 0x001fe400078e00ff */
[----:B-1----:R-:W-:-:S04]  /*18a0*/  IMAD R13, R9, R17, RZ ;  /* 0x00000011090d7224 */ /* 0x002fc800078e02ff */
[----:B------:R-:W-:-:S04]  /*18b0*/  IMAD.MOV R13, RZ, RZ, -R13 ;  /* 0x000000ffff0d7224 */ /* 0x000fc800078e0a0d */
[----:B------:R-:W-:-:S06]  /*18c0*/  IMAD.HI.U32 R23, R9, R13, R8 ;  /* 0x0000000d09177227 */ /* 0x000fcc00078e0008 */
[----:B------:R-:W-:-:S04]  /*18d0*/  IMAD.HI.U32 R9, R23, R14, RZ ;  /* 0x0000000e17097227 */ /* 0x000fc800078e00ff */
[----:B------:R-:W-:-:S04]  /*18e0*/  IMAD.MOV R9, RZ, RZ, -R9 ;  /* 0x000000ffff097224 */ /* 0x000fc800078e0a09 */
[----:B------:R-:W-:-:S05]  /*18f0*/  IMAD R9, R17, R9, R14 ;  /* 0x0000000911097224 */ /* 0x000fca00078e020e */
[----:B------:R-:W-:-:S13]  /*1900*/  ISETP.GT.U32.AND P0, PT, R32, R9, PT ;  /* 0x000000092000720c */ /* 0x000fda0003f04070 */
[----:B------:R-:W-:-:S05]  /*1910*/  @!P0 IMAD.IADD R9, R9, 0x1, -R17 ;  /* 0x0000000109098824 */ /* 0x000fca00078e0a11 */
[----:B------:R-:W-:-:S13]  /*1920*/  ISETP.GT.U32.AND P0, PT, R32, R9, PT ;  /* 0x000000092000720c */ /* 0x000fda0003f04070 */
[----:B------:R-:W-:Y:S02]  /*1930*/  @!P0 IADD3 R9, PT, PT, R9, -R17, RZ ;  /* 0x8000001109098210 */ /* 0x000fe40007ffe0ff */
[----:B------:R-:W-:-:S03]  /*1940*/  ISETP.NE.AND P0, PT, R11, RZ, PT ;  /* 0x000000ff0b00720c */ /* 0x000fc60003f05270 */
[----:B------:R-:W-:Y:S01]  /*1950*/  @!P1 IMAD.MOV R9, RZ, RZ, -R9 ;  /* 0x000000ffff099224 */ /* 0x000fe200078e0a09 */
[----:B------:R-:W-:-:S04]  /*1960*/  ISETP.GE.U32.AND P1, PT, R2, 0x10, PT ;  /* 0x000000100200780c */ /* 0x000fc80003f26070 */
[----:B------:R-:W-:Y:S01]  /*1970*/  SEL R16, R18, R9, !P0 ;  /* 0x0000000912107207 */ /* 0x000fe20004000000 */
[----:B------:R-:W-:-:S04]  /*1980*/  IMAD.MOV.U32 R9, RZ, RZ, RZ ;  /* 0x000000ffff097224 */ /* 0x000fc800078e00ff */
[----:B------:R-:W-:-:S04]  /*1990*/  IMAD.IADD R16, R16, 0x1, R11 ;  /* 0x0000000110107824 */ /* 0x000fc800078e020b */
[----:B------:R-:W-:Y:S05]  /*19a0*/  @!P1 BRA `(.L_x_29) ;  /* 0x0000001000109947 */ /* 0x000fea0003800000 */
[----:B------:R-:W-:-:S07]  /*19b0*/  IMAD.MOV.U32 R21, RZ, RZ, RZ ;  /* 0x000000ffff157224 */ /* 0x000fce00078e00ff */
.L_x_30:
[----:B0-----:R-:W0:Y:S01]  /*19c0*/  LDC R18, c[0x0][0x390] ;  /* 0x0000e400ff127b82 */ /* 0x001e220000000800 */
[----:B------:R-:W-:Y:S01]  /*19d0*/  IMAD.IADD R33, R16, 0x1, -R21 ;  /* 0x0000000110217824 */ /* 0x000fe200078e0a15 */
[----:B------:R-:W-:-:S04]  /*19e0*/  LOP3.LUT R11, RZ, R21, RZ, 0x33, !PT ;  /* 0x00000015ff0b7212 */ /* 0x000fc800078e33ff */
[----:B------:R-:W-:Y:S01]  /*19f0*/  IABS R10, R33 ;  /* 0x00000021000a7213 */ /* 0x000fe20000000000 */
[----:B------:R-:W-:-:S04]  /*1a00*/  IMAD.IADD R11, R16, 0x1, R11 ;  /* 0x00000001100b7824 */ /* 0x000fc800078e020b */
[----:B------:R-:W-:Y:S01]  /*1a10*/  IMAD.HI.U32 R23, R23, R10, RZ ;  /* 0x0000000a17177227 */ /* 0x000fe200078e00ff */
[----:B------:R-:W-:Y:S02]  /*1a20*/  IABS R13, R11 ;  /* 0x0000000b000d7213 */ /* 0x000fe40000000000 */
[----:B------:R-:W-:Y:S01]  /*1a30*/  ISETP.GE.AND P3, PT, R11, RZ, PT ;  /* 0x000000ff0b00720c */ /* 0x000fe20003f66270 */
[----:B------:R-:W-:Y:S01]  /*1a40*/  IMAD.MOV R23, RZ, RZ, -R23 ;  /* 0x000000ffff177224 */ /* 0x000fe200078e0a17 */
[----:B0-----:R-:W-:-:S04]  /*1a50*/  IABS R17, R18 ;  /* 0x0000001200117213 */ /* 0x001fc80000000000 */
[----:B------:R-:W0:Y:S01]  /*1a60*/  I2F.RP R12, R17 ;  /* 0x00000011000c7306 */ /* 0x000e220000209400 */
[----:B------:R-:W-:-:S05]  /*1a70*/  IMAD R10, R17, R23, R10 ;  /* 0x00000017110a7224 */ /* 0x000fca00078e020a */
[----:B------:R-:W-:Y:S02]  /*1a80*/  ISETP.GT.U32.AND P0, PT, R32, R10, PT ;  /* 0x0000000a2000720c */ /* 0x000fe40003f04070 */
[----:B0-----:R-:W0:Y:S11]  /*1a90*/  MUFU.RCP R12, R12 ;  /* 0x0000000c000c7308 */ /* 0x001e360000001000 */
[----:B------:R-:W-:-:S05]  /*1aa0*/  @!P0 IMAD.IADD R10, R10, 0x1, -R17 ;  /* 0x000000010a0a8824 */ /* 0x000fca00078e0a11 */
[----:B------:R-:W-:Y:S01]  /*1ab0*/  ISETP.GT.U32.AND P0, PT, R32, R10, PT ;  /* 0x0000000a2000720c */ /* 0x000fe20003f04070 */
[----:B------:R-:W-:Y:S02]  /*1ac0*/  IMAD.MOV.U32 R32, RZ, RZ, R17 ;  /* 0x000000ffff207224 */ /* 0x000fe400078e0011 */
[----:B0-----:R-:W-:-:S04]  /*1ad0*/  VIADD R8, R12, 0xffffffe ;  /* 0x0ffffffe0c087836 */ /* 0x001fc80000000000 */
[----:B------:R0:W1:Y:S06]  /*1ae0*/  F2I.FTZ.U32.TRUNC.NTZ R9, R8 ;  /* 0x0000000800097305 */ /* 0x00006c000021f000 */
[----:B------:R-:W-:Y:S01]  /*1af0*/  @!P0 IMAD.IADD R10, R10, 0x1, -R17 ;  /* 0x000000010a0a8824 */ /* 0x000fe200078e0a11 */
[----:B------:R-:W-:Y:S02]  /*1b00*/  ISETP.NE.AND P0, PT, R18, RZ, PT ;  /* 0x000000ff1200720c */ /* 0x000fe40003f05270 */
[----:B------:R-:W-:Y:S02]  /*1b10*/  LOP3.LUT R18, RZ, R18, RZ, 0x33, !PT ;  /* 0x00000012ff127212 */ /* 0x000fe400078e33ff */
[----:B0-----:R-:W-:Y:S01]  /*1b20*/  MOV R8, RZ ;  /* 0x000000ff00087202 */ /* 0x001fe20000000f00 */
[----:B-1----:R-:W-:-:S04]  /*1b30*/  IMAD.MOV R12, RZ, RZ, -R9 ;  /* 0x000000ffff0c7224 */ /* 0x002fc800078e0a09 */
[----:B------:R-:W-:Y:S02]  /*1b40*/  IMAD R23, R12, R17, RZ ;  /* 0x000000110c177224 */ /* 0x000fe400078e02ff */
[----:B------:R-:W-:Y:S02]  /*1b50*/  IMAD.MOV.U32 R12, RZ, RZ, R13 ;  /* 0x000000ffff0c7224 */ /* 0x000fe400078e000d */
[----:B------:R-:W-:-:S06]  /*1b60*/  IMAD.HI.U32 R23, R9, R23, R8 ;  /* 0x0000001709177227 */ /* 0x000fcc00078e0008 */
[----:B------:R-:W-:-:S04]  /*1b70*/  IMAD.HI.U32 R8, R23, R12, RZ ;  /* 0x0000000c17087227 */ /* 0x000fc800078e00ff */
[----:B------:R-:W-:-:S04]  /*1b80*/  IMAD.MOV R8, RZ, RZ, -R8 ;  /* 0x000000ffff087224 */ /* 0x000fc800078e0a08 */
[----:B------:R-:W-:-:S05]  /*1b90*/  IMAD R8, R17, R8, R12 ;  /* 0x0000000811087224 */ /* 0x000fca00078e020c */
[----:B------:R-:W-:-:S13]  /*1ba0*/  ISETP.GT.U32.AND P1, PT, R32, R8, PT ;  /* 0x000000082000720c */ /* 0x000fda0003f24070 */
[----:B------:R-:W-:Y:S01]  /*1bb0*/  @!P1 IMAD.IADD R8, R8, 0x1, -R17 ;  /* 0x0000000108089824 */ /* 0x000fe200078e0a11 */
[----:B------:R-:W-:-:S04]  /*1bc0*/  ISETP.GE.AND P1, PT, R33, RZ, PT ;  /* 0x000000ff2100720c */ /* 0x000fc80003f26270 */
[----:B------:R-:W-:-:S09]  /*1bd0*/  ISETP.GT.U32.AND P2, PT, R32, R8, PT ;  /* 0x000000082000720c */ /* 0x000fd20003f44070 */
[----:B------:R-:W-:-:S04]  /*1be0*/  @!P1 IMAD.MOV R10, RZ, RZ, -R10 ;  /* 0x000000ffff0a9224 */ /* 0x000fc800078e0a0a */
[----:B------:R-:W-:Y:S01]  /*1bf0*/  @!P2 IMAD.IADD R8, R8, 0x1, -R17 ;  /* 0x000000010808a824 */ /* 0x000fe200078e0a11 */
[----:B------:R-:W-:-:S03]  /*1c00*/  SEL R9, R18, R10, !P0 ;  /* 0x0000000a12097207 */ /* 0x000fc60004000000 */
[----:B------:R-:W-:Y:S01]  /*1c10*/  @!P3 IMAD.MOV R8, RZ, RZ, -R8 ;  /* 0x000000ffff08b224 */ /* 0x000fe200078e0a08 */
[----:B------:R-:W-:-:S04]  /*1c20*/  LEA R9, R9, R0, 0x3 ;  /* 0x0000000009097211 */ /* 0x000fc800078e18ff */
[----:B------:R-:W-:Y:S02]  /*1c30*/  SEL R11, R18, R8, !P0 ;  /* 0x00000008120b7207 */ /* 0x000fe40004000000 */
[----:B------:R-:W2:Y:S03]  /*1c40*/  LDL.64 R8, [R9] ;  /* 0x0000000009087983 */ /* 0x000ea60000100a00 */
[----:B------:R-:W-:-:S06]  /*1c50*/  IMAD R11, R11, 0x8, R0 ;  /* 0x000000080b0b7824 */ /* 0x000fcc00078e0200 */
[----:B------:R-:W2:Y:S01]  /*1c60*/  LDL.64 R10, [R11] ;  /* 0x000000000b0a7983 */ /* 0x000ea20000100a00 */
[C---:B------:R-:W-:Y:S02]  /*1c70*/  VIADD R12, R33.reuse, 0xfffffffe ;  /* 0xfffffffe210c7836 */ /* 0x040fe40000000000 */
[----:B------:R-:W-:-:S03]  /*1c80*/  VIADD R14, R33, 0xfffffffd ;  /* 0xfffffffd210e7836 */ /* 0x000fc60000000000 */
[----:B------:R-:W-:Y:S02]  /*1c90*/  IABS R34, R12 ;  /* 0x0000000c00227213 */ /* 0x000fe40000000000 */
[----:B------:R-:W-:-:S03]  /*1ca0*/  IABS R36, R14 ;  /* 0x0000000e00247213 */ /* 0x000fc60000000000 */
[----:B------:R-:W-:-:S04]  /*1cb0*/  IMAD.HI.U32 R13, R23, R34, RZ ;  /* 0x00000022170d7227 */ /* 0x000fc800078e00ff */
[----:B------:R-:W-:-:S04]  /*1cc0*/  IMAD.HI.U32 R15, R23, R36, RZ ;  /* 0x00000024170f7227 */ /* 0x000fc800078e00ff */
[----:B------:R-:W-:Y:S02]  /*1cd0*/  IMAD.MOV R13, RZ, RZ, -R13 ;  /* 0x000000ffff0d7224 */ /* 0x000fe400078e0a0d */
[----:B------:R-:W-:Y:S02]  /*1ce0*/  IMAD.MOV R15, RZ, RZ, -R15 ;  /* 0x000000ffff0f7224 */ /* 0x000fe400078e0a0f */
[C---:B------:R-:W-:Y:S02]  /*1cf0*/  IMAD R13, R17.reuse, R13, R34 ;  /* 0x0000000d110d7224 */ /* 0x040fe400078e0222 */
[----:B------:R-:W-:-:S03]  /*1d00*/  IMAD R15, R17, R15, R36 ;  /* 0x0000000f110f7224 */ /* 0x000fc600078e0224 */
[C---:B------:R-:W-:Y:S02]  /*1d10*/  ISETP.GT.U32.AND P1, PT, R32.reuse, R13, PT ;  /* 0x0000000d2000720c */ /* 0x040fe40003f24070 */
[----:B------:R-:W-:Y:S02]  /*1d20*/  ISETP.GT.U32.AND P2, PT, R32, R15, PT ;  /* 0x0000000f2000720c */ /* 0x000fe40003f44070 */
[----:B------:R-:W-:-:S09]  /*1d30*/  ISETP.GE.AND P4, PT, R14, RZ, PT ;  /* 0x000000ff0e00720c */ /* 0x000fd20003f86270 */
[--C-:B------:R-:W-:Y:S02]  /*1d40*/  @!P1 IMAD.IADD R13, R13, 0x1, -R17.reuse ;  /* 0x000000010d0d9824 */ /* 0x100fe400078e0a11 */
[----:B------:R-:W-:-:S03]  /*1d50*/  @!P2 IMAD.IADD R15, R15, 0x1, -R17 ;  /* 0x000000010f0fa824 */ /* 0x000fc600078e0a11 */
[C---:B------:R-:W-:Y:S02]  /*1d60*/  ISETP.GT.U32.AND P1, PT, R32.reuse, R13, PT ;  /* 0x0000000d2000720c */ /* 0x040fe40003f24070 */
[----:B------:R-:W-:Y:S02]  /*1d70*/  ISETP.GT.U32.AND P3, PT, R32, R15, PT ;  /* 0x0000000f2000720c */ /* 0x000fe40003f64070 */
[----:B------:R-:W-:-:S09]  /*1d80*/  ISETP.GE.AND P2, PT, R12, RZ, PT ;  /* 0x000000ff0c00720c */ /* 0x000fd20003f46270 */
[--C-:B------:R-:W-:Y:S02]  /*1d90*/  @!P1 IMAD.IADD R13, R13, 0x1, -R17.reuse ;  /* 0x000000010d0d9824 */ /* 0x100fe400078e0a11 */
[----:B------:R-:W-:-:S03]  /*1da0*/  @!P3 IMAD.IADD R15, R15, 0x1, -R17 ;  /* 0x000000010f0fb824 */ /* 0x000fc600078e0a11 */
[----:B------:R-:W-:Y:S01]  /*1db0*/  @!P2 IADD3 R13, PT, PT, -R13, RZ, RZ ;  /* 0x000000ff0d0da210 */ /* 0x000fe20007ffe1ff */
[----:B------:R-:W-:-:S03]  /*1dc0*/  @!P4 IMAD.MOV R15, RZ, RZ, -R15 ;  /* 0x000000ffff0fc224 */ /* 0x000fc600078e0a0f */
[C---:B------:R-:W-:Y:S02]  /*1dd0*/  SEL R13, R18.reuse, R13, !P0 ;  /* 0x0000000d120d7207 */ /* 0x040fe40004000000 */
[----:B------:R-:W-:Y:S01]  /*1de0*/  SEL R15, R18, R15, !P0 ;  /* 0x0000000f120f7207 */ /* 0x000fe20004000000 */
[----:B------:R-:W-:Y:S02]  /*1df0*/  IMAD R19, R21, 0x8, R6 ;  /* 0x0000000815137824 */ /* 0x000fe400078e0206 */
[--C-:B------:R-:W-:Y:S02]  /*1e00*/  IMAD R13, R13, 0x8, R0.reuse ;  /* 0x000000080d0d7824 */ /* 0x100fe400078e0200 */
[----:B------:R-:W-:Y:S01]  /*1e10*/  IMAD R15, R15, 0x8, R0 ;  /* 0x000000080f0f7824 */ /* 0x000fe200078e0200 */
[----:B--2---:R0:W-:Y:S04]  /*1e20*/  STL.128 [R19], R8 ;  /* 0x0000000813007387 */ /* 0x0041e80000100c00 */
[----:B------:R-:W2:Y:S04]  /*1e30*/  LDL.64 R12, [R13] ;  /* 0x000000000d0c7983 */ /* 0x000ea80000100a00 */
[----:B------:R-:W2:Y:S01]  /*1e40*/  LDL.64 R14, [R15] ;  /* 0x000000000f0e7983 */ /* 0x000ea20000100a00 */
[----:B------:R-:W-:-:S02]  /*1e50*/  VIADD R36, R33, 0xfffffffb ;  /* 0xfffffffb21247836 */ /* 0x000fc40000000000 */
[----:B------:R-:W-:-:S03]  /*1e60*/  VIADD R34, R33, 0xfffffffc ;  /* 0xfffffffc21227836 */ /* 0x000fc60000000000 */
[----:B------:R-:W-:Y:S02]  /*1e70*/  IABS R40, R36 ;  /* 0x0000002400287213 */ /* 0x000fe40000000000 */
[----:B------:R-:W-:-:S03]  /*1e80*/  IABS R38, R34 ;  /* 0x0000002200267213 */ /* 0x000fc60000000000 */
[----:B0-----:R-:W-:-:S04]  /*1e90*/  IMAD.HI.U32 R9, R23, R40, RZ ;  /* 0x0000002817097227 */ /* 0x001fc800078e00ff */
[----:B------:R-:W-:-:S04]  /*1ea0*/  IMAD.HI.U32 R35, R23, R38, RZ ;  /* 0x0000002617237227 */ /* 0x000fc800078e00ff */
[----:B------:R-:W-:Y:S02]  /*1eb0*/  IMAD.MOV R9, RZ, RZ, -R9 ;  /* 0x000000ffff097224 */ /* 0x000fe400078e0a09 */
[----:B------:R-:W-:Y:S02]  /*1ec0*/  IMAD.MOV R35, RZ, RZ, -R35 ;  /* 0x000000ffff237224 */ /* 0x000fe400078e0a23 */
[C---:B------:R-:W-:Y:S02]  /*1ed0*/  IMAD R9, R17.reuse, R9, R40 ;  /* 0x0000000911097224 */ /* 0x040fe400078e0228 */
[----:B------:R-:W-:-:S03]  /*1ee0*/  IMAD R8, R17, R35, R38 ;  /* 0x0000002311087224 */ /* 0x000fc600078e0226 */
[C---:B------:R-:W-:Y:S02]  /*1ef0*/  ISETP.GT.U32.AND P2, PT, R32.reuse, R9, PT ;  /* 0x000000092000720c */ /* 0x040fe40003f44070 */
[----:B------:R-:W-:-:S11]  /*1f00*/  ISETP.GT.U32.AND P1, PT, R32, R8, PT ;  /* 0x000000082000720c */ /* 0x000fd60003f24070 */
[----:B------:R-:W-:Y:S02]  /*1f10*/  @!P2 IADD3 R9, PT, PT, R9, -R17, RZ ;  /* 0x800000110909a210 */ /* 0x000fe40007ffe0ff */
[----:B------:R-:W-:Y:S02]  /*1f20*/  @!P1 IMAD.IADD R8, R8, 0x1, -R17 ;  /* 0x0000000108089824 */ /* 0x000fe400078e0a11 */
[----:B------:R-:W-:-:S03]  /*1f30*/  ISETP.GT.U32.AND P3, PT, R32, R9, PT ;  /* 0x000000092000720c */ /* 0x000fc60003f64070 */
[----:B------:R-:W-:Y:S02]  /*1f40*/  ISETP.GT.U32.AND P1, PT, R32, R8, PT ;  /* 0x000000082000720c */ /* 0x000fe40003f24070 */
[----:B------:R-:W-:Y:S02]  /*1f50*/  ISETP.GE.AND P2, PT, R34, RZ, PT ;  /* 0x000000ff2200720c */ /* 0x000fe40003f46270 */
[----:B------:R-:W-:-:S06]  /*1f60*/  ISETP.GE.AND P4, PT, R36, RZ, PT ;  /* 0x000000ff2400720c */ /* 0x000fcc0003f86270 */
[----:B------:R-:W-:-:S03]  /*1f70*/  @!P3 IMAD.IADD R9, R9, 0x1, -R17 ;  /* 0x000000010909b824 */ /* 0x000fc600078e0a11 */
[----:B------:R-:W-:Y:S02]  /*1f80*/  @!P1 IMAD.IADD R8, R8, 0x1, -R17 ;  /* 0x0000000108089824 */ /* 0x000fe400078e0a11 */
[----:B------:R-:W-:Y:S02]  /*1f90*/  IMAD.MOV.U32 R11, RZ, RZ, R9 ;  /* 0x000000ffff0b7224 */ /* 0x000fe400078e0009 */
[----:B------:R-:W-:Y:S02]  /*1fa0*/  @!P2 IMAD.MOV R8, RZ, RZ, -R8 ;  /* 0x000000ffff08a224 */ /* 0x000fe400078e0a08 */
[----:B------:R-:W-:-:S03]  /*1fb0*/  @!P4 IMAD.MOV R11, RZ, RZ, -R11 ;  /* 0x000000ffff0bc224 */ /* 0x000fc600078e0a0b */
[C---:B------:R-:W-:Y:S02]  /*1fc0*/  SEL R9, R18.reuse, R8, !P0 ;  /* 0x0000000812097207 */ /* 0x040fe40004000000 */
[----:B------:R-:W-:-:S03]  /*1fd0*/  SEL R11, R18, R11, !P0 ;  /* 0x0000000b120b7207 */ /* 0x000fc60004000000 */
[--C-:B------:R-:W-:Y:S02]  /*1fe0*/  IMAD R9, R9, 0x8, R0.reuse ;  /* 0x0000000809097824 */ /* 0x100fe400078e0200 */
[----:B------:R-:W-:Y:S01]  /*1ff0*/  IMAD R11, R11, 0x8, R0 ;  /* 0x000000080b0b7824 */ /* 0x000fe200078e0200 */
[----:B--2---:R0:W-:Y:S04]  /*2000*/  STL.128 [R19+0x10], R12 ;  /* 0x0000100c13007387 */ /* 0x0041e80000100c00 */
        /* <DEDUP_REMOVED lines=8> */
[----:B------:R-:W-:Y:S01]  /*2090*/  IMAD.MOV R13, RZ, RZ, -R13 ;  /* 0x000000ffff0d7224 */ /* 0x000fe200078e0a0d */
[----:B------:R-:W-:-:S03]  /*20a0*/  IADD3 R35, PT, PT, -R35, RZ, RZ ;  /* 0x000000ff23237210 */ /* 0x000fc60007ffe1ff */
[C---:B------:R-:W-:Y:S02]  /*20b0*/  IMAD R13, R17.reuse, R13, R40 ;  /* 0x0000000d110d7224 */ /* 0x040fe400078e0228 */
[----:B------:R-:W-:-:S03]  /*20c0*/  IMAD R12, R17, R35, R38 ;  /* 0x00000023110c7224 */ /* 0x000fc600078e0226 */
[C---:B------:R-:W-:Y:S02]  /*20d0*/  ISETP.GT.U32.AND P2, PT, R32.reuse, R13, PT ;  /* 0x0000000d2000720c */ /* 0x040fe40003f44070 */
[----:B------:R-:W-:-:S11]  /*20e0*/  ISETP.GT.U32.AND P1, PT, R32, R12, PT ;  /* 0x0000000c2000720c */ /* 0x000fd60003f24070 */
[--C-:B------:R-:W-:Y:S02]  /*20f0*/  @!P2 IMAD.IADD R13, R13, 0x1, -R17.reuse ;  /* 0x000000010d0da824 */ /* 0x100fe400078e0a11 */
[----:B------:R-:W-:-:S03]  /*2100*/  @!P1 IMAD.IADD R12, R12, 0x1, -R17 ;  /* 0x000000010c0c9824 */ /* 0x000fc600078e0a11 */
[C---:B------:R-:W-:Y:S02]  /*2110*/  ISETP.GT.U32.AND P3, PT, R32.reuse, R13, PT ;  /* 0x0000000d2000720c */ /* 0x040fe40003f64070 */
[----:B------:R-:W-:Y:S02]  /*2120*/  ISETP.GT.U32.AND P1, PT, R32, R12, PT ;  /* 0x0000000c2000720c */ /* 0x000fe40003f24070 */
[----:B------:R-:W-:Y:S02]  /*2130*/  ISETP.GE.AND P2, PT, R34, RZ, PT ;  /* 0x000000ff2200720c */ /* 0x000fe40003f46270 */
[----:B------:R-:W-:-:S07]  /*2140*/  ISETP.GE.AND P4, PT, R36, RZ, PT ;  /* 0x000000ff2400720c */ /* 0x000fce0003f86270 */
[--C-:B------:R-:W-:Y:S02]  /*2150*/  @!P3 IMAD.IADD R13, R13, 0x1, -R17.reuse ;  /* 0x000000010d0db824 */ /* 0x100fe400078e0a11 */
[----:B------:R-:W-:Y:S02]  /*2160*/  @!P1 IMAD.IADD R12, R12, 0x1, -R17 ;  /* 0x000000010c0c9824 */ /* 0x000fe400078e0a11 */
[----:B------:R-:W-:Y:S02]  /*2170*/  IMAD.MOV.U32 R15, RZ, RZ, R13 ;  /* 0x000000ffff0f7224 */ /* 0x000fe400078e000d */
[----:B------:R-:W-:Y:S02]  /*2180*/  @!P2 IMAD.MOV R12, RZ, RZ, -R12 ;  /* 0x000000ffff0ca224 */ /* 0x000fe400078e0a0c */
[----:B------:R-:W-:-:S03]  /*2190*/  @!P4 IMAD.MOV R15, RZ, RZ, -R15 ;  /* 0x000000ffff0fc224 */ /* 0x000fc600078e0a0f */
[C---:B------:R-:W-:Y:S02]  /*21a0*/  SEL R13, R18.reuse, R12, !P0 ;  /* 0x0000000c120d7207 */ /* 0x040fe40004000000 */
[----:B------:R-:W-:-:S03]  /*21b0*/  SEL R15, R18, R15, !P0 ;  /* 0x0000000f120f7207 */ /* 0x000fc60004000000 */
[----:B------:R-:W-:Y:S01]  /*21c0*/  IMAD R13, R13, 0x8, R0 ;  /* 0x000000080d0d7824 */ /* 0x000fe200078e0200 */
[----:B------:R-:W-:Y:S01]  /*21d0*/  LEA R15, R15, R0, 0x3 ;  /* 0x000000000f0f7211 */ /* 0x000fe200078e18ff */
        /* <DEDUP_REMOVED lines=23> */
[----:B------:R-:W-:-:S03]  /*2350*/  IMAD.MOV.U32 R11, RZ, RZ, R9 ;  /* 0x000000ffff0b7224 */ /* 0x000fc600078e0009 */
[----:B------:R-:W-:Y:S01]  /*2360*/  @!P2 IADD3 R8, PT, PT, -R8, RZ, RZ ;  /* 0x000000ff0808a210 */ /* 0x000fe20007ffe1ff */
        /* <DEDUP_REMOVED lines=26> */
[----:B------:R-:W-:Y:S02]  /*2510*/  @!P3 IMAD.IADD R13, R13, 0x1, -R17 ;  /* 0x000000010d0db824 */ /* 0x000fe400078e0a11 */
[----:B------:R-:W-:Y:S02]  /*2520*/  @!P1 IADD3 R12, PT, PT, R12, -R17, RZ ;  /* 0x800000110c0c9210 */ /* 0x000fe40007ffe0ff */
[----:B------:R-:W-:-:S03]  /*2530*/  IMAD.MOV.U32 R15, RZ, RZ, R13 ;  /* 0x000000ffff0f7224 */ /* 0x000fc600078e000d */
        /* <DEDUP_REMOVED lines=14> */
[----:B------:R-:W-:Y:S01]  /*2620*/  IMAD.HI.U32 R35, R23, R38, RZ ;  /* 0x0000002617237227 */ /* 0x000fe200078e00ff */
[----:B------:R-:W-:-:S03]  /*2630*/  IADD3 R9, PT, PT, -R9, RZ, RZ ;  /* 0x000000ff09097210 */ /* 0x000fc60007ffe1ff */
        /* <DEDUP_REMOVED lines=23> */
[C---:B------:R-:W-:Y:S01]  /*27b0*/  VIADD R35, R33.reuse, 0xfffffff1 ;  /* 0xfffffff121237836 */ /* 0x040fe20000000000 */
[----:B------:R-:W-:-:S04]  /*27c0*/  IADD3 R34, PT, PT, R33, -0xe, RZ ;  /* 0xfffffff221227810 */ /* 0x000fc80007ffe0ff */
[----:B------:R-:W-:Y:S02]  /*27d0*/  IABS R40, R35 ;  /* 0x0000002300287213 */ /* 0x000fe40000000000 */
[----:B------:R-:W-:-:S03]  /*27e0*/  IABS R38, R34 ;  /* 0x0000002200267213 */ /* 0x000fc60000000000 */
[----:B------:R-:W-:-:S04]  /*27f0*/  IMAD.HI.U32 R36, R23, R40, RZ ;  /* 0x0000002817247227 */ /* 0x000fc800078e00ff */
[----:B------:R-:W-:-:S04]  /*2800*/  IMAD.HI.U32 R33, R23, R38, RZ ;  /* 0x0000002617217227 */ /* 0x000fc800078e00ff */
[----:B------:R-:W-:Y:S02]  /*2810*/  IMAD.MOV R36, RZ, RZ, -R36 ;  /* 0x000000ffff247224 */ /* 0x000fe400078e0a24 */
[----:B------:R-:W-:Y:S02]  /*2820*/  IMAD.MOV R33, RZ, RZ, -R33 ;  /* 0x000000ffff217224 */ /* 0x000fe400078e0a21 */
[C---:B0-----:R-:W-:Y:S02]  /*2830*/  IMAD R13, R17.reuse, R36, R40 ;  /* 0x00000024110d7224 */ /* 0x041fe400078e0228 */
        /* <DEDUP_REMOVED lines=12> */
[----:B------:R-:W-:-:S03]  /*2900*/  @!P2 IMAD.MOV R12, RZ, RZ, -R12 ;  /* 0x000000ffff0ca224 */ /* 0x000fc600078e0a0c */
[----:B------:R-:W-:Y:S02]  /*2910*/  @!P4 IADD3 R15, PT, PT, -R15, RZ, RZ ;  /* 0x000000ff0f0fc210 */ /* 0x000fe40007ffe1ff */
[C---:B------:R-:W-:Y:S02]  /*2920*/  SEL R13, R18.reuse, R12, !P0 ;  /* 0x0000000c120d7207 */ /* 0x040fe40004000000 */
[----:B------:R-:W-:-:S03]  /*2930*/  SEL R15, R18, R15, !P0 ;  /* 0x0000000f120f7207 */ /* 0x000fc60004000000 */
[--C-:B------:R-:W-:Y:S02]  /*2940*/  IMAD R13, R13, 0x8, R0.reuse ;  /* 0x000000080d0d7824 */ /* 0x100fe400078e0200 */
[----:B------:R-:W-:Y:S01]  /*2950*/  IMAD R15, R15, 0x8, R0 ;  /* 0x000000080f0f7824 */ /* 0x000fe200078e0200 */
[----:B--2---:R0:W-:Y:S04]  /*2960*/  STL.128 [R19+0x60], R8 ;  /* 0x0000600813007387 */ /* 0x0041e80000100c00 */
[----:B------:R-:W2:Y:S04]  /*2970*/  LDL.64 R12, [R13] ;  /* 0x000000000d0c7983 */ /* 0x000ea80000100a00 */
[----:B------:R-:W2:Y:S01]  /*2980*/  LDL.64 R14, [R15] ;  /* 0x000000000f0e7983 */ /* 0x000ea20000100a00 */
[----:B------:R-:W-:Y:S01]  /*2990*/  VIADD R21, R21, 0x10 ;  /* 0x0000001015157836 */ /* 0x000fe20000000000 */
[----:B------:R-:W-:-:S04]  /*29a0*/  LOP3.LUT R34, R2, 0x7ffffff0, RZ, 0xc0, !PT ;  /* 0x7ffffff002227812 */ /* 0x000fc800078ec0ff */
[----:B------:R-:W-:Y:S01]  /*29b0*/  ISETP.NE.AND P1, PT, R21, R34, PT ;  /* 0x000000221500720c */ /* 0x000fe20003f25270 */
[----:B--2---:R0:W-:-:S12]  /*29c0*/  STL.128 [R19+0x70], R12 ;  /* 0x0000700c13007387 */ /* 0x0041d80000100c00 */
[----:B------:R-:W-:Y:S05]  /*29d0*/  @P1 BRA `(.L_x_30) ;  /* 0xffffffec00f81947 */ /* 0x000fea000383ffff */
[----:B0-----:R-:W-:-:S07]  /*29e0*/  IMAD.MOV.U32 R9, RZ, RZ, R34 ;  /* 0x000000ffff097224 */ /* 0x001fce00078e0022 */
.L_x_29:
[----:B------:R-:W-:-:S13]  /*29f0*/  LOP3.LUT P1, R8, R2, 0xf, RZ, 0xc0, !PT ;  /* 0x0000000f02087812 */ /* 0x000fda000782c0ff */
[----:B------:R-:W-:Y:S05]  /*2a00*/  @!P1 BRA `(.L_x_28) ;  /* 0x0000000c00e09947 */ /* 0x000fea0003800000 */
[----:B------:R-:W-:Y:S02]  /*2a10*/  ISETP.GE.U32.AND P2, PT, R8, 0x8, PT ;  /* 0x000000080800780c */ /* 0x000fe40003f46070 */
[----:B------:R-:W-:-:S04]  /*2a20*/  LOP3.LUT R14, R2, 0x7, RZ, 0xc0, !PT ;  /* 0x00000007020e7812 */ /* 0x000fc800078ec0ff */
[----:B------:R-:W-:-:S07]  /*2a30*/  ISETP.NE.AND P1, PT, R14, RZ, PT ;  /* 0x000000ff0e00720c */ /* 0x000fce0003f25270 */
[----:B------:R-:W-:Y:S06]  /*2a40*/  @!P2 BRA `(.L_x_31) ;  /* 0x0000000400eca947 */ /* 0x000fec0003800000 */
[----:B------:R-:W-:-:S05]  /*2a50*/  IMAD.IADD R8, R16, 0x1, -R9 ;  /* 0x0000000110087824 */ /* 0x000fca00078e0a09 */
[----:B------:R-:W-:Y:S02]  /*2a60*/  IABS R12, R8 ;  /* 0x00000008000c7213 */ /* 0x000fe40000000000 */
[----:B------:R-:W-:-:S03]  /*2a70*/  ISETP.GE.AND P3, PT, R8, RZ, PT ;  /* 0x000000ff0800720c */ /* 0x000fc60003f66270 */
[----:B------:R-:W-:-:S04]  /*2a80*/  IMAD.HI.U32 R10, R23, R12, RZ ;  /* 0x0000000c170a7227 */ /* 0x000fc800078e00ff */
[----:B------:R-:W-:-:S04]  /*2a90*/  IMAD.MOV R10, RZ, RZ, -R10 ;  /* 0x000000ffff0a7224 */ /* 0x000fc800078e0a0a */
[----:B------:R-:W-:-:S05]  /*2aa0*/  IMAD R10, R17, R10, R12 ;  /* 0x0000000a110a7224 */ /* 0x000fca00078e020c */
[----:B------:R-:W-:-:S13]  /*2ab0*/  ISETP.GT.U32.AND P2, PT, R32, R10, PT ;  /* 0x0000000a2000720c */ /* 0x000fda0003f44070 */
[----:B------:R-:W-:-:S05]  /*2ac0*/  @!P2 IMAD.IADD R10, R10, 0x1, -R17 ;  /* 0x000000010a0aa824 */ /* 0x000fca00078e0a11 */
[----:B------:R-:W-:-:S13]  /*2ad0*/  ISETP.GT.U32.AND P2, PT, R32, R10, PT ;  /* 0x0000000a2000720c */ /* 0x000fda0003f44070 */
[----:B------:R-:W-:-:S04]  /*2ae0*/  @!P2 IMAD.IADD R10, R10, 0x1, -R17 ;  /* 0x000000010a0aa824 */ /* 0x000fc800078e0a11 */
[----:B------:R-:W-:-:S05]  /*2af0*/  @!P3 IMAD.MOV R10, RZ, RZ, -R10 ;  /* 0x000000ffff0ab224 */ /* 0x000fca00078e0a0a */
[----:B------:R-:W-:-:S04]  /*2b00*/  SEL R11, R18, R10, !P0 ;  /* 0x0000000a120b7207 */ /* 0x000fc80004000000 */
[----:B------:R-:W-:-:S06]  /*2b10*/  LEA R11, R11, R0, 0x3 ;  /* 0x000000000b0b7211 */ /* 0x000fcc00078e18ff */
[----:B------:R-:W2:Y:S01]  /*2b20*/  LDL.64 R10, [R11] ;  /* 0x000000000b0a7983 */ /* 0x000ea20000100a00 */
[----:B------:R-:W-:Y:S01]  /*2b30*/  LOP3.LUT R13, RZ, R9, RZ, 0x33, !PT ;  /* 0x00000009ff0d7212 */ /* 0x000fe200078e33ff */
[----:B------:R-:W-:-:S04]  /*2b40*/  IMAD R15, R9, 0x8, R6 ;  /* 0x00000008090f7824 */ /* 0x000fc800078e0206 */
[----:B------:R-:W-:-:S05]  /*2b50*/  IMAD.IADD R13, R16, 0x1, R13 ;  /* 0x00000001100d7824 */ /* 0x000fca00078e020d */
        /* <DEDUP_REMOVED lines=10> */
[----:B------:R-:W-:-:S05]  /*2c00*/  SEL R13, R18, R12, !P0 ;  /* 0x0000000c120d7207 */ /* 0x000fca0004000000 */
[----:B------:R-:W-:Y:S01]  /*2c10*/  IMAD R13, R13, 0x8, R0 ;  /* 0x000000080d0d7824 */ /* 0x000fe200078e0200 */
[----:B--2---:R0:W-:Y:S05]  /*2c20*/  STL.64 [R15], R10 ;  /* 0x0000000a0f007387 */ /* 0x0041ea0000100a00 */
[----:B------:R-:W2:Y:S01]  /*2c30*/  LDL.64 R12, [R13] ;  /* 0x000000000d0c7983 */ /* 0x000ea20000100a00 */
[----:B------:R-:W-:-:S05]  /*2c40*/  VIADD R19, R8, 0xfffffffe ;  /* 0xfffffffe08137836 */ /* 0x000fca0000000000 */
[----:B------:R-:W-:Y:S02]  /*2c50*/  IABS R34, R19 ;  /* 0x0000001300227213 */ /* 0x000fe40000000000 */
[----:B------:R-:W-:-:S03]  /*2c60*/  ISETP.GE.AND P3, PT, R19, RZ, PT ;  /* 0x000000ff1300720c */ /* 0x000fc60003f66270 */
[----:B------:R-:W-:-:S04]  /*2c70*/  IMAD.HI.U32 R21, R23, R34, RZ ;  /* 0x0000002217157227 */ /* 0x000fc800078e00ff */
[----:B------:R-:W-:-:S04]  /*2c80*/  IMAD.MOV R21, RZ, RZ, -R21 ;  /* 0x000000ffff157224 */ /* 0x000fc800078e0a15 */
[----:B------:R-:W-:-:S05]  /*2c90*/  IMAD R21, R17, R21, R34 ;  /* 0x0000001511157224 */ /* 0x000fca00078e0222 */
[----:B------:R-:W-:-:S13]  /*2ca0*/  ISETP.GT.U32.AND P2, PT, R32, R21, PT ;  /* 0x000000152000720c */ /* 0x000fda0003f44070 */
[----:B------:R-:W-:-:S04]  /*2cb0*/  @!P2 IADD3 R21, PT, PT, R21, -R17, RZ ;  /* 0x800000111515a210 */ /* 0x000fc80007ffe0ff */
[----:B------:R-:W-:-:S13]  /*2cc0*/  ISETP.GT.U32.AND P2, PT, R32, R21, PT ;  /* 0x000000152000720c */ /* 0x000fda0003f44070 */
[----:B------:R-:W-:-:S04]  /*2cd0*/  @!P2 IMAD.IADD R21, R21, 0x1, -R17 ;  /* 0x000000011515a824 */ /* 0x000fc800078e0a11 */
[----:B------:R-:W-:-:S05]  /*2ce0*/  @!P3 IMAD.MOV R21, RZ, RZ, -R21 ;  /* 0x000000ffff15b224 */ /* 0x000fca00078e0a15 */
[----:B------:R-:W-:-:S05]  /*2cf0*/  SEL R21, R18, R21, !P0 ;  /* 0x0000001512157207 */ /* 0x000fca0004000000 */
[----:B0-----:R-:W-:Y:S02]  /*2d00*/  IMAD R10, R21, 0x8, R0 ;  /* 0x00000008150a7824 */ /* 0x001fe400078e0200 */
[----:B------:R-:W-:Y:S01]  /*2d10*/  VIADD R19, R8, 0xfffffffd ;  /* 0xfffffffd08137836 */ /* 0x000fe20000000000 */
[----:B--2---:R0:W-:Y:S04]  /*2d20*/  STL.64 [R15+0x8], R12 ;  /* 0x0000080c0f007387 */ /* 0x0041e80000100a00 */
[----:B------:R-:W2:Y:S01]  /*2d30*/  LDL.64 R10, [R10] ;  /* 0x000000000a0a7983 */ /* 0x000ea20000100a00 */
        /* <DEDUP_REMOVED lines=11> */
[----:B0-----:R-:W-:Y:S01]  /*2df0*/  IMAD R12, R21, 0x8, R0 ;  /* 0x00000008150c7824 */ /* 0x001fe200078e0200 */
[----:B------:R-:W-:Y:S01]  /*2e00*/  IADD3 R19, PT, PT, R8, -0x4, RZ ;  /* 0xfffffffc08137810 */ /* 0x000fe20007ffe0ff */
        /* <DEDUP_REMOVED lines=25> */
[----:B------:R-:W-:-:S05]  /*2fa0*/  @!P2 IMAD.IADD R21, R21, 0x1, -R17 ;  /* 0x000000011515a824 */ /* 0x000fca00078e0a11 */
[----:B------:R-:W-:-:S04]  /*2fb0*/  @!P3 IADD3 R21, PT, PT, -R21, RZ, RZ ;  /* 0x000000ff1515b210 */ /* 0x000fc80007ffe1ff */
        /* <DEDUP_REMOVED lines=31> */
[----:B0-----:R-:W-:Y:S01]  /*31b0*/  IMAD R12, R19, 0x8, R0 ;  /* 0x00000008130c7824 */ /* 0x001fe200078e0200 */
[----:B--2---:R0:W-:Y:S05]  /*31c0*/  STL.64 [R15+0x30], R10 ;  /* 0x0000300a0f007387 */ /* 0x0041ea0000100a00 */
[----:B------:R-:W2:Y:S01]  /*31d0*/  LDL.64 R12, [R12] ;  /* 0x000000000c0c7983 */ /* 0x000ea20000100a00 */
[----:B------:R-:W-:-:S03]  /*31e0*/  VIADD R9, R9, 0x8 ;  /* 0x0000000809097836 */ /* 0x000fc60000000000 */
[----:B--2---:R0:W-:Y:S04]  /*31f0*/  STL.64 [R15+0x38], R12 ;  /* 0x0000380c0f007387 */ /* 0x0041e80000100a00 */
.L_x_31:
[----:B------:R-:W-:Y:S05]  /*3200*/  @!P1 BRA `(.L_x_28) ;  /* 0x0000000400e09947 */ /* 0x000fea0003800000 */
[----:B------:R-:W-:Y:S02]  /*3210*/  ISETP.GE.U32.AND P2, PT, R14, 0x4, PT ;  /* 0x000000040e00780c */ /* 0x000fe40003f46070 */
[----:B------:R-:W-:-:S04]  /*3220*/  LOP3.LUT R19, R2, 0x3, RZ, 0xc0, !PT ;  /* 0x0000000302137812 */ /* 0x000fc800078ec0ff */
[----:B------:R-:W-:-:S07]  /*3230*/  ISETP.NE.AND P1, PT, R19, RZ, PT ;  /* 0x000000ff1300720c */ /* 0x000fce0003f25270 */
[----:B------:R-:W-:Y:S06]  /*3240*/  @!P2 BRA `(.L_x_32) ;  /* 0x000000040000a947 */ /* 0x000fec0003800000 */
[----:B------:R-:W-:-:S05]  /*3250*/  IMAD.IADD R8, R16, 0x1, -R9 ;  /* 0x0000000110087824 */ /* 0x000fca00078e0a09 */
[----:B0-----:R-:W-:Y:S02]  /*3260*/  IABS R12, R8 ;  /* 0x00000008000c7213 */ /* 0x001fe40000000000 */
        /* <DEDUP_REMOVED lines=24> */
[----:B------:R-:W-:-:S04]  /*33f0*/  IMAD.MOV.U32 R13, RZ, RZ, R12 ;  /* 0x000000ffff0d7224 */ /* 0x000fc800078e000c */
        /* <DEDUP_REMOVED lines=8> */
[----:B------:R-:W-:-:S05]  /*3480*/  IMAD.HI.U32 R21, R23, R34, RZ ;  /* 0x0000002217157227 */ /* 0x000fca00078e00ff */
[----:B------:R-:W-:-:S05]  /*3490*/  IADD3 R21, PT, PT, -R21, RZ, RZ ;  /* 0x000000ff15157210 */ /* 0x000fca0007ffe1ff */
        /* <DEDUP_REMOVED lines=8> */
[----:B--2---:R0:W-:Y:S05]  /*3520*/  STL.64 [R15+0x8], R12 ;  /* 0x0000080c0f007387 */ /* 0x0041ea0000100a00 */
        /* <DEDUP_REMOVED lines=12> */
[----:B0-----:R-:W-:-:S04]  /*35f0*/  SEL R13, R18, R14, !P0 ;  /* 0x0000000e120d7207 */ /* 0x001fc80004000000 */
[----:B------:R-:W-:Y:S01]  /*3600*/  LEA R13, R13, R0, 0x3 ;  /* 0x000000000d0d7211 */ /* 0x000fe200078e18ff */
[----:B--2---:R1:W-:Y:S05]  /*3610*/  STL.64 [R15+0x10], R10 ;  /* 0x0000100a0f007387 */ /* 0x0043ea0000100a00 */
[----:B------:R-:W2:Y:S01]  /*3620*/  LDL.64 R12, [R13] ;  /* 0x000000000d0c7983 */ /* 0x000ea20000100a00 */
[----:B------:R-:W-:-:S03]  /*3630*/  VIADD R9, R9, 0x4 ;  /* 0x0000000409097836 */ /* 0x000fc60000000000 */
[----:B--2---:R1:W-:Y:S04]  /*3640*/  STL.64 [R15+0x18], R12 ;  /* 0x0000180c0f007387 */ /* 0x0043e80000100a00 */
.L_x_32:
[----:B------:R-:W-:Y:S05]  /*3650*/  @!P1 BRA `(.L_x_28) ;  /* 0x0000000000cc9947 */ /* 0x000fea0003800000 */
[----:B------:R-:W-:-:S05]  /*3660*/  IMAD.IADD R8, R16, 0x1, -R9 ;  /* 0x0000000110087824 */ /* 0x000fca00078e0a09 */
[----:B01----:R-:W-:Y:S02]  /*3670*/  IABS R12, R8 ;  /* 0x00000008000c7213 */ /* 0x003fe40000000000 */
        /* <DEDUP_REMOVED lines=10> */
[----:B------:R-:W-:-:S06]  /*3720*/  IMAD R11, R11, 0x8, R0 ;  /* 0x000000080b0b7824 */ /* 0x000fcc00078e0200 */
[----:B------:R-:W2:Y:S01]  /*3730*/  LDL.64 R10, [R11] ;  /* 0x000000000b0a7983 */ /* 0x000ea20000100a00 */
[----:B------:R-:W-:Y:S01]  /*3740*/  IMAD R13, R9, 0x8, R6 ;  /* 0x00000008090d7824 */ /* 0x000fe200078e0206 */
[----:B------:R-:W-:-:S04]  /*3750*/  ISETP.NE.AND P1, PT, R19, 0x1, PT ;  /* 0x000000011300780c */ /* 0x000fc80003f25270 */
[----:B--2---:R2:W-:Y:S09]  /*3760*/  STL.64 [R13], R10 ;  /* 0x0000000a0d007387 */ /* 0x0045f20000100a00 */
[----:B------:R-:W-:Y:S05]  /*3770*/  @!P1 BRA `(.L_x_28) ;  /* 0x0000000000849947 */ /* 0x000fea0003800000 */
[----:B------:R-:W-:-:S05]  /*3780*/  LOP3.LUT R9, RZ, R9, RZ, 0x33, !PT ;  /* 0x00000009ff097212 */ /* 0x000fca00078e33ff */
[----:B------:R-:W-:-:S05]  /*3790*/  IMAD.IADD R9, R16, 0x1, R9 ;  /* 0x0000000110097824 */ /* 0x000fca00078e0209 */
[----:B------:R-:W-:Y:S02]  /*37a0*/  IABS R12, R9 ;  /* 0x00000009000c7213 */ /* 0x000fe40000000000 */
[----:B------:R-:W-:-:S03]  /*37b0*/  ISETP.GE.AND P2, PT, R9, RZ, PT ;  /* 0x000000ff0900720c */ /* 0x000fc60003f46270 */
[----:B--2---:R-:W-:-:S05]  /*37c0*/  IMAD.HI.U32 R10, R23, R12, RZ ;  /* 0x0000000c170a7227 */ /* 0x004fca00078e00ff */
        /* <DEDUP_REMOVED lines=8> */
[----:B------:R-:W-:-:S05]  /*3850*/  IMAD R9, R9, 0x8, R0 ;  /* 0x0000000809097824 */ /* 0x000fca00078e0200 */
[----:B------:R-:W2:Y:S01]  /*3860*/  LDL.64 R10, [R9] ;  /* 0x00000000090a7983 */ /* 0x000ea20000100a00 */
[----:B------:R-:W-:-:S03]  /*3870*/  ISETP.NE.AND P1, PT, R19, 0x2, PT ;  /* 0x000000021300780c */ /* 0x000fc60003f25270 */
[----:B--2---:R3:W-:Y:S10]  /*3880*/  STL.64 [R13+0x8], R10 ;  /* 0x0000080a0d007387 */ /* 0x0047f40000100a00 */
[----:B------:R-:W-:Y:S05]  /*3890*/  @!P1 BRA `(.L_x_28) ;  /* 0x00000000003c9947 */ /* 0x000fea0003800000 */
[----:B------:R-:W-:-:S05]  /*38a0*/  VIADD R8, R8, 0xfffffffe ;  /* 0xfffffffe08087836 */ /* 0x000fca0000000000 */
[----:B---3--:R-:W-:Y:S02]  /*38b0*/  IABS R10, R8 ;  /* 0x00000008000a7213 */ /* 0x008fe40000000000 */
        /* <DEDUP_REMOVED lines=11> */
[----:B------:R-:W2:Y:S04]  /*3970*/  LDL.64 R8, [R9] ;  /* 0x0000000009087983 */ /* 0x000ea80000100a00 */
[----:B--2---:R4:W-:Y:S02]  /*3980*/  STL.64 [R13+0x10], R8 ;  /* 0x000010080d007387 */ /* 0x0049e40000100a00 */
.L_x_28:
[----:B------:R-:W-:Y:S02]  /*3990*/  ISETP.GE.AND P0, PT, R2, 0x2, PT ;  /* 0x000000020200780c */ /* 0x000fe40003f06270 */
[----:B------:R-:W-:-:S11]  /*39a0*/  CS2R R32, SRZ ;  /* 0x0000000000207805 */ /* 0x000fd6000001ff00 */
[----:B------:R-:W-:Y:S05]  /*39b0*/  @!P0 BRA `(.L_x_33) ;  /* 0x0000000c00ac8947 */ /* 0x000fea0003800000 */
[----:B01--4-:R-:W-:Y:S01]  /*39c0*/  IMAD.MOV.U32 R9, RZ, RZ, 0x1 ;  /* 0x00000001ff097424 */ /* 0x013fe200078e00ff */
[----:B------:R-:W-:Y:S01]  /*39d0*/  PRMT R35, RZ, 0x7610, R35 ;  /* 0x00007610ff237816 */ /* 0x000fe20000000023 */
[----:B------:R-:W-:Y:S01]  /*39e0*/  IMAD.MOV.U32 R32, RZ, RZ, RZ ;  /* 0x000000ffff207224 */ /* 0x000fe200078e00ff */
[----:B------:R-:W-:Y:S01]  /*39f0*/  PRMT R34, RZ, 0x7610, R34 ;  /* 0x00007610ff227816 */ /* 0x000fe20000000022 */
[----:B------:R-:W-:-:S07]  /*3a00*/  IMAD.MOV.U32 R21, RZ, RZ, RZ ;  /* 0x000000ffff157224 */ /* 0x000fce00078e00ff */
.L_x_39:
[----:B-----5:R-:W-:-:S06]  /*3a10*/  IMAD R38, R9, 0x8, R6 ;  /* 0x0000000809267824 */ /* 0x020fcc00078e0206 */
[----:B------:R-:W5:Y:S01]  /*3a20*/  LDL.64 R38, [R38] ;  /* 0x0000000026267983 */ /* 0x000f620000100a00 */
[----:B------:R-:W-:Y:S01]  /*3a30*/  ISETP.GE.U32.AND P1, PT, R21, 0xf, PT ;  /* 0x0000000f1500780c */ /* 0x000fe20003f26070 */
[----:B------:R-:W-:Y:S02]  /*3a40*/  IMAD.MOV.U32 R21, RZ, RZ, R9 ;  /* 0x000000ffff157224 */ /* 0x000fe400078e0009 */
[----:B------:R-:W-:Y:S02]  /*3a50*/  VIADD R35, R35, 0x1 ;  /* 0x0000000123237836 */ /* 0x000fe40000000000 */
[----:B------:R-:W-:Y:S01]  /*3a60*/  VIADD R34, R34, 0x1 ;  /* 0x0000000122227836 */ /* 0x000fe20000000000 */
[----:B------:R-:W-:Y:S01]  /*3a70*/  LOP3.LUT P0, RZ, R21, 0xf, RZ, 0xc0, !PT ;  /* 0x0000000f15ff7812 */ /* 0x000fe2000780c0ff */
[----:B------:R-:W-:-:S06]  /*3a80*/  IMAD.MOV.U32 R23, RZ, RZ, RZ ;  /* 0x000000ffff177224 */ /* 0x000fcc00078e00ff */
[----:B------:R-:W-:Y:S06]  /*3a90*/  @!P1 BRA `(.L_x_34) ;  /* 0x0000000400989947 */ /* 0x000fec0003800000 */
[----:B------:R-:W-:Y:S01]  /*3aa0*/  HFMA2 R33, -RZ, RZ, 0, 0 ;  /* 0x00000000ff217431 */ /* 0x000fe200000001ff */
[----:B------:R-:W-:-:S07]  /*3ab0*/  LOP3.LUT R23, R21, 0x7ffffff0, RZ, 0xc0, !PT ;  /* 0x7ffffff015177812 */ /* 0x000fce00078ec0ff */
.L_x_35:
[----:B------:R-:W-:-:S05]  /*3ac0*/  IMAD R36, R33, 0x8, R6 ;  /* 0x0000000821247824 */ /* 0x000fca00078e0206 */
[----:B--23--:R-:W2:Y:S04]  /*3ad0*/  LDL.128 R12, [R36] ;  /* 0x00000000240c7983 */ /* 0x00cea80000100c00 */
[----:B------:R-:W3:Y:S04]  /*3ae0*/  LDL.128 R16, [R36+0x10] ;  /* 0x0000100024107983 */ /* 0x000ee80000100c00 */
[----:B------:R-:W4:Y:S01]  /*3af0*/  LDL.128 R8, [R36+0x20] ;  /* 0x0000200024087983 */ /* 0x000f220000100c00 */
[C---:B--2--5:R-:W-:Y:S02]  /*3b00*/  DADD R12, R38.reuse, -R12 ;  /* 0x00000000260c7229 */ /* 0x064fe4000000080c */
[----:B------:R-:W-:-:S06]  /*3b10*/  DADD R14, R38, -R14 ;  /* 0x00000000260e7229 */ /* 0x000fcc000000080e */
[----:B------:R-:W-:Y:S02]  /*3b20*/  DSETP.GEU.AND P4, PT, R12, RZ, PT ;  /* 0x000000ff0c00722a */ /* 0x000fe40003f8e000 */
[----:B------:R-:W-:Y:S02]  /*3b30*/  DSETP.GEU.AND P5, PT, R14, RZ, PT ;  /* 0x000000ff0e00722a */ /* 0x000fe40003fae000 */
[----:B------:R-:W-:Y:S02]  /*3b40*/  DSETP.GT.AND P1, PT, R12, RZ, PT ;  /* 0x000000ff0c00722a */ /* 0x000fe40003f24000 */
[----:B------:R-:W-:Y:S01]  /*3b50*/  DSETP.GT.AND P3, PT, R14, RZ, PT ;  /* 0x000000ff0e00722a */ /* 0x000fe20003f64000 */
[----:B------:R-:W-:Y:S02]  /*3b60*/  SEL R12, RZ, 0x1, P4 ;  /* 0x00000001ff0c7807 */ /* 0x000fe40002000000 */
[----:B------:R-:W-:Y:S02]  /*3b70*/  SEL R14, RZ, 0x1, P5 ;  /* 0x00000001ff0e7807 */ /* 0x000fe40002800000 */
[----:B------:R-:W-:-:S02]  /*3b80*/  SEL R13, R12, 0xffffffff, !P1 ;  /* 0xffffffff0c0d7807 */ /* 0x000fc40004800000 */
[----:B------:R-:W-:Y:S01]  /*3b90*/  SEL R14, R14, 0xffffffff, !P3 ;  /* 0xffffffff0e0e7807 */ /* 0x000fe20005800000 */
[----:B---3--:R-:W-:-:S03]  /*3ba0*/  DADD R16, R38, -R16 ;  /* 0x0000000026107229 */ /* 0x008fc60000000810 */
[----:B------:R-:W-:Y:S01]  /*3bb0*/  IADD3 R32, PT, PT, R14, R13, R32 ;  /* 0x0000000d0e207210 */ /* 0x000fe20007ffe020 */
[----:B------:R-:W-:Y:S01]  /*3bc0*/  DADD R18, R38, -R18 ;  /* 0x0000000026127229 */ /* 0x000fe20000000812 */
[----:B------:R-:W2:Y:S03]  /*3bd0*/  LDL.128 R12, [R36+0x30] ;  /* 0x00003000240c7983 */ /* 0x000ea60000100c00 */
[C---:B------:R-:W-:Y:S02]  /*3be0*/  DSETP.GT.AND P6, PT, R16.reuse, RZ, PT ;  /* 0x000000ff1000722a */ /* 0x040fe40003fc4000 */
[----:B------:R-:W-:Y:S02]  /*3bf0*/  DSETP.GEU.AND P2, PT, R16, RZ, PT ;  /* 0x000000ff1000722a */ /* 0x000fe40003f4e000 */
[C---:B------:R-:W-:Y:S02]  /*3c00*/  DSETP.GT.AND P4, PT, R18.reuse, RZ, PT ;  /* 0x000000ff1200722a */ /* 0x040fe40003f84000 */
[----:B------:R-:W-:Y:S01]  /*3c10*/  DSETP.GEU.AND P5, PT, R18, RZ, PT ;  /* 0x000000ff1200722a */ /* 0x000fe20003fae000 */
[----:B------:R-:W3:Y:S01]  /*3c20*/  LDL.128 R16, [R36+0x40] ;  /* 0x0000400024107983 */ /* 0x000ee20000100c00 */
[----:B----4-:R-:W-:-:S02]  /*3c30*/  DADD R8, R38, -R8 ;  /* 0x0000000026087229 */ /* 0x010fc40000000808 */
[----:B------:R-:W-:-:S06]  /*3c40*/  DADD R10, R38, -R10 ;  /* 0x00000000260a7229 */ /* 0x000fcc000000080a */
[C---:B------:R-:W-:Y:S02]  /*3c50*/  DSETP.GT.AND P3, PT, R8.reuse, RZ, PT ;  /* 0x000000ff0800722a */ /* 0x040fe40003f64000 */
[----:B------:R-:W-:Y:S01]  /*3c60*/  DSETP.GEU.AND P1, PT, R8, RZ, PT ;  /* 0x000000ff0800722a */ /* 0x000fe20003f2e000 */
[----:B------:R-:W-:-:S04]  /*3c70*/  SEL R8, RZ, 0x1, P2 ;  /* 0x00000001ff087807 */ /* 0x000fc80001000000 */
[----:B------:R-:W-:Y:S01]  /*3c80*/  SEL R9, R8, 0xffffffff, !P6 ;  /* 0xffffffff08097807 */ /* 0x000fe20007000000 */
[C---:B------:R-:W-:Y:S01]  /*3c90*/  DSETP.GEU.AND P6, PT, R10.reuse, RZ, PT ;  /* 0x000000ff0a00722a */ /* 0x040fe20003fce000 */
[----:B------:R-:W-:Y:S01]  /*3ca0*/  SEL R8, RZ, 0x1, P5 ;  /* 0x00000001ff087807 */ /* 0x000fe20002800000 */
[----:B------:R-:W-:-:S03]  /*3cb0*/  DSETP.GT.AND P2, PT, R10, RZ, PT ;  /* 0x000000ff0a00722a */ /* 0x000fc60003f44000 */
[----:B------:R-:W-:Y:S02]  /*3cc0*/  SEL R8, R8, 0xffffffff, !P4 ;  /* 0xffffffff08087807 */ /* 0x000fe40006000000 */
[----:B------:R-:W-:Y:S02]  /*3cd0*/  SEL R10, RZ, 0x1, P6 ;  /* 0x00000001ff0a7807 */ /* 0x000fe40003000000 */
[----:B------:R-:W-:Y:S02]  /*3ce0*/  IADD3 R8, PT, PT, R8, R9, R32 ;  /* 0x0000000908087210 */ /* 0x000fe40007ffe020 */
[----:B------:R-:W-:Y:S02]  /*3cf0*/  SEL R9, RZ, 0x1, P1 ;  /* 0x00000001ff097807 */ /* 0x000fe40000800000 */
[----:B------:R-:W-:Y:S02]  /*3d00*/  SEL R10, R10, 0xffffffff, !P2 ;  /* 0xffffffff0a0a7807 */ /* 0x000fe40005000000 */
[----:B------:R-:W-:-:S04]  /*3d10*/  SEL R9, R9, 0xffffffff, !P3 ;  /* 0xffffffff09097807 */ /* 0x000fc80005800000 */
[----:B------:R-:W-:Y:S01]  /*3d20*/  IADD3 R8, PT, PT, R10, R9, R8 ;  /* 0x000000090a087210 */ /* 0x000fe20007ffe008 */
[C---:B--2---:R-:W-:Y:S02]  /*3d30*/  DADD R12, R38.reuse, -R12 ;  /* 0x00000000260c7229 */ /* 0x044fe4000000080c */
[----:B------:R-:W-:-:S06]  /*3d40*/  DADD R14, R38, -R14 ;  /* 0x00000000260e7229 */ /* 0x000fcc000000080e */
[----:B------:R-:W-:Y:S02]  /*3d50*/  DSETP.GEU.AND P5, PT, R12, RZ, PT ;  /* 0x000000ff0c00722a */ /* 0x000fe40003fae000 */
[----:B------:R-:W-:Y:S02]  /*3d60*/  DSETP.GEU.AND P2, PT, R14, RZ, PT ;  /* 0x000000ff0e00722a */ /* 0x000fe40003f4e000 */
[C---:B---3--:R-:W-:Y:S02]  /*3d70*/  DADD R16, R38.reuse, -R16 ;  /* 0x0000000026107229 */ /* 0x048fe40000000810 */
[----:B------:R-:W-:Y:S02]  /*3d80*/  DADD R18, R38, -R18 ;  /* 0x0000000026127229 */ /* 0x000fe40000000812 */
[----:B------:R-:W-:Y:S02]  /*3d90*/  DSETP.GT.AND P4, PT, R12, RZ, PT ;  /* 0x000000ff0c00722a */ /* 0x000fe40003f84000 */
[----:B------:R-:W-:Y:S01]  /*3da0*/  DSETP.GT.AND P1, PT, R14, RZ, PT ;  /* 0x000000ff0e00722a */ /* 0x000fe20003f24000 */
[----:B------:R-:W-:-:S02]  /*3db0*/  SEL R9, RZ, 0x1, P5 ;  /* 0x00000001ff097807 */ /* 0x000fc40002800000 */
[----:B------:R-:W-:Y:S01]  /*3dc0*/  SEL R10, RZ, 0x1, P2 ;  /* 0x00000001ff0a7807 */ /* 0x000fe20001000000 */
[----:B------:R-:W-:Y:S01]  /*3dd0*/  DSETP.GEU.AND P3, PT, R16, RZ, PT ;  /* 0x000000ff1000722a */ /* 0x000fe20003f6e000 */
[----:B------:R-:W-:Y:S01]  /*3de0*/  SEL R9, R9, 0xffffffff, !P4 ;  /* 0xffffffff09097807 */ /* 0x000fe20006000000 */
[----:B------:R-:W-:Y:S01]  /*3df0*/  DSETP.GEU.AND P4, PT, R18, RZ, PT ;  /* 0x000000ff1200722a */ /* 0x000fe20003f8e000 */
[----:B------:R-:W-:Y:S01]  /*3e00*/  SEL R10, R10, 0xffffffff, !P1 ;  /* 0xffffffff0a0a7807 */ /* 0x000fe20004800000 */
[----:B------:R-:W-:Y:S02]  /*3e10*/  DSETP.GT.AND P1, PT, R16, RZ, PT ;  /* 0x000000ff1000722a */ /* 0x000fe40003f24000 */
[----:B------:R-:W-:Y:S01]  /*3e20*/  DSETP.GT.AND P2, PT, R18, RZ, PT ;  /* 0x000000ff1200722a */ /* 0x000fe20003f44000 */
[----:B------:R-:W-:Y:S01]  /*3e30*/  IADD3 R32, PT, PT, R10, R9, R8 ;  /* 0x000000090a207210 */ /* 0x000fe20007ffe008 */
[----:B------:R-:W2:Y:S01]  /*3e40*/  LDL.128 R16, [R36+0x70] ;  /* 0x0000700024107983 */ /* 0x000ea20000100c00 */
[----:B------:R-:W-:-:S02]  /*3e50*/  SEL R12, RZ, 0x1, P3 ;  /* 0x00000001ff0c7807 */ /* 0x000fc40001800000 */
[----:B------:R-:W-:Y:S01]  /*3e60*/  SEL R14, RZ, 0x1, P4 ;  /* 0x00000001ff0e7807 */ /* 0x000fe20002000000 */
[----:B------:R-:W3:Y:S01]  /*3e70*/  LDL.128 R8, [R36+0x50] ;  /* 0x0000500024087983 */ /* 0x000ee20000100c00 */
[----:B------:R-:W-:Y:S02]  /*3e80*/  SEL R13, R12, 0xffffffff, !P1 ;  /* 0xffffffff0c0d7807 */ /* 0x000fe40004800000 */
[----:B------:R-:W-:-:S04]  /*3e90*/  SEL R14, R14, 0xffffffff, !P2 ;  /* 0xffffffff0e0e7807 */ /* 0x000fc80005000000 */
[----:B------:R-:W-:Y:S02]  /*3ea0*/  IADD3 R32, PT, PT, R14, R13, R32 ;  /* 0x0000000d0e207210 */ /* 0x000fe40007ffe020 */
[----:B------:R-:W4:Y:S01]  /*3eb0*/  LDL.128 R12, [R36+0x60] ;  /* 0x00006000240c7983 */ /* 0x000f220000100c00 */
[----:B------:R-:W-:Y:S01]  /*3ec0*/  VIADD R33, R33, 0x10 ;  /* 0x0000001021217836 */ /* 0x000fe20000000000 */
[C---:B---3--:R-:W-:Y:S02]  /*3ed0*/  DADD R8, R38.reuse, -R8 ;  /* 0x0000000026087229 */ /* 0x048fe40000000808 */
[----:B------:R-:W-:-:S06]  /*3ee0*/  DADD R10, R38, -R10 ;  /* 0x00000000260a7229 */ /* 0x000fcc000000080a */
[----:B------:R-:W-:Y:S02]  /*3ef0*/  DSETP.GEU.AND P1, PT, R8, RZ, PT ;  /* 0x000000ff0800722a */ /* 0x000fe40003f2e000 */
[----:B----4-:R-:W-:Y:S02]  /*3f00*/  DADD R14, R38, -R14 ;  /* 0x00000000260e7229 */ /* 0x010fe4000000080e */
[----:B------:R-:W-:Y:S02]  /*3f10*/  DSETP.GT.AND P3, PT, R8, RZ, PT ;  /* 0x000000ff0800722a */ /* 0x000fe40003f64000 */
[----:B------:R-:W-:Y:S01]  /*3f20*/  SEL R8, RZ, 0x1, P1 ;  /* 0x00000001ff087807 */ /* 0x000fe20000800000 */
[----:B------:R-:W-:Y:S02]  /*3f30*/  DSETP.GEU.AND P6, PT, R10, RZ, PT ;  /* 0x000000ff0a00722a */ /* 0x000fe40003fce000 */
[----:B------:R-:W-:Y:S01]  /*3f40*/  DADD R12, R38, -R12 ;  /* 0x00000000260c7229 */ /* 0x000fe2000000080c */
[----:B------:R-:W-:Y:S01]  /*3f50*/  SEL R9, R8, 0xffffffff, !P3 ;  /* 0xffffffff08097807 */ /* 0x000fe20005800000 */
[----:B------:R-:W-:-:S02]  /*3f60*/  DSETP.GT.AND P5, PT, R10, RZ, PT ;  /* 0x000000ff0a00722a */ /* 0x000fc40003fa4000 */
[C---:B------:R-:W-:Y:S01]  /*3f70*/  DSETP.GEU.AND P3, PT, R14.reuse, RZ, PT ;  /* 0x000000ff0e00722a */ /* 0x040fe20003f6e000 */
[----:B------:R-:W-:Y:S01]  /*3f80*/  SEL R8, RZ, 0x1, P6 ;  /* 0x00000001ff087807 */ /* 0x000fe20003000000 */
[----:B------:R-:W-:Y:S02]  /*3f90*/  DSETP.GT.AND P1, PT, R14, RZ, PT ;  /* 0x000000ff0e00722a */ /* 0x000fe40003f24000 */
[C---:B--2---:R-:W-:Y:S02]  /*3fa0*/  DADD R16, R38.reuse, -R16 ;  /* 0x0000000026107229 */ /* 0x044fe40000000810 */
[----:B------:R-:W-:Y:S01]  /*3fb0*/  DADD R18, R38, -R18 ;  /* 0x0000000026127229 */ /* 0x000fe20000000812 */
[----:B------:R-:W-:Y:S01]  /*3fc0*/  SEL R8, R8, 0xffffffff, !P5 ;  /* 0xffffffff08087807 */ /* 0x000fe20006800000 */
[C---:B------:R-:W-:Y:S01]  /*3fd0*/  DSETP.GEU.AND P4, PT, R12.reuse, RZ, PT ;  /* 0x000000ff0c00722a */ /* 0x040fe20003f8e000 */
[----:B------:R-:W-:Y:S01]  /*3fe0*/  SEL R10, RZ, 0x1, P3 ;  /* 0x00000001ff0a7807 */ /* 0x000fe20001800000 */
[----:B------:R-:W-:Y:S01]  /*3ff0*/  DSETP.GT.AND P2, PT, R12, RZ, PT ;  /* 0x000000ff0c00722a */ /* 0x000fe20003f44000 */
[----:B------:R-:W-:-:S02]  /*4000*/  IADD3 R8, PT, PT, R8, R9, R32 ;  /* 0x0000000908087210 */ /* 0x000fc40007ffe020 */
[----:B------:R-:W-:Y:S01]  /*4010*/  SEL R10, R10, 0xffffffff, !P1 ;  /* 0xffffffff0a0a7807 */ /* 0x000fe20004800000 */
[----:B------:R-:W-:Y:S01]  /*4020*/  DSETP.GEU.AND P3, PT, R18, RZ, PT ;  /* 0x000000ff1200722a */ /* 0x000fe20003f6e000 */
[----:B------:R-:W-:Y:S01]  /*4030*/  SEL R9, RZ, 0x1, P4 ;  /* 0x00000001ff097807 */ /* 0x000fe20002000000 */
[C---:B------:R-:W-:Y:S01]  /*4040*/  DSETP.GEU.AND P4, PT, R16.reuse, RZ, PT ;  /* 0x000000ff1000722a */ /* 0x040fe20003f8e000 */
[----:B------:R-:W-:Y:S01]  /*4050*/  ISETP.NE.AND P1, PT, R33, R23, PT ;  /* 0x000000172100720c */ /* 0x000fe20003f25270 */
[----:B------:R-:W-:Y:S01]  /*4060*/  DSETP.GT.AND P5, PT, R16, RZ, PT ;  /* 0x000000ff1000722a */ /* 0x000fe20003fa4000 */
[----:B------:R-:W-:Y:S01]  /*4070*/  SEL R9, R9, 0xffffffff, !P2 ;  /* 0xffffffff09097807 */ /* 0x000fe20005000000 */
[----:B------:R-:W-:Y:S01]  /*4080*/  DSETP.GT.AND P2, PT, R18, RZ, PT ;  /* 0x000000ff1200722a */ /* 0x000fe20003f44000 */
[----:B------:R-:W-:Y:S02]  /*4090*/  SEL R12, RZ, 0x1, P3 ;  /* 0x00000001ff0c7807 */ /* 0x000fe40001800000 */
[----:B------:R-:W-:-:S02]  /*40a0*/  SEL R11, RZ, 0x1, P4 ;  /* 0x00000001ff0b7807 */ /* 0x000fc40002000000 */
[----:B------:R-:W-:Y:S02]  /*40b0*/  IADD3 R8, PT, PT, R10, R9, R8 ;  /* 0x000000090a087210 */ /* 0x000fe40007ffe008 */
[----:B------:R-:W-:Y:S02]  /*40c0*/  SEL R11, R11, 0xffffffff, !P5 ;  /* 0xffffffff0b0b7807 */ /* 0x000fe40006800000 */
[----:B------:R-:W-:-:S04]  /*40d0*/  SEL R12, R12, 0xffffffff, !P2 ;  /* 0xffffffff0c0c7807 */ /* 0x000fc80005000000 */
[----:B------:R-:W-:Y:S01]  /*40e0*/  IADD3 R32, PT, PT, R12, R11, R8 ;  /* 0x0000000b0c207210 */ /* 0x000fe20007ffe008 */
[----:B------:R-:W-:Y:S06]  /*40f0*/  @P1 BRA `(.L_x_35) ;  /* 0xfffffff800701947 */ /* 0x000fec000383ffff */
.L_x_34:
[----:B------:R-:W-:Y:S05]  /*4100*/  @!P0 BRA `(.L_x_36) ;  /* 0x0000000400c88947 */ /* 0x000fea0003800000 */
[----:B------:R-:W-:-:S04]  /*4110*/  LOP3.LUT R9, R34, 0xf, RZ, 0xc0, !PT ;  /* 0x0000000f22097812 */ /* 0x000fc800078ec0ff */
[C---:B------:R-:W-:Y:S01]  /*4120*/  LOP3.LUT P0, RZ, R9.reuse, 0x7, RZ, 0xc0, !PT ;  /* 0x0000000709ff7812 */ /* 0x040fe2000780c0ff */
[----:B------:R-:W-:-:S05]  /*4130*/  VIADD R8, R9, 0xffffffff ;  /* 0xffffffff09087836 */ /* 0x000fca0000000000 */
[----:B------:R-:W-:-:S13]  /*4140*/  ISETP.GE.U32.AND P1, PT, R8, 0x7, PT ;  /* 0x000000070800780c */ /* 0x000fda0003f26070 */
[----:B------:R-:W-:Y:S05]  /*4150*/  @!P1 BRA `(.L_x_37) ;  /* 0x0000000000c89947 */ /* 0x000fea0003800000 */
[----:B------:R-:W-:-:S05]  /*4160*/  IMAD R33, R23, 0x8, R6 ;  /* 0x0000000817217824 */ /* 0x000fca00078e0206 */
[----:B--23--:R-:W2:Y:S04]  /*4170*/  LDL.128 R12, [R33] ;  /* 0x00000000210c7983 */ /* 0x00cea80000100c00 */
[----:B------:R-:W3:Y:S04]  /*4180*/  LDL.128 R8, [R33+0x10] ;  /* 0x0000100021087983 */ /* 0x000ee80000100c00 */
[----:B------:R-:W4:Y:S01]  /*4190*/  LDL.128 R16, [R33+0x30] ;  /* 0x0000300021107983 */ /* 0x000f220000100c00 */
[C---:B--2--5:R-:W-:Y:S02]  /*41a0*/  DADD R12, R38.reuse, -R12 ;  /* 0x00000000260c7229 */ /* 0x064fe4000000080c */
[----:B------:R-:W-:-:S06]  /*41b0*/  DADD R14, R38, -R14 ;  /* 0x00000000260e7229 */ /* 0x000fcc000000080e */
[C---:B------:R-:W-:Y:S02]  /*41c0*/  DSETP.GT.AND P6, PT, R12.reuse, RZ, PT ;  /* 0x000000ff0c00722a */ /* 0x040fe40003fc4000 */
[----:B------:R-:W-:Y:S02]  /*41d0*/  DSETP.GEU.AND P2, PT, R12, RZ, PT ;  /* 0x000000ff0c00722a */ /* 0x000fe40003f4e000 */
[C---:B------:R-:W-:Y:S02]  /*41e0*/  DSETP.GT.AND P1, PT, R14.reuse, RZ, PT ;  /* 0x000000ff0e00722a */ /* 0x040fe40003f24000 */
[----:B------:R-:W-:Y:S01]  /*41f0*/  DSETP.GEU.AND P3, PT, R14, RZ, PT ;  /* 0x000000ff0e00722a */ /* 0x000fe20003f6e000 */
[----:B------:R-:W2:Y:S01]  /*4200*/  LDL.128 R12, [R33+0x20] ;  /* 0x00002000210c7983 */ /* 0x000ea20000100c00 */
[C---:B---3--:R-:W-:Y:S02]  /*4210*/  DADD R8, R38.reuse, -R8 ;  /* 0x0000000026087229 */ /* 0x048fe40000000808 */
[----:B------:R-:W-:-:S06]  /*4220*/  DADD R10, R38, -R10 ;  /* 0x00000000260a7229 */ /* 0x000fcc000000080a */
[C---:B------:R-:W-:Y:S02]  /*4230*/  DSETP.GT.AND P4, PT, R8.reuse, RZ, PT ;  /* 0x000000ff0800722a */ /* 0x040fe40003f84000 */
[----:B------:R-:W-:Y:S01]  /*4240*/  DSETP.GEU.AND P5, PT, R8, RZ, PT ;  /* 0x000000ff0800722a */ /* 0x000fe20003fae000 */
[----:B------:R-:W-:-:S04]  /*4250*/  SEL R8, RZ, 0x1, P2 ;  /* 0x00000001ff087807 */ /* 0x000fc80001000000 */
[----:B------:R-:W-:Y:S02]  /*4260*/  SEL R9, R8, 0xffffffff, !P6 ;  /* 0xffffffff08097807 */ /* 0x000fe40007000000 */
[----:B------:R-:W-:Y:S01]  /*4270*/  SEL R8, RZ, 0x1, P3 ;  /* 0x00000001ff087807 */ /* 0x000fe20001800000 */
[----:B------:R-:W-:-:S03]  /*4280*/  DSETP.GEU.AND P6, PT, R10, RZ, PT ;  /* 0x000000ff0a00722a */ /* 0x000fc60003fce000 */
[----:B------:R-:W-:Y:S01]  /*4290*/  SEL R8, R8, 0xffffffff, !P1 ;  /* 0xffffffff08087807 */ /* 0x000fe20004800000 */
[----:B------:R-:W-:-:S03]  /*42a0*/  DSETP.GT.AND P2, PT, R10, RZ, PT ;  /* 0x000000ff0a00722a */ /* 0x000fc60003f44000 */
[----:B------:R-:W-:Y:S01]  /*42b0*/  IADD3 R8, PT, PT, R8, R9, R32 ;  /* 0x0000000908087210 */ /* 0x000fe20007ffe020 */
[C---:B----4-:R-:W-:Y:S01]  /*42c0*/  DADD R16, R38.reuse, -R16 ;  /* 0x0000000026107229 */ /* 0x050fe20000000810 */
[----:B------:R-:W-:Y:S01]  /*42d0*/  SEL R9, RZ, 0x1, P5 ;  /* 0x00000001ff097807 */ /* 0x000fe20002800000 */
[----:B------:R-:W-:Y:S01]  /*42e0*/  DADD R18, R38, -R18 ;  /* 0x0000000026127229 */ /* 0x000fe20000000812 */
[----:B------:R-:W-:Y:S02]  /*42f0*/  SEL R10, RZ, 0x1, P6 ;  /* 0x00000001ff0a7807 */ /* 0x000fe40003000000 */
[----:B------:R-:W-:Y:S02]  /*4300*/  SEL R9, R9, 0xffffffff, !P4 ;  /* 0xffffffff09097807 */ /* 0x000fe40006000000 */
[----:B------:R-:W-:Y:S01]  /*4310*/  SEL R10, R10, 0xffffffff, !P2 ;  /* 0xffffffff0a0a7807 */ /* 0x000fe20005000000 */
[----:B------:R-:W-:Y:S02]  /*4320*/  DSETP.GEU.AND P2, PT, R16, RZ, PT ;  /* 0x000000ff1000722a */ /* 0x000fe40003f4e000 */
[----:B------:R-:W-:Y:S01]  /*4330*/  DSETP.GEU.AND P6, PT, R18, RZ, PT ;  /* 0x000000ff1200722a */ /* 0x000fe20003fce000 */
[----:B------:R-:W-:-:S03]  /*4340*/  IADD3 R8, PT, PT, R10, R9, R8 ;  /* 0x000000090a087210 */ /* 0x000fc60007ffe008 */
[----:B------:R-:W-:Y:S01]  /*4350*/  SEL R11, RZ, 0x1, P2 ;  /* 0x00000001ff0b7807 */ /* 0x000fe20001000000 */
[----:B------:R-:W-:Y:S01]  /*4360*/  VIADD R23, R23, 0x8 ;  /* 0x0000000817177836 */ /* 0x000fe20000000000 */
[C---:B--2---:R-:W-:Y:S02]  /*4370*/  DADD R12, R38.reuse, -R12 ;  /* 0x00000000260c7229 */ /* 0x044fe4000000080c */
[----:B------:R-:W-:-:S06]  /*4380*/  DADD R14, R38, -R14 ;  /* 0x00000000260e7229 */ /* 0x000fcc000000080e */
[----:B------:R-:W-:Y:S02]  /*4390*/  DSETP.GEU.AND P1, PT, R12, RZ, PT ;  /* 0x000000ff0c00722a */ /* 0x000fe40003f2e000 */
[----:B------:R-:W-:Y:S02]  /*43a0*/  DSETP.GEU.AND P4, PT, R14, RZ, PT ;  /* 0x000000ff0e00722a */ /* 0x000fe40003f8e000 */
[----:B------:R-:W-:Y:S02]  /*43b0*/  DSETP.GT.AND P3, PT, R12, RZ, PT ;  /* 0x000000ff0c00722a */ /* 0x000fe40003f64000 */
[----:B------:R-:W-:Y:S01]  /*43c0*/  DSETP.GT.AND P5, PT, R14, RZ, PT ;  /* 0x000000ff0e00722a */ /* 0x000fe20003fa4000 */
[----:B------:R-:W-:Y:S02]  /*43d0*/  SEL R9, RZ, 0x1, P1 ;  /* 0x00000001ff097807 */ /* 0x000fe40000800000 */
[----:B------:R-:W-:Y:S01]  /*43e0*/  SEL R10, RZ, 0x1, P4 ;  /* 0x00000001ff0a7807 */ /* 0x000fe20002000000 */
[----:B------:R-:W-:-:S02]  /*43f0*/  DSETP.GT.AND P1, PT, R16, RZ, PT ;  /* 0x000000ff1000722a */ /* 0x000fc40003f24000 */
[----:B------:R-:W-:Y:S01]  /*4400*/  DSETP.GT.AND P4, PT, R18, RZ, PT ;  /* 0x000000ff1200722a */ /* 0x000fe20003f84000 */
[----:B------:R-:W-:Y:S02]  /*4410*/  SEL R12, RZ, 0x1, P6 ;  /* 0x00000001ff0c7807 */ /* 0x000fe40003000000 */
[----:B------:R-:W-:Y:S02]  /*4420*/  SEL R9, R9, 0xffffffff, !P3 ;  /* 0xffffffff09097807 */ /* 0x000fe40005800000 */
[----:B------:R-:W-:Y:S02]  /*4430*/  SEL R10, R10, 0xffffffff, !P5 ;  /* 0xffffffff0a0a7807 */ /* 0x000fe40006800000 */
[----:B------:R-:W-:Y:S02]  /*4440*/  SEL R11, R11, 0xffffffff, !P1 ;  /* 0xffffffff0b0b7807 */ /* 0x000fe40004800000 */
[----:B------:R-:W-:Y:S02]  /*4450*/  SEL R12, R12, 0xffffffff, !P4 ;  /* 0xffffffff0c0c7807 */ /* 0x000fe40006000000 */
[----:B------:R-:W-:-:S04]  /*4460*/  IADD3 R8, PT, PT, R10, R9, R8 ;  /* 0x000000090a087210 */ /* 0x000fc80007ffe008 */
[----:B------:R-:W-:-:S07]  /*4470*/  IADD3 R32, PT, PT, R12, R11, R8 ;  /* 0x0000000b0c207210 */ /* 0x000fce0007ffe008 */
.L_x_37:
[----:B------:R-:W-:Y:S05]  /*4480*/  @!P0 BRA `(.L_x_36) ;  /* 0x0000000000e88947 */ /* 0x000fea0003800000 */
[----:B------:R-:W-:-:S04]  /*4490*/  LOP3.LUT R16, R35, 0xffff, RZ, 0xc0, !PT ;  /* 0x0000ffff23107812 */ /* 0x000fc800078ec0ff */
[C---:B------:R-:W-:Y:S02]  /*44a0*/  LOP3.LUT R8, R16.reuse, 0x7, RZ, 0xc0, !PT ;  /* 0x0000000710087812 */ /* 0x040fe400078ec0ff */
[----:B------:R-:W-:-:S03]  /*44b0*/  LOP3.LUT R16, R16, 0x3, RZ, 0xc0, !PT ;  /* 0x0000000310107812 */ /* 0x000fc600078ec0ff */
[----:B------:R-:W-:Y:S01]  /*44c0*/  VIADD R8, R8, 0xffffffff ;  /* 0xffffffff08087836 */ /* 0x000fe20000000000 */
[----:B------:R-:W-:-:S04]  /*44d0*/  ISETP.NE.AND P0, PT, R16, RZ, PT ;  /* 0x000000ff1000720c */ /* 0x000fc80003f05270 */
[----:B------:R-:W-:-:S13]  /*44e0*/  ISETP.GE.U32.AND P1, PT, R8, 0x3, PT ;  /* 0x000000030800780c */ /* 0x000fda0003f26070 */
[----:B------:R-:W-:Y:S05]  /*44f0*/  @!P1 BRA `(.L_x_38) ;  /* 0x0000000000689947 */ /* 0x000fea0003800000 */
[----:B------:R-:W-:-:S05]  /*4500*/  IMAD R17, R23, 0x8, R6 ;  /* 0x0000000817117824 */ /* 0x000fca00078e0206 */
[----:B--23--:R-:W2:Y:S04]  /*4510*/  LDL.128 R8, [R17] ;  /* 0x0000000011087983 */ /* 0x00cea80000100c00 */
[----:B------:R-:W3:Y:S01]  /*4520*/  LDL.128 R12, [R17+0x10] ;  /* 0x00001000110c7983 */ /* 0x000ee20000100c00 */
[----:B------:R-:W-:Y:S01]  /*4530*/  VIADD R23, R23, 0x4 ;  /* 0x0000000417177836 */ /* 0x000fe20000000000 */
[C---:B--2--5:R-:W-:Y:S02]  /*4540*/  DADD R8, R38.reuse, -R8 ;  /* 0x0000000026087229 */ /* 0x064fe40000000808 */
[C---:B------:R-:W-:Y:S02]  /*4550*/  DADD R10, R38.reuse, -R10 ;  /* 0x00000000260a7229 */ /* 0x040fe4000000080a */
[----:B---3--:R-:W-:-:S02]  /*4560*/  DADD R12, R38, -R12 ;  /* 0x00000000260c7229 */ /* 0x008fc4000000080c */
[----:B------:R-:W-:Y:S02]  /*4570*/  DADD R14, R38, -R14 ;  /* 0x00000000260e7229 */ /* 0x000fe4000000080e */
[----:B------:R-:W-:Y:S02]  /*4580*/  DSETP.GEU.AND P6, PT, R8, RZ, PT ;  /* 0x000000ff0800722a */ /* 0x000fe40003fce000 */
[----:B------:R-:W-:Y:S02]  /*4590*/  DSETP.GEU.AND P3, PT, R10, RZ, PT ;  /* 0x000000ff0a00722a */ /* 0x000fe40003f6e000 */
[----:B------:R-:W-:Y:S02]  /*45a0*/  DSETP.GT.AND P1, PT, R8, RZ, PT ;  /* 0x000000ff0800722a */ /* 0x000fe40003f24000 */
[----:B------:R-:W-:Y:S01]  /*45b0*/  DSETP.GT.AND P2, PT, R10, RZ, PT ;  /* 0x000000ff0a00722a */ /* 0x000fe20003f44000 */
[----:B------:R-:W-:Y:S01]  /*45c0*/  SEL R8, RZ, 0x1, P6 ;  /* 0x00000001ff087807 */ /* 0x000fe20003000000 */
[----:B------:R-:W-:Y:S01]  /*45d0*/  DSETP.GEU.AND P4, PT, R12, RZ, PT ;  /* 0x000000ff0c00722a */ /* 0x000fe20003f8e000 */
[----:B------:R-:W-:Y:S01]  /*45e0*/  SEL R10, RZ, 0x1, P3 ;  /* 0x00000001ff0a7807 */ /* 0x000fe20001800000 */
[----:B------:R-:W-:Y:S01]  /*45f0*/  DSETP.GEU.AND P5, PT, R14, RZ, PT ;  /* 0x000000ff0e00722a */ /* 0x000fe20003fae000 */
[----:B------:R-:W-:Y:S01]  /*4600*/  SEL R9, R8, 0xffffffff, !P1 ;  /* 0xffffffff08097807 */ /* 0x000fe20004800000 */
[----:B------:R-:W-:Y:S01]  /*4610*/  DSETP.GT.AND P6, PT, R12, RZ, PT ;  /* 0x000000ff0c00722a */ /* 0x000fe20003fc4000 */
[----:B------:R-:W-:Y:S01]  /*4620*/  SEL R10, R10, 0xffffffff, !P2 ;  /* 0xffffffff0a0a7807 */ /* 0x000fe20005000000 */
[----:B------:R-:W-:Y:S01]  /*4630*/  DSETP.GT.AND P3, PT, R14, RZ, PT ;  /* 0x000000ff0e00722a */ /* 0x000fe20003f64000 */
[----:B------:R-:W-:-:S02]  /*4640*/  SEL R11, RZ, 0x1, P4 ;  /* 0x00000001ff0b7807 */ /* 0x000fc40002000000 */
[----:B------:R-:W-:Y:S02]  /*4650*/  SEL R12, RZ, 0x1, P5 ;  /* 0x00000001ff0c7807 */ /* 0x000fe40002800000 */
[----:B------:R-:W-:Y:S02]  /*4660*/  SEL R8, R11, 0xffffffff, !P6 ;  /* 0xffffffff0b087807 */ /* 0x000fe40007000000 */
[----:B------:R-:W-:Y:S02]  /*4670*/  SEL R12, R12, 0xffffffff, !P3 ;  /* 0xffffffff0c0c7807 */ /* 0x000fe40005800000 */
[----:B------:R-:W-:-:S04]  /*4680*/  IADD3 R9, PT, PT, R10, R9, R32 ;  /* 0x000000090a097210 */ /* 0x000fc80007ffe020 */
[----:B------:R-:W-:-:S07]  /*4690*/  IADD3 R32, PT, PT, R12, R8, R9 ;  /* 0x000000080c207210 */ /* 0x000fce0007ffe009 */
.L_x_38:
[----:B------:R-:W-:Y:S05]  /*46a0*/  @!P0 BRA `(.L_x_36) ;  /* 0x0000000000608947 */ /* 0x000fea0003800000 */
[----:B------:R-:W-:-:S05]  /*46b0*/  LEA R23, R23, R6, 0x3 ;  /* 0x0000000617177211 */ /* 0x000fca00078e18ff */
[----:B--23--:R-:W2:Y:S02]  /*46c0*/  LDL.128 R8, [R23] ;  /* 0x0000000017087983 */ /* 0x00cea40000100c00 */
[----:B--2--5:R-:W-:-:S08]  /*46d0*/  DADD R8, R38, -R8 ;  /* 0x0000000026087229 */ /* 0x024fd00000000808 */
[C---:B------:R-:W-:Y:S02]  /*46e0*/  DSETP.GEU.AND P1, PT, R8.reuse, RZ, PT ;  /* 0x000000ff0800722a */ /* 0x040fe40003f2e000 */
[----:B------:R-:W-:-:S04]  /*46f0*/  DSETP.GT.AND P0, PT, R8, RZ, PT ;  /* 0x000000ff0800722a */ /* 0x000fc80003f04000 */
[----:B------:R-:W-:Y:S02]  /*4700*/  SEL R8, RZ, 0x1, P1 ;  /* 0x00000001ff087807 */ /* 0x000fe40000800000 */
[----:B------:R-:W-:Y:S02]  /*4710*/  ISETP.NE.AND P1, PT, R16, 0x1, PT ;  /* 0x000000011000780c */ /* 0x000fe40003f25270 */
[----:B------:R-:W-:-:S05]  /*4720*/  SEL R9, R8, 0xffffffff, !P0 ;  /* 0xffffffff08097807 */ /* 0x000fca0004000000 */
[----:B------:R-:W-:-:S06]  /*4730*/  IMAD.IADD R32, R32, 0x1, R9 ;  /* 0x0000000120207824 */ /* 0x000fcc00078e0209 */
[----:B------:R-:W-:Y:S05]  /*4740*/  @!P1 BRA `(.L_x_36) ;  /* 0x0000000000389947 */ /* 0x000fea0003800000 */
[----:B------:R-:W-:-:S13]  /*4750*/  ISETP.NE.AND P2, PT, R16, 0x2, PT ;  /* 0x000000021000780c */ /* 0x000fda0003f45270 */
[----:B------:R-:W2:Y:S01]  /*4760*/  @P2 LDL.64 R8, [R23+0x10] ;  /* 0x0000100017082983 */ /* 0x000ea20000100a00 */
[----:B------:R-:W-:-:S08]  /*4770*/  DADD R10, R38, -R10 ;  /* 0x00000000260a7229 */ /* 0x000fd0000000080a */
[C---:B------:R-:W-:Y:S02]  /*4780*/  DSETP.GEU.AND P1, PT, R10.reuse, RZ, PT ;  /* 0x000000ff0a00722a */ /* 0x040fe40003f2e000 */
[----:B------:R-:W-:-:S04]  /*4790*/  DSETP.GT.AND P0, PT, R10, RZ, PT ;  /* 0x000000ff0a00722a */ /* 0x000fc80003f04000 */
[----:B------:R-:W-:Y:S01]  /*47a0*/  SEL R10, RZ, 0x1, P1 ;  /* 0x00000001ff0a7807 */ /* 0x000fe20000800000 */
[----:B--2---:R-:W-:-:S08]  /*47b0*/  @P2 DADD R8, R38, -R8 ;  /* 0x0000000026082229 */ /* 0x004fd00000000808 */
[C---:B------:R-:W-:Y:S02]  /*47c0*/  @P2 DSETP.GEU.AND P3, PT, R8.reuse, RZ, PT ;  /* 0x000000ff0800222a */ /* 0x040fe40003f6e000 */
[----:B------:R-:W-:Y:S01]  /*47d0*/  @P2 DSETP.GT.AND P1, PT, R8, RZ, PT ;  /* 0x000000ff0800222a */ /* 0x000fe20003f24000 */
[----:B------:R-:W-:-:S03]  /*47e0*/  SEL R9, R10, 0xffffffff, !P0 ;  /* 0xffffffff0a097807 */ /* 0x000fc60004000000 */
[----:B------:R-:W-:Y:S02]  /*47f0*/  @P2 SEL R8, RZ, 0x1, P3 ;  /* 0x00000001ff082807 */ /* 0x000fe40001800000 */
[----:B------:R-:W-:Y:S02]  /*4800*/  IMAD.IADD R32, R32, 0x1, R9 ;  /* 0x0000000120207824 */ /* 0x000fe400078e0209 */
[----:B------:R-:W-:-:S05]  /*4810*/  @P2 SEL R9, R8, 0xffffffff, !P1 ;  /* 0xffffffff08092807 */ /* 0x000fca0004800000 */
[----:B------:R-:W-:-:S07]  /*4820*/  @P2 IMAD.IADD R32, R32, 0x1, R9 ;  /* 0x0000000120202824 */ /* 0x000fce00078e0209 */
.L_x_36:
[----:B------:R-:W-:-:S05]  /*4830*/  VIADD R9, R21, 0x1 ;  /* 0x0000000115097836 */ /* 0x000fca0000000000 */
[----:B------:R-:W-:-:S13]  /*4840*/  ISETP.NE.AND P0, PT, R9, R2, PT ;  /* 0x000000020900720c */ /* 0x000fda0003f05270 */
[----:B------:R-:W-:Y:S05]  /*4850*/  @P0 BRA `(.L_x_39) ;  /* 0xfffffff0006c0947 */ /* 0x000fea000383ffff */
[----:B------:R-:W0:Y:S02]  /*4860*/  I2F.F64 R32, R32 ;  /* 0x0000002000207312 */ /* 0x000e240000201c00 */
.L_x_33:
[----:B------:R-:W2:Y:S01]  /*4870*/  LDCU UR4, c[0x0][0x390] ;  /* 0x00007200ff0477ac */ /* 0x000ea20008000800 */
[----:B01--4-:R-:W-:Y:S01]  /*4880*/  I2FP.F32.U32 R9, R22 ;  /* 0x0000001600097245 */ /* 0x013fe20000201000 */
[----:B--23--:R-:W-:Y:S01]  /*4890*/  IMAD.MOV.U32 R11, RZ, RZ, RZ ;  /* 0x000000ffff0b7224 */ /* 0x00cfe200078e00ff */
[----:B------:R-:W-:-:S05]  /*48a0*/  I2FP.F32.U32 R8, UR4 ;  /* 0x0000000400087c45 */ /* 0x000fca0008201000 */
[----:B------:R-:W-:-:S04]  /*48b0*/  FMUL R8, R8, 0.5 ;  /* 0x3f00000008087820 */ /* 0x000fc80000400000 */
[----:B------:R-:W-:-:S05]  /*48c0*/  FMUL R10, R8, R9 ;  /* 0x00000009080a7220 */ /* 0x000fca0000400000 */
[----:B------:R-:W-:-:S13]  /*48d0*/  FSETP.NEU.AND P0, PT, R10, RZ, PT ;  /* 0x000000ff0a00720b */ /* 0x000fda0003f0d000 */
[----:B------:R-:W-:Y:S05]  /*48e0*/  @!P0 BRA `(.L_x_40) ;  /* 0x0000000000608947 */ /* 0x000fea0003800000 */
[----:B------:R-:W0:Y:S01]  /*48f0*/  F2F.F64.F32 R10, R10 ;  /* 0x0000000a000a7310 */ /* 0x000e220000201800 */
[----:B------:R-:W-:Y:S01]  /*4900*/  IMAD.MOV.U32 R8, RZ, RZ, 0x1 ;  /* 0x00000001ff087424 */ /* 0x000fe200078e00ff */
[----:B------:R-:W-:Y:S01]  /*4910*/  FSETP.GEU.AND P1, PT, |R33|, 6.5827683646048100446e-37, PT ;  /* 0x036000002100780b */ /* 0x000fe20003f2e200 */
[----:B------:R-:W-:Y:S05]  /*4920*/  BSSY.RECONVERGENT B0, `(.L_x_41) ;  /* 0x0000013000007945 */ /* 0x000fea0003800200 */
[----:B0-----:R-:W0:Y:S02]  /*4930*/  MUFU.RCP64H R9, R11 ;  /* 0x0000000b00097308 */ /* 0x001e240000001800 */
[----:B0-----:R-:W-:-:S08]  /*4940*/  DFMA R12, -R10, R8, 1 ;  /* 0x3ff000000a0c742b */ /* 0x001fd00000000108 */
[----:B------:R-:W-:-:S08]  /*4950*/  DFMA R12, R12, R12, R12 ;  /* 0x0000000c0c0c722b */ /* 0x000fd0000000000c */
[----:B------:R-:W-:-:S08]  /*4960*/  DFMA R12, R8, R12, R8 ;  /* 0x0000000c080c722b */ /* 0x000fd00000000008 */
[----:B------:R-:W-:-:S08]  /*4970*/  DFMA R8, -R10, R12, 1 ;  /* 0x3ff000000a08742b */ /* 0x000fd0000000010c */
        /* <DEDUP_REMOVED lines=8> */
[----:B------:R-:W-:Y:S01]  /*4a00*/  MOV R12, R10 ;  /* 0x0000000a000c7202 */ /* 0x000fe20000000f00 */
[----:B------:R-:W-:Y:S01]  /*4a10*/  IMAD.MOV.U32 R15, RZ, RZ, R33 ;  /* 0x000000ffff0f7224 */ /* 0x000fe200078e0021 */
[----:B------:R-:W-:Y:S01]  /*4a20*/  MOV R36, 0x4a50 ;  /* 0x00004a5000247802 */ /* 0x000fe20000000f00 */
[----:B------:R-:W-:-:S07]  /*4a30*/  IMAD.MOV.U32 R13, RZ, RZ, R11 ;  /* 0x000000ffff0d7224 */ /* 0x000fce00078e000b */
[----:B-----5:R-:W-:Y:S05]  /*4a40*/  CALL.REL.NOINC `($__internal_0_$__cuda_sm20_div_rn_f64_full) ;  /* 0x00000000002c7944 */ /* 0x020fea0003c00000 */
.L_x_42:
[----:B------:R-:W-:Y:S05]  /*4a50*/  BSYNC.RECONVERGENT B0 ;  /* 0x0000000000007941 */ /* 0x000fea0003800200 */
.L_x_41:
[----:B------:R0:W1:Y:S02]  /*4a60*/  F2F.F32.F64 R11, R8 ;  /* 0x00000008000b7310 */ /* 0x0000640000301000 */
.L_x_40:
[----:B------:R-:W0:Y:S02]  /*4a70*/  LDCU UR4, c[0x0][0x388] ;  /* 0x00007100ff0477ac */ /* 0x000e240008000800 */
[----:B0-----:R-:W-:-:S04]  /*4a80*/  IMAD R9, R20, UR4, RZ ;  /* 0x0000000414097c24 */ /* 0x001fc8000f8e02ff */
[----:B------:R-:W-:-:S05]  /*4a90*/  IMAD.WIDE R8, R9, 0x4, R30 ;  /* 0x0000000409087825 */ /* 0x000fca00078e021e */
[----:B-1----:R0:W-:Y:S02]  /*4aa0*/  STG.E desc[UR6][R8.64], R11 ;  /* 0x0000000b08007986 */ /* 0x0021e4000c101906 */
.L_x_22:
[----:B------:R-:W1:Y:S01]  /*4ab0*/  LDCU UR4, c[0x0][0x38c] ;  /* 0x00007180ff0477ac */ /* 0x000e620008000800 */
[----:B------:R-:W-:-:S05]  /*4ac0*/  VIADD R20, R20, 0x1 ;  /* 0x0000000114147836 */ /* 0x000fca0000000000 */
[----:B-1----:R-:W-:-:S13]  /*4ad0*/  ISETP.NE.AND P0, PT, R20, UR4, PT ;  /* 0x0000000414007c0c */ /* 0x002fda000bf05270 */
[----:B------:R-:W-:Y:S05]  /*4ae0*/  @!P0 EXIT ;  /* 0x000000000000894d */ /* 0x000fea0003800000 */
[----:B------:R-:W-:Y:S05]  /*4af0*/  BRA `(.L_x_43) ;  /* 0xffffffc400c87947 */ /* 0x000fea000383ffff */
        .weak           $__internal_0_$__cuda_sm20_div_rn_f64_full
        .type           $__internal_0_$__cuda_sm20_div_rn_f64_full,@function
        .size           $__internal_0_$__cuda_sm20_div_rn_f64_full,(.L_x_411 - $__internal_0_$__cuda_sm20_div_rn_f64_full)
$__internal_0_$__cuda_sm20_div_rn_f64_full:
[C---:B------:R-:W-:Y:S01]  /*4b00*/  FSETP.GEU.AND P0, PT, |R13|.reuse, 1.469367938527859385e-39, PT ;  /* 0x001000000d00780b */ /* 0x040fe20003f0e200 */
[----:B------:R-:W-:Y:S01]  /*4b10*/  IMAD.MOV.U32 R16, RZ, RZ, 0x1 ;  /* 0x00000001ff107424 */ /* 0x000fe200078e00ff */
[----:B------:R-:W-:Y:S01]  /*4b20*/  LOP3.LUT R10, R13, 0x800fffff, RZ, 0xc0, !PT ;  /* 0x800fffff0d0a7812 */ /* 0x000fe200078ec0ff */
[----:B------:R-:W-:Y:S01]  /*4b30*/  BSSY.RECONVERGENT B2, `(.L_x_44) ;  /* 0x0000057000027945 */ /* 0x000fe20003800200 */
[C---:B------:R-:W-:Y:S02]  /*4b40*/  FSETP.GEU.AND P2, PT, |R15|.reuse, 1.469367938527859385e-39, PT ;  /* 0x001000000f00780b */ /* 0x040fe40003f4e200 */
[----:B------:R-:W-:Y:S01]  /*4b50*/  LOP3.LUT R11, R10, 0x3ff00000, RZ, 0xfc, !PT ;  /* 0x3ff000000a0b7812 */ /* 0x000fe200078efcff */
[----:B------:R-:W-:Y:S01]  /*4b60*/  IMAD.MOV.U32 R10, RZ, RZ, R12 ;  /* 0x000000ffff0a7224 */ /* 0x000fe200078e000c */
[----:B------:R-:W-:Y:S02]  /*4b70*/  LOP3.LUT R9, R15, 0x7ff00000, RZ, 0xc0, !PT ;  /* 0x7ff000000f097812 */ /* 0x000fe400078ec0ff */
[----:B------:R-:W-:-:S02]  /*4b80*/  LOP3.LUT R21, R13, 0x7ff00000, RZ, 0xc0, !PT ;  /* 0x7ff000000d157812 */ /* 0x000fc400078ec0ff */
[----:B------:R-:W-:Y:S01]  /*4b90*/  LOP3.LUT R32, R15, 0x7ff00000, RZ, 0xc0, !PT ;  /* 0x7ff000000f207812 */ /* 0x000fe200078ec0ff */
[----:B------:R-:W-:-:S03]  /*4ba0*/  @!P0 DMUL R10, R12, 8.98846567431157953865e+307 ;  /* 0x7fe000000c0a8828 */ /* 0x000fc60000000000 */
[----:B------:R-:W-:Y:S01]  /*4bb0*/  ISETP.GE.U32.AND P1, PT, R32, R21, PT ;  /* 0x000000152000720c */ /* 0x000fe20003f26070 */
[----:B------:R-:W-:Y:S01]  /*4bc0*/  IMAD.MOV.U32 R32, RZ, RZ, 0x1ca00000 ;  /* 0x1ca00000ff207424 */ /* 0x000fe200078e00ff */
[----:B------:R-:W-:Y:S01]  /*4bd0*/  @!P2 LOP3.LUT R8, R13, 0x7ff00000, RZ, 0xc0, !PT ;  /* 0x7ff000000d08a812 */ /* 0x000fe200078ec0ff */
[----:B------:R-:W0:Y:S01]  /*4be0*/  MUFU.RCP64H R17, R11 ;  /* 0x0000000b00117308 */ /* 0x000e220000001800 */
[----:B------:R-:W-:Y:S02]  /*4bf0*/  @!P2 IMAD.MOV.U32 R34, RZ, RZ, RZ ;  /* 0x000000ffff22a224 */ /* 0x000fe400078e00ff */
[----:B------:R-:W-:Y:S01]  /*4c00*/  @!P2 ISETP.GE.U32.AND P3, PT, R9, R8, PT ;  /* 0x000000080900a20c */ /* 0x000fe20003f66070 */
[----:B------:R-:W-:Y:S01]  /*4c10*/  IMAD.MOV.U32 R8, RZ, RZ, 0x1ca00000 ;  /* 0x1ca00000ff087424 */ /* 0x000fe200078e00ff */
[----:B------:R-:W-:-:S04]  /*4c20*/  @!P0 LOP3.LUT R21, R11, 0x7ff00000, RZ, 0xc0, !PT ;  /* 0x7ff000000b158812 */ /* 0x000fc800078ec0ff */
[----:B------:R-:W-:-:S04]  /*4c30*/  @!P2 SEL R23, R8, 0x63400000, !P3 ;  /* 0x634000000817a807 */ /* 0x000fc80005800000 */
[----:B------:R-:W-:Y:S01]  /*4c40*/  @!P2 LOP3.LUT R23, R23, 0x80000000, R15, 0xf8, !PT ;  /* 0x800000001717a812 */ /* 0x000fe200078ef80f */
[----:B0-----:R-:W-:-:S03]  /*4c50*/  DFMA R18, R16, -R10, 1 ;  /* 0x3ff000001012742b */ /* 0x001fc6000000080a */
[----:B------:R-:W-:-:S05]  /*4c60*/  @!P2 LOP3.LUT R35, R23, 0x100000, RZ, 0xfc, !PT ;  /* 0x001000001723a812 */ /* 0x000fca00078efcff */
[----:B------:R-:W-:-:S08]  /*4c70*/  DFMA R18, R18, R18, R18 ;  /* 0x000000121212722b */ /* 0x000fd00000000012 */
[----:B------:R-:W-:Y:S01]  /*4c80*/  DFMA R18, R16, R18, R16 ;  /* 0x000000121012722b */ /* 0x000fe20000000010 */
[----:B------:R-:W-:Y:S01]  /*4c90*/  SEL R17, R32, 0x63400000, !P1 ;  /* 0x6340000020117807 */ /* 0x000fe20004800000 */
[----:B------:R-:W-:-:S03]  /*4ca0*/  IMAD.MOV.U32 R16, RZ, RZ, R14 ;  /* 0x000000ffff107224 */ /* 0x000fc600078e000e */
[----:B------:R-:W-:-:S03]  /*4cb0*/  LOP3.LUT R17, R17, 0x800fffff, R15, 0xf8, !PT ;  /* 0x800fffff11117812 */ /* 0x000fc600078ef80f */
[----:B------:R-:W-:-:S03]  /*4cc0*/  DFMA R32, R18, -R10, 1 ;  /* 0x3ff000001220742b */ /* 0x000fc6000000080a */
[----:B------:R-:W-:-:S05]  /*4cd0*/  @!P2 DFMA R16, R16, 2, -R34 ;  /* 0x400000001010a82b */ /* 0x000fca0000000822 */
[----:B------:R-:W-:-:S08]  /*4ce0*/  DFMA R32, R18, R32, R18 ;  /* 0x000000201220722b */ /* 0x000fd00000000012 */
[----:B------:R-:W-:-:S08]  /*4cf0*/  DMUL R18, R32, R16 ;  /* 0x0000001020127228 */ /* 0x000fd00000000000 */
[----:B------:R-:W-:-:S08]  /*4d00*/  DFMA R34, R18, -R10, R16 ;  /* 0x8000000a1222722b */ /* 0x000fd00000000010 */
[----:B------:R-:W-:Y:S01]  /*4d10*/  DFMA R34, R32, R34, R18 ;  /* 0x000000222022722b */ /* 0x000fe20000000012 */
[----:B------:R-:W-:Y:S02]  /*4d20*/  MOV R18, R9 ;  /* 0x0000000900127202 */ /* 0x000fe40000000f00 */
[----:B------:R-:W-:-:S05]  /*4d30*/  @!P2 LOP3.LUT R18, R17, 0x7ff00000, RZ, 0xc0, !PT ;  /* 0x7ff000001112a812 */ /* 0x000fca00078ec0ff */
[----:B------:R-:W-:-:S05]  /*4d40*/  VIADD R9, R18, 0xffffffff ;  /* 0xffffffff12097836 */ /* 0x000fca0000000000 */
[----:B------:R-:W-:Y:S01]  /*4d50*/  ISETP.GT.U32.AND P0, PT, R9, 0x7feffffe, PT ;  /* 0x7feffffe0900780c */ /* 0x000fe20003f04070 */
[----:B------:R-:W-:-:S05]  /*4d60*/  VIADD R9, R21, 0xffffffff ;  /* 0xffffffff15097836 */ /* 0x000fca0000000000 */
[----:B------:R-:W-:-:S13]  /*4d70*/  ISETP.GT.U32.OR P0, PT, R9, 0x7feffffe, P0 ;  /* 0x7feffffe0900780c */ /* 0x000fda0000704470 */
[----:B------:R-:W-:Y:S05]  /*4d80*/  @P0 BRA `(.L_x_45) ;  /* 0x0000000000700947 */ /* 0x000fea0003800000 */
[----:B------:R-:W-:Y:S02]  /*4d90*/  LOP3.LUT R15, R15, 0x7ff00000, RZ, 0xc0, !PT ;  /* 0x7ff000000f0f7812 */ /* 0x000fe400078ec0ff */
[----:B------:R-:W-:-:S04]  /*4da0*/  LOP3.LUT R14, R13, 0x7ff00000, RZ, 0xc0, !PT ;  /* 0x7ff000000d0e7812 */ /* 0x000fc800078ec0ff */
[CC--:B------:R-:W-:Y:S02]  /*4db0*/  VIADDMNMX R9, R15.reuse, -R14.reuse, 0xb9600000, !PT ;  /* 0xb96000000f097446 */ /* 0x0c0fe4000780090e */
[----:B------:R-:W-:Y:S01]  /*4dc0*/  ISETP.GE.U32.AND P0, PT, R15, R14, PT ;  /* 0x0000000e0f00720c */ /* 0x000fe20003f06070 */
[----:B------:R-:W-:Y:S01]  /*4dd0*/  IMAD.MOV.U32 R14, RZ, RZ, RZ ;  /* 0x000000ffff0e7224 */ /* 0x000fe200078e00ff */
[----:B------:R-:W-:Y:S02]  /*4de0*/  VIMNMX R9, PT, PT, R9, 0x46a00000, PT ;  /* 0x46a0000009097848 */ /* 0x000fe40003fe0100 */
[----:B------:R-:W-:-:S05]  /*4df0*/  SEL R18, R8, 0x63400000, !P0 ;  /* 0x6340000008127807 */ /* 0x000fca0004000000 */
[----:B------:R-:W-:-:S04]  /*4e00*/  IMAD.IADD R18, R9, 0x1, -R18 ;  /* 0x0000000109127824 */ /* 0x000fc800078e0a12 */
[----:B------:R-:W-:-:S06]  /*4e10*/  VIADD R15, R18, 0x7fe00000 ;  /* 0x7fe00000120f7836 */ /* 0x000fcc0000000000 */
[----:B------:R-:W-:-:S10]  /*4e20*/  DMUL R8, R34, R14 ;  /* 0x0000000e22087228 */ /* 0x000fd40000000000 */
[----:B------:R-:W-:-:S13]  /*4e30*/  FSETP.GTU.AND P0, PT, |R9|, 1.469367938527859385e-39, PT ;  /* 0x001000000900780b */ /* 0x000fda0003f0c200 */
[----:B------:R-:W-:Y:S05]  /*4e40*/  @P0 BRA `(.L_x_46) ;  /* 0x0000000000940947 */ /* 0x000fea0003800000 */
[----:B------:R-:W-:Y:S01]  /*4e50*/  DFMA R10, R34, -R10, R16 ;  /* 0x8000000a220a722b */ /* 0x000fe20000000010 */
[----:B------:R-:W-:-:S09]  /*4e60*/  IMAD.MOV.U32 R14, RZ, RZ, RZ ;  /* 0x000000ffff0e7224 */ /* 0x000fd200078e00ff */
[C---:B------:R-:W-:Y:S02]  /*4e70*/  FSETP.NEU.AND P0, PT, R11.reuse, RZ, PT ;  /* 0x000000ff0b00720b */ /* 0x040fe40003f0d000 */
[----:B------:R-:W-:-:S04]  /*4e80*/  LOP3.LUT R13, R11, 0x80000000, R13, 0x48, !PT ;  /* 0x800000000b0d7812 */ /* 0x000fc800078e480d */
[----:B------:R-:W-:-:S07]  /*4e90*/  LOP3.LUT R15, R13, R15, RZ, 0xfc, !PT ;  /* 0x0000000f0d0f7212 */ /* 0x000fce00078efcff */
[----:B------:R-:W-:Y:S05]  /*4ea0*/  @!P0 BRA `(.L_x_46) ;  /* 0x00000000007c8947 */ /* 0x000fea0003800000 */
[----:B------:R-:W-:Y:S01]  /*4eb0*/  IMAD.MOV R11, RZ, RZ, -R18 ;  /* 0x000000ffff0b7224 */ /* 0x000fe200078e0a12 */
[----:B------:R-:W-:Y:S01]  /*4ec0*/  DMUL.RP R14, R34, R14 ;  /* 0x0000000e220e7228 */ /* 0x000fe20000008000 */
[----:B------:R-:W-:-:S06]  /*4ed0*/  IMAD.MOV.U32 R10, RZ, RZ, RZ ;  /* 0x000000ffff0a7224 */ /* 0x000fcc00078e00ff */
[----:B------:R-:W-:-:S03]  /*4ee0*/  DFMA R10, R8, -R10, R34 ;  /* 0x8000000a080a722b */ /* 0x000fc60000000022 */
[----:B------:R-:W-:-:S03]  /*4ef0*/  LOP3.LUT R13, R15, R13, RZ, 0x3c, !PT ;  /* 0x0000000d0f0d7212 */ /* 0x000fc600078e3cff */
[----:B------:R-:W-:-:S04]  /*4f00*/  IADD3 R10, PT, PT, -R18, -0x43300000, RZ ;  /* 0xbcd00000120a7810 */ /* 0x000fc80007ffe1ff */
[----:B------:R-:W-:-:S04]  /*4f10*/  FSETP.NEU.AND P0, PT, |R11|, R10, PT ;  /* 0x0000000a0b00720b */ /* 0x000fc80003f0d200 */
[----:B------:R-:W-:Y:S02]  /*4f20*/  FSEL R8, R14, R8, !P0 ;  /* 0x000000080e087208 */ /* 0x000fe40004000000 */
[----:B------:R-:W-:Y:S01]  /*4f30*/  FSEL R9, R13, R9, !P0 ;  /* 0x000000090d097208 */ /* 0x000fe20004000000 */
[----:B------:R-:W-:Y:S06]  /*4f40*/  BRA `(.L_x_46) ;  /* 0x0000000000547947 */ /* 0x000fec0003800000 */
.L_x_45:
[----:B------:R-:W-:-:S14]  /*4f50*/  DSETP.NAN.AND P0, PT, R14, R14, PT ;  /* 0x0000000e0e00722a */ /* 0x000fdc0003f08000 */
[----:B------:R-:W-:Y:S05]  /*4f60*/  @P0 BRA `(.L_x_47) ;  /* 0x0000000000440947 */ /* 0x000fea0003800000 */
[----:B------:R-:W-:-:S14]  /*4f70*/  DSETP.NAN.AND P0, PT, R12, R12, PT ;  /* 0x0000000c0c00722a */ /* 0x000fdc0003f08000 */
[----:B------:R-:W-:Y:S05]  /*4f80*/  @P0 BRA `(.L_x_48) ;  /* 0x0000000000300947 */ /* 0x000fea0003800000 */
[----:B------:R-:W-:Y:S01]  /*4f90*/  ISETP.NE.AND P0, PT, R18, R21, PT ;  /* 0x000000151200720c */ /* 0x000fe20003f05270 */
[----:B------:R-:W-:Y:S01]  /*4fa0*/  IMAD.MOV.U32 R9, RZ, RZ, -0x80000 ;  /* 0xfff80000ff097424 */ /* 0x000fe200078e00ff */
[----:B------:R-:W-:-:S11]  /*4fb0*/  MOV R8, 0x0 ;  /* 0x0000000000087802 */ /* 0x000fd60000000f00 */
[----:B------:R-:W-:Y:S05]  /*4fc0*/  @!P0 BRA `(.L_x_46) ;  /* 0x0000000000348947 */ /* 0x000fea0003800000 */
[----:B------:R-:W-:Y:S02]  /*4fd0*/  ISETP.NE.AND P0, PT, R18, 0x7ff00000, PT ;  /* 0x7ff000001200780c */ /* 0x000fe40003f05270 */
[----:B------:R-:W-:Y:S02]  /*4fe0*/  LOP3.LUT R9, R15, 0x80000000, R13, 0x48, !PT ;  /* 0x800000000f097812 */ /* 0x000fe400078e480d */
[----:B------:R-:W-:-:S13]  /*4ff0*/  ISETP.EQ.OR P0, PT, R21, RZ, !P0 ;  /* 0x000000ff1500720c */ /* 0x000fda0004702670 */
[----:B------:R-:W-:Y:S01]  /*5000*/  @P0 LOP3.LUT R10, R9, 0x7ff00000, RZ, 0xfc, !PT ;  /* 0x7ff00000090a0812 */ /* 0x000fe200078efcff */
[----:B------:R-:W-:Y:S02]  /*5010*/  @!P0 IMAD.MOV.U32 R8, RZ, RZ, RZ ;  /* 0x000000ffff088224 */ /* 0x000fe400078e00ff */
[----:B------:R-:W-:Y:S02]  /*5020*/  @P0 IMAD.MOV.U32 R8, RZ, RZ, RZ ;  /* 0x000000ffff080224 */ /* 0x000fe400078e00ff */
[----:B------:R-:W-:Y:S01]  /*5030*/  @P0 IMAD.MOV.U32 R9, RZ, RZ, R10 ;  /* 0x000000ffff090224 */ /* 0x000fe200078e000a */
[----:B------:R-:W-:Y:S06]  /*5040*/  BRA `(.L_x_46) ;  /* 0x0000000000147947 */ /* 0x000fec0003800000 */
.L_x_48:
[----:B------:R-:W-:Y:S01]  /*5050*/  LOP3.LUT R9, R13, 0x80000, RZ, 0xfc, !PT ;  /* 0x000800000d097812 */ /* 0x000fe200078efcff */
[----:B------:R-:W-:Y:S01]  /*5060*/  IMAD.MOV.U32 R8, RZ, RZ, R12 ;  /* 0x000000ffff087224 */ /* 0x000fe200078e000c */
[----:B------:R-:W-:Y:S06]  /*5070*/  BRA `(.L_x_46) ;  /* 0x0000000000087947 */ /* 0x000fec0003800000 */
.L_x_47:
[----:B------:R-:W-:Y:S01]  /*5080*/  LOP3.LUT R9, R15, 0x80000, RZ, 0xfc, !PT ;  /* 0x000800000f097812 */ /* 0x000fe200078efcff */
[----:B------:R-:W-:-:S07]  /*5090*/  IMAD.MOV.U32 R8, RZ, RZ, R14 ;  /* 0x000000ffff087224 */ /* 0x000fce00078e000e */
.L_x_46:
[----:B------:R-:W-:Y:S05]  /*50a0*/  BSYNC.RECONVERGENT B2 ;  /* 0x0000000000027941 */ /* 0x000fea0003800200 */
.L_x_44:
[----:B------:R-:W-:-:S04]  /*50b0*/  IMAD.MOV.U32 R37, RZ, RZ, 0x0 ;  /* 0x00000000ff257424 */ /* 0x000fc800078e00ff */
[----:B------:R-:W-:Y:S05]  /*50c0*/  RET.REL.NODEC R36 `(net_myrsi_many_series_one_param_time_major_f32) ;  /* 0xffffffac24cc7950 */ /* 0x000fea0003c3ffff */
.L_x_49:
[----:B------:R-:W-:-:S00]  /*50d0*/  BRA `(.L_x_49) ;  /* 0xfffffffc00fc7947 */ /* 0x000fc0000383ffff */
[----:B------:R-:W-:-:S00]  /*50e0*/  NOP ;  /* 0x0000000000007918 */ /* 0x000fc00000000000 */
        /* <DEDUP_REMOVED lines=9> */
.L_x_411:


//--------------------- .text.net_myrsi_batch_f32 --------------------------
	.section	.text.net_myrsi_batch_f32,"ax",@progbits
	.align	128
        .global         net_myrsi_batch_f32
        .type           net_myrsi_batch_f32,@function
        .size           net_myrsi_batch_f32,(.L_x_412 - net_myrsi_batch_f32)
        .other          net_myrsi_batch_f32,@"STO_CUDA_ENTRY STV_DEFAULT"
net_myrsi_batch_f32:
.text.net_myrsi_batch_f32:
[----:B------:R-:W0:Y:S01]  /*0000*/  LDC R1, c[0x0][0x37c] ;  /* 0x0000df00ff017b82 */ /* 0x000e220000000800 */
[----:B------:R-:W1:Y:S07]  /*0010*/  S2R R0, SR_TID.X ;  /* 0x0000000000007919 */ /* 0x000e6e0000002100 */
[----:B------:R-:W1:Y:S01]  /*0020*/  S2UR UR4, SR_CTAID.X ;  /* 0x00000000000479c3 */ /* 0x000e620000002500 */
[----:B------:R-:W2:Y:S01]  /*0030*/  LDCU UR5, c[0x0][0x394] ;  /* 0x00007280ff0577ac */ /* 0x000ea20008000800 */
[----:B0-----:R-:W-:-:S06]  /*0040*/  VIADD R1, R1, 0xffff8000 ;  /* 0xffff800001017836 */ /* 0x001fcc0000000000 */
[----:B------:R-:W1:Y:S02]  /*0050*/  LDC R9, c[0x0][0x360] ;  /* 0x0000d800ff097b82 */ /* 0x000e640000000800 */
[----:B-1----:R-:W-:-:S05]  /*0060*/  IMAD R9, R9, UR4, R0 ;  /* 0x0000000409097c24 */ /* 0x002fca000f8e0200 */
[----:B--2---:R-:W-:-:S13]  /*0070*/  ISETP.GE.AND P0, PT, R9, UR5, PT ;  /* 0x0000000509007c0c */ /* 0x004fda000bf06270 */
[----:B------:R-:W-:Y:S05]  /*0080*/  @P0 EXIT ;  /* 0x000000000000094d */ /* 0x000fea0003800000 */
[----:B------:R-:W0:Y:S01]  /*0090*/  LDC.64 R6, c[0x0][0x388] ;  /* 0x0000e200ff067b82 */ /* 0x000e220000000a00 */
[----:B------:R-:W1:Y:S01]  /*00a0*/  LDCU.64 UR6, c[0x0][0x358] ;  /* 0x00006b00ff0677ac */ /* 0x000e620008000a00 */
[----:B------:R-:W2:Y:S06]  /*00b0*/  LDCU.64 UR8, c[0x0][0x3a0] ;  /* 0x00007400ff0877ac */ /* 0x000eac0008000a00 */
[----:B------:R-:W3:Y:S08]  /*00c0*/  LDC R2, c[0x0][0x390] ;  /* 0x0000e400ff027b82 */ /* 0x000ef00000000800 */
[----:B------:R-:W4:Y:S01]  /*00d0*/  LDC R3, c[0x0][0x398] ;  /* 0x0000e600ff037b82 */ /* 0x000f220000000800 */
[----:B0-----:R-:W-:-:S06]  /*00e0*/  IMAD.WIDE R6, R9, 0x4, R6 ;  /* 0x0000000409067825 */ /* 0x001fcc00078e0206 */
[----:B-1----:R-:W5:Y:S01]  /*00f0*/  LDG.E.CONSTANT R7, desc[UR6][R6.64] ;  /* 0x0000000606077981 */ /* 0x002f62000c1e9900 */
[----:B---3--:R-:W-:-:S03]  /*0100*/  IMAD.WIDE R8, R9, R2, RZ ;  /* 0x0000000209087225 */ /* 0x008fc600078e02ff */
[C---:B------:R-:W-:Y:S02]  /*0110*/  SHF.L.U32 R4, R8.reuse, 0x2, RZ ;  /* 0x0000000208047819 */ /* 0x040fe400000006ff */
[----:B------:R-:W-:Y:S02]  /*0120*/  SHF.L.U64.HI R5, R8, 0x2, R9 ;  /* 0x0000000208057819 */ /* 0x000fe40000010209 */
[----:B----4-:R-:W-:Y:S02]  /*0130*/  ISETP.GT.AND P0, PT, R2, R3, PT ;  /* 0x000000030200720c */ /* 0x010fe40003f04270 */
[----:B--2---:R-:W-:Y:S02]  /*0140*/  IADD3 R34, P1, PT, R4, UR8, RZ ;  /* 0x0000000804227c10 */ /* 0x004fe4000ff3e0ff */
[----:B------:R-:W-:Y:S02]  /*0150*/  ISETP.GT.AND P0, PT, R3, -0x1, P0 ;  /* 0xffffffff0300780c */ /* 0x000fe40000704270 */
[----:B------:R-:W-:Y:S01]  /*0160*/  IADD3.X R35, PT, PT, R5, UR9, RZ, P1, !PT ;  /* 0x0000000905237c10 */ /* 0x000fe20008ffe4ff */
[----:B-----5:R-:W-:-:S05]  /*0170*/  VIADD R0, R7, 0xfffff7ff ;  /* 0xfffff7ff07007836 */ /* 0x020fca0000000000 */
[----:B------:R-:W-:-:S13]  /*0180*/  ISETP.GT.U32.AND P2, PT, R0, -0x801, PT ;  /* 0xfffff7ff0000780c */ /* 0x000fda0003f44070 */
[----:B------:R-:W-:Y:S05]  /*0190*/  @P0 BRA P2, `(.L_x_50) ;  /* 0x00000004003c0947 */ /* 0x000fea0001000000 */
        /* <DEDUP_REMOVED lines=9> */
[----:B------:R-:W-:-:S03]  /*0230*/  IADD3 R8, P0, PT, R34, 0x20, RZ ;  /* 0x0000002022087810 */ /* 0x000fc60007f1e0ff */
[----:B------:R-:W-:Y:S01]  /*0240*/  IMAD.MOV R0, RZ, RZ, -R3 ;  /* 0x000000ffff007224 */ /* 0x000fe200078e0a03 */
[----:B------:R-:W-:-:S09]  /*0250*/  IADD3.X R9, PT, PT, RZ, R35, RZ, P0, !PT ;  /* 0x00000023ff097210 */ /* 0x000fd200007fe4ff */
.L_x_52:
[----:B0-----:R-:W-:Y:S01]  /*0260*/  IMAD.MOV.U32 R6, RZ, RZ, R8 ;  /* 0x000000ffff067224 */ /* 0x001fe200078e0008 */
[----:B------:R-:W-:Y:S01]  /*0270*/  MOV R7, R9 ;  /* 0x0000000900077202 */ /* 0x000fe20000000f00 */
[----:B------:R-:W-:-:S03]  /*0280*/  VIADD R0, R0, 0x10 ;  /* 0x0000001000007836 */ /* 0x000fc60000000000 */
[----:B------:R-:W-:Y:S01]  /*0290*/  IADD3 R8, P2, PT, R6, 0x40, RZ ;  /* 0x0000004006087810 */ /* 0x000fe20007f5e0ff */
[----:B------:R0:W-:Y:S01]  /*02a0*/  STG.E desc[UR6][R6.64+-0x20], R11 ;  /* 0xffffe00b06007986 */ /* 0x0001e2000c101906 */
[----:B------:R-:W-:-:S03]  /*02b0*/  ISETP.NE.AND P0, PT, R0, RZ, PT ;  /* 0x000000ff0000720c */ /* 0x000fc60003f05270 */
[----:B------:R0:W-:Y:S01]  /*02c0*/  STG.E desc[UR6][R6.64+-0x1c], R11 ;  /* 0xffffe40b06007986 */ /* 0x0001e2000c101906 */
[----:B------:R-:W-:-:S03]  /*02d0*/  IMAD.X R9, RZ, RZ, R7, P2 ;  /* 0x000000ffff097224 */ /* 0x000fc600010e0607 */
[----:B------:R0:W-:Y:S04]  /*02e0*/  STG.E desc[UR6][R6.64+-0x18], R11 ;  /* 0xffffe80b06007986 */ /* 0x0001e8000c101906 */
        /* <DEDUP_REMOVED lines=12> */
[----:B------:R0:W-:Y:S01]  /*03b0*/  STG.E desc[UR6][R6.64+0x1c], R11 ;  /* 0x00001c0b06007986 */ /* 0x0001e2000c101906 */
[----:B------:R-:W-:Y:S05]  /*03c0*/  @P0 BRA `(.L_x_52) ;  /* 0xfffffffc00a40947 */ /* 0x000fea000383ffff */
.L_x_51:
[----:B------:R-:W-:Y:S05]  /*03d0*/  @!P1 EXIT ;  /* 0x000000000000994d */ /* 0x000fea0003800000 */
[----:B------:R-:W-:Y:S02]  /*03e0*/  ISETP.GE.U32.AND P0, PT, R10, 0x8, PT ;  /* 0x000000080a00780c */ /* 0x000fe40003f06070 */
[----:B------:R-:W-:-:S04]  /*03f0*/  LOP3.LUT R0, R2, 0x7, RZ, 0xc0, !PT ;  /* 0x0000000702007812 */ /* 0x000fc800078ec0ff */
[----:B------:R-:W-:-:S07]  /*0400*/  ISETP.NE.AND P1, PT, R0, RZ, PT ;  /* 0x000000ff0000720c */ /* 0x000fce0003f25270 */
[----:B------:R-:W-:Y:S06]  /*0410*/  @!P0 BRA `(.L_x_53) ;  /* 0x00000000002c8947 */ /* 0x000fec0003800000 */
[----:B------:R-:W-:Y:S01]  /*0420*/  MOV R9, 0x7fffffff ;  /* 0x7fffffff00097802 */ /* 0x000fe20000000f00 */
[----:B0-----:R-:W-:-:S04]  /*0430*/  IMAD.WIDE.U32 R6, R3, 0x4, R34 ;  /* 0x0000000403067825 */ /* 0x001fc800078e0022 */
[----:B------:R-:W-:Y:S01]  /*0440*/  VIADD R3, R3, 0x8 ;  /* 0x0000000803037836 */ /* 0x000fe20000000000 */
[----:B------:R1:W-:Y:S04]  /*0450*/  STG.E desc[UR6][R6.64], R9 ;  /* 0x0000000906007986 */ /* 0x0003e8000c101906 */
[----:B------:R1:W-:Y:S04]  /*0460*/  STG.E desc[UR6][R6.64+0x4], R9 ;  /* 0x0000040906007986 */ /* 0x0003e8000c101906 */
[----:B------:R1:W-:Y:S04]  /*0470*/  STG.E desc[UR6][R6.64+0x8], R9 ;  /* 0x0000080906007986 */ /* 0x0003e8000c101906 */
[----:B------:R1:W-:Y:S04]  /*0480*/  STG.E desc[UR6][R6.64+0xc], R9 ;  /* 0x00000c0906007986 */ /* 0x0003e8000c101906 */
[----:B------:R1:W-:Y:S04]  /*0490*/  STG.E desc[UR6][R6.64+0x10], R9 ;  /* 0x0000100906007986 */ /* 0x0003e8000c101906 */
[----:B------:R1:W-:Y:S04]  /*04a0*/  STG.E desc[UR6][R6.64+0x14], R9 ;  /* 0x0000140906007986 */ /* 0x0003e8000c101906 */
[----:B------:R1:W-:Y:S04]  /*04b0*/  STG.E desc[UR6][R6.64+0x18], R9 ;  /* 0x0000180906007986 */ /* 0x0003e8000c101906 */
[----:B------:R1:W-:Y:S02]  /*04c0*/  STG.E desc[UR6][R6.64+0x1c], R9 ;  /* 0x00001c0906007986 */ /* 0x0003e4000c101906 */
.L_x_53:
[----:B------:R-:W-:Y:S05]  /*04d0*/  @!P1 EXIT ;  /* 0x000000000000994d */ /* 0x000fea0003800000 */
[----:B------:R-:W-:Y:S02]  /*04e0*/  ISETP.GE.U32.AND P0, PT, R0, 0x4, PT ;  /* 0x000000040000780c */ /* 0x000fe40003f06070 */
[----:B------:R-:W-:-:S04]  /*04f0*/  LOP3.LUT R2, R2, 0x3, RZ, 0xc0, !PT ;  /* 0x0000000302027812 */ /* 0x000fc800078ec0ff */
[----:B------:R-:W-:-:S07]  /*0500*/  ISETP.NE.AND P1, PT, R2, RZ, PT ;  /* 0x000000ff0200720c */ /* 0x000fce0003f25270 */
[----:B------:R-:W-:Y:S06]  /*0510*/  @!P0 BRA `(.L_x_54) ;  /* 0x00000000001c8947 */ /* 0x000fec0003800000 */
[C---:B------:R-:W-:Y:S01]  /*0520*/  IMAD.WIDE.U32 R34, R3.reuse, 0x4, R34 ;  /* 0x0000000403227825 */ /* 0x040fe200078e0022 */
[----:B------:R-:W-:-:S03]  /*0530*/  IADD3 R3, PT, PT, R3, 0x4, RZ ;  /* 0x0000000403037810 */ /* 0x000fc60007ffe0ff */
[----:B01----:R-:W-:-:S05]  /*0540*/  IMAD.MOV.U32 R7, RZ, RZ, 0x7fffffff ;  /* 0x7fffffffff077424 */ /* 0x003fca00078e00ff */
[----:B------:R2:W-:Y:S04]  /*0550*/  STG.E desc[UR6][R34.64], R7 ;  /* 0x0000000722007986 */ /* 0x0005e8000c101906 */
[----:B------:R2:W-:Y:S04]  /*0560*/  STG.E desc[UR6][R34.64+0x4], R7 ;  /* 0x0000040722007986 */ /* 0x0005e8000c101906 */
[----:B------:R2:W-:Y:S04]  /*0570*/  STG.E desc[UR6][R34.64+0x8], R7 ;  /* 0x0000080722007986 */ /* 0x0005e8000c101906 */
[----:B------:R2:W-:Y:S02]  /*0580*/  STG.E desc[UR6][R34.64+0xc], R7 ;  /* 0x00000c0722007986 */ /* 0x0005e4000c101906 */
.L_x_54:
[----:B------:R-:W-:Y:S05]  /*0590*/  @!P1 EXIT ;  /* 0x000000000000994d */ /* 0x000fea0003800000 */
[----:B------:R-:W-:-:S04]  /*05a0*/  IMAD.WIDE.U32 R4, R3, 0x4, R4 ;  /* 0x0000000403047825 */ /* 0x000fc800078e0004 */
[----:B------:R-:W-:Y:S01]  /*05b0*/  IMAD.MOV R2, RZ, RZ, -R2 ;  /* 0x000000ffff027224 */ /* 0x000fe200078e0a02 */
[----:B------:R-:W-:Y:S01]  /*05c0*/  IADD3 R4, P0, PT, R4, UR8, RZ ;  /* 0x0000000804047c10 */ /* 0x000fe2000ff1e0ff */
[----:B012---:R-:W-:-:S03]  /*05d0*/  IMAD.MOV.U32 R7, RZ, RZ, 0x7fffffff ;  /* 0x7fffffffff077424 */ /* 0x007fc600078e00ff */
[----:B------:R-:W-:-:S09]  /*05e0*/  IADD3.X R5, PT, PT, R5, UR9, RZ, P0, !PT ;  /* 0x0000000905057c10 */ /* 0x000fd200087fe4ff */
.L_x_55:
[----:B------:R-:W-:Y:S01]  /*05f0*/  IADD3 R0, PT, PT, R2, 0x1, RZ ;  /* 0x0000000102007810 */ /* 0x000fe20007ffe0ff */
[----:B------:R-:W-:Y:S01]  /*0600*/  IMAD.MOV.U32 R2, RZ, RZ, R4 ;  /* 0x000000ffff027224 */ /* 0x000fe200078e0004 */
[----:B------:R-:W-:Y:S01]  /*0610*/  IADD3 R4, P1, PT, R4, 0x4, RZ ;  /* 0x0000000404047810 */ /* 0x000fe20007f3e0ff */
[----:B------:R-:W-:Y:S01]  /*0620*/  IMAD.MOV.U32 R3, RZ, RZ, R5 ;  /* 0x000000ffff037224 */ /* 0x000fe200078e0005 */
[----:B------:R-:W-:Y:S02]  /*0630*/  ISETP.NE.AND P0, PT, R0, RZ, PT ;  /* 0x000000ff0000720c */ /* 0x000fe40003f05270 */
[----:B------:R-:W-:Y:S02]  /*0640*/  IADD3.X R5, PT, PT, RZ, R5, RZ, P1, !PT ;  /* 0x00000005ff057210 */ /* 0x000fe40000ffe4ff */
[----:B------:R0:W-:Y:S09]  /*0650*/  STG.E desc[UR6][R2.64], R7 ;  /* 0x0000000702007986 */ /* 0x0001f2000c101906 */
[----:B------:R-:W-:Y:S05]  /*0660*/  @!P0 EXIT ;  /* 0x000000000000894d */ /* 0x000fea0003800000 */
[----:B0-----:R-:W-:Y:S01]  /*0670*/  IMAD.MOV.U32 R2, RZ, RZ, R0 ;  /* 0x000000ffff027224 */ /* 0x001fe200078e0000 */
[----:B------:R-:W-:Y:S06]  /*0680*/  BRA `(.L_x_55) ;  /* 0xfffffffc00d87947 */ /* 0x000fec000383ffff */
.L_x_50:
[----:B------:R-:W-:-:S05]  /*0690*/  IMAD.IADD R0, R2, 0x1, -R3 ;  /* 0x0000000102007824 */ /* 0x000fca00078e0a03 */
[----:B------:R-:W-:-:S13]  /*06a0*/  ISETP.GT.AND P0, PT, R0, R7, PT ;  /* 0x000000070000720c */ /* 0x000fda0003f04270 */
[----:B------:R-:W-:Y:S05]  /*06b0*/  @P0 BRA `(.L_x_56) ;  /* 0x0000000400100947 */ /* 0x000fea0003800000 */
[----:B------:R-:W-:-:S13]  /*06c0*/  ISETP.GE.AND P0, PT, R2, 0x1, PT ;  /* 0x000000010200780c */ /* 0x000fda0003f06270 */
[----:B------:R-:W-:Y:S05]  /*06d0*/  @!P0 EXIT ;  /* 0x000000000000894d */ /* 0x000fea0003800000 */
[C---:B------:R-:W-:Y:S01]  /*06e0*/  ISETP.GE.U32.AND P0, PT, R2.reuse, 0x10, PT ;  /* 0x000000100200780c */ /* 0x040fe20003f06070 */
[----:B------:R-:W-:Y:S01]  /*06f0*/  HFMA2 R7, -RZ, RZ, 0, 0 ;  /* 0x00000000ff077431 */ /* 0x000fe200000001ff */
[----:B------:R-:W-:-:S04]  /*0700*/  LOP3.LUT R6, R2, 0xf, RZ, 0xc0, !PT ;  /* 0x0000000f02067812 */ /* 0x000fc800078ec0ff */
[----:B------:R-:W-:-:S07]  /*0710*/  ISETP.NE.AND P1, PT, R6, RZ, PT ;  /* 0x000000ff0600720c */ /* 0x000fce0003f25270 */
[----:B------:R-:W-:Y:S06]  /*0720*/  @!P0 BRA `(.L_x_57) ;  /* 0x00000000005c8947 */ /* 0x000fec0003800000 */
[----:B------:R-:W-:Y:S01]  /*0730*/  LOP3.LUT R7, R2, 0x7ffffff0, RZ, 0xc0, !PT ;  /* 0x7ffffff002077812 */ /* 0x000fe200078ec0ff */
[----:B------:R-:W-:Y:S02]  /*0740*/  IMAD.MOV.U32 R0, RZ, RZ, RZ ;  /* 0x000000ffff007224 */ /* 0x000fe400078e00ff */
[----:B------:R-:W-:-:S07]  /*0750*/  IMAD.MOV.U32 R3, RZ, RZ, 0x7fffffff ;  /* 0x7fffffffff037424 */ /* 0x000fce00078e00ff */
.L_x_58:
[C---:B0-----:R-:W-:Y:S01]  /*0760*/  IMAD.WIDE.U32 R4, R0.reuse, 0x4, R34 ;  /* 0x0000000400047825 */ /* 0x041fe200078e0022 */
[----:B------:R-:W-:-:S04]  /*0770*/  IADD3 R0, PT, PT, R0, 0x10, RZ ;  /* 0x0000001000007810 */ /* 0x000fc80007ffe0ff */
[----:B------:R0:W-:Y:S01]  /*0780*/  STG.E desc[UR6][R4.64], R3 ;  /* 0x0000000304007986 */ /* 0x0001e2000c101906 */
[----:B------:R-:W-:-:S03]  /*0790*/  ISETP.NE.AND P0, PT, R0, R7, PT ;  /* 0x000000070000720c */ /* 0x000fc60003f05270 */
        /* <DEDUP_REMOVED lines=16> */
.L_x_57:
[----:B------:R-:W-:Y:S05]  /*08a0*/  @!P1 EXIT ;  /* 0x000000000000994d */ /* 0x000fea0003800000 */
[----:B------:R-:W-:Y:S02]  /*08b0*/  ISETP.GE.U32.AND P0, PT, R6, 0x8, PT ;  /* 0x000000080600780c */ /* 0x000fe40003f06070 */
[----:B------:R-:W-:-:S04]  /*08c0*/  LOP3.LUT R8, R2, 0x7, RZ, 0xc0, !PT ;  /* 0x0000000702087812 */ /* 0x000fc800078ec0ff */
[----:B------:R-:W-:-:S07]  /*08d0*/  ISETP.NE.AND P1, PT, R8, RZ, PT ;  /* 0x000000ff0800720c */ /* 0x000fce0003f25270 */
[----:B------:R-:W-:Y:S06]  /*08e0*/  @!P0 BRA `(.L_x_59) ;  /* 0x00000000002c8947 */ /* 0x000fec0003800000 */
[----:B0-----:R-:W-:Y:S02]  /*08f0*/  IMAD.MOV.U32 R3, RZ, RZ, 0x7fffffff ;  /* 0x7fffffffff037424 */ /* 0x001fe400078e00ff */
[----:B------:R-:W-:-:S04]  /*0900*/  IMAD.WIDE.U32 R4, R7, 0x4, R34 ;  /* 0x0000000407047825 */ /* 0x000fc800078e0022 */
        /* <DEDUP_REMOVED lines=9> */
.L_x_59:
[----:B------:R-:W-:Y:S05]  /*09a0*/  @!P1 EXIT ;  /* 0x000000000000994d */ /* 0x000fea0003800000 */
[----:B------:R-:W-:Y:S02]  /*09b0*/  ISETP.GE.U32.AND P0, PT, R8, 0x4, PT ;  /* 0x000000040800780c */ /* 0x000fe40003f06070 */
[----:B------:R-:W-:-:S04]  /*09c0*/  LOP3.LUT R0, R2, 0x3, RZ, 0xc0, !PT ;  /* 0x0000000302007812 */ /* 0x000fc800078ec0ff */
[----:B------:R-:W-:-:S07]  /*09d0*/  ISETP.NE.AND P1, PT, R0, RZ, PT ;  /* 0x000000ff0000720c */ /* 0x000fce0003f25270 */
[----:B------:R-:W-:Y:S06]  /*09e0*/  @!P0 BRA `(.L_x_60) ;  /* 0x00000000001c8947 */ /* 0x000fec0003800000 */
[----:B01----:R-:W-:Y:S01]  /*09f0*/  MOV R5, 0x7fffffff ;  /* 0x7fffffff00057802 */ /* 0x003fe20000000f00 */
[----:B------:R-:W-:-:S04]  /*0a00*/  IMAD.WIDE.U32 R2, R7, 0x4, R34 ;  /* 0x0000000407027825 */ /* 0x000fc800078e0022 */
[----:B------:R-:W-:Y:S01]  /*0a10*/  VIADD R7, R7, 0x4 ;  /* 0x0000000407077836 */ /* 0x000fe20000000000 */
[----:B------:R2:W-:Y:S04]  /*0a20*/  STG.E desc[UR6][R2.64], R5 ;  /* 0x0000000502007986 */ /* 0x0005e8000c101906 */
[----:B------:R2:W-:Y:S04]  /*0a30*/  STG.E desc[UR6][R2.64+0x4], R5 ;  /* 0x0000040502007986 */ /* 0x0005e8000c101906 */
[----:B------:R2:W-:Y:S04]  /*0a40*/  STG.E desc[UR6][R2.64+0x8], R5 ;  /* 0x0000080502007986 */ /* 0x0005e8000c101906 */
[----:B------:R2:W-:Y:S02]  /*0a50*/  STG.E desc[UR6][R2.64+0xc], R5 ;  /* 0x00000c0502007986 */ /* 0x0005e4000c101906 */
.L_x_60:
[----:B------:R-:W-:Y:S05]  /*0a60*/  @!P1 EXIT ;  /* 0x000000000000994d */ /* 0x000fea0003800000 */
[----:B012---:R-:W-:Y:S01]  /*0a70*/  IMAD.MOV.U32 R5, RZ, RZ, 0x7fffffff ;  /* 0x7fffffffff057424 */ /* 0x007fe200078e00ff */
[----:B------:R-:W-:-:S06]  /*0a80*/  UMOV UR4, URZ ;  /* 0x000000ff00047c82 */ /* 0x000fcc0008000000 */
.L_x_61:
[C---:B------:R-:W-:Y:S01]  /*0a90*/  IMAD.WIDE.U32 R2, R7.reuse, 0x4, R34 ;  /* 0x0000000407027825 */ /* 0x040fe200078e0022 */
[----:B------:R-:W-:Y:S01]  /*0aa0*/  UIADD3 UR4, UPT, UPT, UR4, 0x1, URZ ;  /* 0x0000000104047890 */ /* 0x000fe2000fffe0ff */
[----:B------:R-:W-:-:S03]  /*0ab0*/  IADD3 R7, PT, PT, R7, 0x1, RZ ;  /* 0x0000000107077810 */ /* 0x000fc60007ffe0ff */
[----:B------:R0:W-:Y:S02]  /*0ac0*/  STG.E desc[UR6][R2.64], R5 ;  /* 0x0000000502007986 */ /* 0x0001e4000c101906 */
[----:B------:R-:W-:-:S13]  /*0ad0*/  ISETP.NE.AND P0, PT, R0, UR4, PT ;  /* 0x0000000400007c0c */ /* 0x000fda000bf05270 */
[----:B0-----:R-:W-:Y:S05]  /*0ae0*/  @P0 BRA `(.L_x_61) ;  /* 0xfffffffc00e80947 */ /* 0x001fea000383ffff */
[----:B------:R-:W-:Y:S05]  /*0af0*/  EXIT ;  /* 0x000000000000794d */ /* 0x000fea0003800000 */
.L_x_56:
[----:B------:R-:W-:Y:S01]  /*0b00*/  IMAD.IADD R0, R7, 0x1, R3 ;  /* 0x0000000107007824 */ /* 0x000fe200078e0203 */
[----:B------:R-:W-:Y:S03]  /*0b10*/  BSSY.RECONVERGENT B0, `(.L_x_62) ;  /* 0x0000049000007945 */ /* 0x000fe60003800200 */
[----:B------:R-:W-:-:S05]  /*0b20*/  VIADD R9, R0, 0xffffffff ;  /* 0xffffffff00097836 */ /* 0x000fca0000000000 */
[----:B------:R-:W-:-:S13]  /*0b30*/  ISETP.GE.AND P0, PT, R9, 0x1, PT ;  /* 0x000000010900780c */ /* 0x000fda0003f06270 */
[----:B------:R-:W-:Y:S05]  /*0b40*/  @!P0 BRA `(.L_x_63) ;  /* 0x0000000400148947 */ /* 0x000fea0003800000 */
[----:B------:R-:W-:Y:S01]  /*0b50*/  IADD3 R0, PT, PT, R0, -0x2, RZ ;  /* 0xfffffffe00007810 */ /* 0x000fe20007ffe0ff */
[----:B------:R-:W-:Y:S01]  /*0b60*/  BSSY.RECONVERGENT B1, `(.L_x_64) ;  /* 0x000001d000017945 */ /* 0x000fe20003800200 */
[----:B------:R-:W-:Y:S01]  /*0b70*/  LOP3.LUT R6, R9, 0xf, RZ, 0xc0, !PT ;  /* 0x0000000f09067812 */ /* 0x000fe200078ec0ff */
[----:B------:R-:W-:Y:S01]  /*0b80*/  IMAD.MOV.U32 R11, RZ, RZ, RZ ;  /* 0x000000ffff0b7224 */ /* 0x000fe200078e00ff */
[----:B------:R-:W-:Y:S02]  /*0b90*/  ISETP.GE.U32.AND P0, PT, R0, 0xf, PT ;  /* 0x0000000f0000780c */ /* 0x000fe40003f06070 */
[----:B------:R-:W-:-:S11]  /*0ba0*/  ISETP.NE.AND P1, PT, R6, RZ, PT ;  /* 0x000000ff0600720c */ /* 0x000fd60003f25270 */
[----:B------:R-:W-:Y:S05]  /*0bb0*/  @!P0 BRA `(.L_x_65) ;  /* 0x00000000005c8947 */ /* 0x000fea0003800000 */
[----:B------:R-:W-:Y:S01]  /*0bc0*/  LOP3.LUT R11, R9, 0x7ffffff0, RZ, 0xc0, !PT ;  /* 0x7ffffff0090b7812 */ /* 0x000fe200078ec0ff */
[----:B------:R-:W-:Y:S01]  /*0bd0*/  IMAD.MOV.U32 R0, RZ, RZ, RZ ;  /* 0x000000ffff007224 */ /* 0x000fe200078e00ff */
[----:B------:R-:W-:-:S07]  /*0be0*/  MOV R13, 0x7fffffff ;  /* 0x7fffffff000d7802 */ /* 0x000fce0000000f00 */
.L_x_66:
[----:B0-----:R-:W-:-:S04]  /*0bf0*/  IMAD.WIDE.U32 R4, R0, 0x4, R34 ;  /* 0x0000000400047825 */ /* 0x001fc800078e0022 */
[----:B------:R-:W-:Y:S01]  /*0c00*/  VIADD R0, R0, 0x10 ;  /* 0x0000001000007836 */ /* 0x000fe20000000000 */
[----:B------:R0:W-:Y:S04]  /*0c10*/  STG.E desc[UR6][R4.64], R13 ;  /* 0x0000000d04007986 */ /* 0x0001e8000c101906 */
        /* <DEDUP_REMOVED lines=17> */
.L_x_65:
[----:B------:R-:W-:Y:S05]  /*0d30*/  BSYNC.RECONVERGENT B1 ;  /* 0x0000000000017941 */ /* 0x000fea0003800200 */
.L_x_64:
[----:B------:R-:W-:Y:S05]  /*0d40*/  @!P1 BRA `(.L_x_63) ;  /* 0x0000000000949947 */ /* 0x000fea0003800000 */
[----:B------:R-:W-:Y:S01]  /*0d50*/  ISETP.GE.U32.AND P0, PT, R6, 0x8, PT ;  /* 0x000000080600780c */ /* 0x000fe20003f06070 */
[----:B------:R-:W-:Y:S01]  /*0d60*/  BSSY.RECONVERGENT B1, `(.L_x_67) ;  /* 0x000000f000017945 */ /* 0x000fe20003800200 */
[----:B------:R-:W-:-:S04]  /*0d70*/  LOP3.LUT R0, R9, 0x7, RZ, 0xc0, !PT ;  /* 0x0000000709007812 */ /* 0x000fc800078ec0ff */
[----:B------:R-:W-:-:S07]  /*0d80*/  ISETP.NE.AND P1, PT, R0, RZ, PT ;  /* 0x000000ff0000720c */ /* 0x000fce0003f25270 */
[----:B------:R-:W-:Y:S06]  /*0d90*/  @!P0 BRA `(.L_x_68) ;  /* 0x00000000002c8947 */ /* 0x000fec0003800000 */
[----:B0-----:R-:W-:Y:S02]  /*0da0*/  IMAD.MOV.U32 R13, RZ, RZ, 0x7fffffff ;  /* 0x7fffffffff0d7424 */ /* 0x001fe400078e00ff */
[C---:B------:R-:W-:Y:S01]  /*0db0*/  IMAD.WIDE.U32 R4, R11.reuse, 0x4, R34 ;  /* 0x000000040b047825 */ /* 0x040fe200078e0022 */
[----:B------:R-:W-:-:S04]  /*0dc0*/  IADD3 R11, PT, PT, R11, 0x8, RZ ;  /* 0x000000080b0b7810 */ /* 0x000fc80007ffe0ff */
        /* <DEDUP_REMOVED lines=8> */
.L_x_68:
[----:B------:R-:W-:Y:S05]  /*0e50*/  BSYNC.RECONVERGENT B1 ;  /* 0x0000000000017941 */ /* 0x000fea0003800200 */
.L_x_67:
[----:B------:R-:W-:Y:S05]  /*0e60*/  @!P1 BRA `(.L_x_63) ;  /* 0x00000000004c9947 */ /* 0x000fea0003800000 */
[----:B------:R-:W-:Y:S02]  /*0e70*/  ISETP.GE.U32.AND P0, PT, R0, 0x4, PT ;  /* 0x000000040000780c */ /* 0x000fe40003f06070 */
[----:B------:R-:W-:-:S04]  /*0e80*/  LOP3.LUT R0, R9, 0x3, RZ, 0xc0, !PT ;  /* 0x0000000309007812 */ /* 0x000fc800078ec0ff */
[----:B------:R-:W-:-:S07]  /*0e90*/  ISETP.NE.AND P1, PT, R0, RZ, PT ;  /* 0x000000ff0000720c */ /* 0x000fce0003f25270 */
[----:B01----:R-:W-:Y:S02]  /*0ea0*/  @P0 IMAD.MOV.U32 R13, RZ, RZ, 0x7fffffff ;  /* 0x7fffffffff0d0424 */ /* 0x003fe400078e00ff */
[----:B------:R-:W-:-:S04]  /*0eb0*/  @P0 IMAD.WIDE.U32 R4, R11, 0x4, R34 ;  /* 0x000000040b040825 */ /* 0x000fc800078e0022 */
[----:B------:R-:W-:Y:S01]  /*0ec0*/  @P0 VIADD R11, R11, 0x4 ;  /* 0x000000040b0b0836 */ /* 0x000fe20000000000 */
[----:B------:R2:W-:Y:S04]  /*0ed0*/  @P0 STG.E desc[UR6][R4.64], R13 ;  /* 0x0000000d04000986 */ /* 0x0005e8000c101906 */
[----:B------:R2:W-:Y:S04]  /*0ee0*/  @P0 STG.E desc[UR6][R4.64+0x4], R13 ;  /* 0x0000040d04000986 */ /* 0x0005e8000c101906 */
[----:B------:R2:W-:Y:S04]  /*0ef0*/  @P0 STG.E desc[UR6][R4.64+0x8], R13 ;  /* 0x0000080d04000986 */ /* 0x0005e8000c101906 */
[----:B------:R2:W-:Y:S01]  /*0f00*/  @P0 STG.E desc[UR6][R4.64+0xc], R13 ;  /* 0x00000c0d04000986 */ /* 0x0005e2000c101906 */
[----:B------:R-:W-:Y:S05]  /*0f10*/  @!P1 BRA `(.L_x_63) ;  /* 0x0000000000209947 */ /* 0x000fea0003800000 */
[----:B--2---:R-:W-:Y:S02]  /*0f20*/  HFMA2 R13, -RZ, RZ, 0, 0 ;  /* 0x00000000ff0d7431 */ /* 0x004fe400000001ff */
[----:B------:R-:W-:-:S07]  /*0f30*/  IMAD.MOV.U32 R15, RZ, RZ, 0x7fffffff ;  /* 0x7fffffffff0f7424 */ /* 0x000fce00078e00ff */
.L_x_69:
[C---:B------:R-:W-:Y:S01]  /*0f40*/  IMAD.WIDE.U32 R4, R11.reuse, 0x4, R34 ;  /* 0x000000040b047825 */ /* 0x040fe200078e0022 */
[----:B------:R-:W-:-:S03]  /*0f50*/  IADD3 R11, PT, PT, R11, 0x1, RZ ;  /* 0x000000010b0b7810 */ /* 0x000fc60007ffe0ff */
[----:B------:R-:W-:Y:S01]  /*0f60*/  VIADD R13, R13, 0x1 ;  /* 0x000000010d0d7836 */ /* 0x000fe20000000000 */
[----:B------:R3:W-:Y:S04]  /*0f70*/  STG.E desc[UR6][R4.64], R15 ;  /* 0x0000000f04007986 */ /* 0x0007e8000c101906 */
[----:B------:R-:W-:-:S13]  /*0f80*/  ISETP.NE.AND P0, PT, R13, R0, PT ;  /* 0x000000000d00720c */ /* 0x000fda0003f05270 */
[----:B---3--:R-:W-:Y:S05]  /*0f90*/  @P0 BRA `(.L_x_69) ;  /* 0xfffffffc00e80947 */ /* 0x008fea000383ffff */
.L_x_63:
[----:B------:R-:W-:Y:S05]  /*0fa0*/  BSYNC.RECONVERGENT B0 ;  /* 0x0000000000007941 */ /* 0x000fea0003800200 */
.L_x_62:
[----:B------:R-:W-:Y:S01]  /*0fb0*/  ISETP.GT.U32.AND P0, PT, R7, 0x1, PT ;  /* 0x000000010700780c */ /* 0x000fe20003f04070 */
[----:B012---:R-:W-:Y:S01]  /*0fc0*/  IMAD.WIDE R4, R9, 0x4, R34 ;  /* 0x0000000409047825 */ /* 0x007fe200078e0222 */
[C---:B------:R-:W-:Y:S01]  /*0fd0*/  LOP3.LUT R6, R7.reuse, 0xf, RZ, 0xc0, !PT ;  /* 0x0000000f07067812 */ /* 0x040fe200078ec0ff */
[----:B------:R-:W-:Y:S01]  /*0fe0*/  BSSY.RECONVERGENT B0, `(.L_x_70) ;  /* 0x0000016000007945 */ /* 0x000fe20003800200 */
[----:B------:R-:W-:Y:S01]  /*0ff0*/  FSEL R9, RZ, +QNAN , P0 ;  /* 0x7fffffffff097808 */ /* 0x000fe20000000000 */
[----:B------:R-:W-:Y:S01]  /*1000*/  IMAD.MOV.U32 R11, RZ, RZ, RZ ;  /* 0x000000ffff0b7224 */ /* 0x000fe200078e00ff */
[----:B------:R-:W-:Y:S01]  /*1010*/  ISETP.GE.U32.AND P0, PT, R7, 0x10, PT ;  /* 0x000000100700780c */ /* 0x000fe20003f06070 */
[----:B------:R-:W-:Y:S01]  /*1020*/  VIADD R0, R1, 0x4000 ;  /* 0x0000400001007836 */ /* 0x000fe20000000000 */
[----:B------:R-:W-:Y:S01]  /*1030*/  ISETP.NE.AND P1, PT, R6, RZ, PT ;  /* 0x000000ff0600720c */ /* 0x000fe20003f25270 */
[----:B------:R0:W-:Y:S10]  /*1040*/  STG.E desc[UR6][R4.64], R9 ;  /* 0x0000000904007986 */ /* 0x0001f4000c101906 */
[----:B------:R-:W-:Y:S05]  /*1050*/  @!P0 BRA `(.L_x_71) ;  /* 0x0000000000388947 */ /* 0x000fea0003800000 */
[----:B------:R-:W-:Y:S02]  /*1060*/  LOP3.LUT R11, R7, 0xff0, RZ, 0xc0, !PT ;  /* 0x00000ff0070b7812 */ /* 0x000fe400078ec0ff */
[----:B0-----:R-:W-:-:S07]  /*1070*/  MOV R4, RZ ;  /* 0x000000ff00047202 */ /* 0x001fce0000000f00 */
.L_x_72:
        /* <DEDUP_REMOVED lines=12> */
.L_x_71:
[----:B------:R-:W-:Y:S05]  /*1140*/  BSYNC.RECONVERGENT B0 ;  /* 0x0000000000007941 */ /* 0x000fea0003800200 */
.L_x_70:
[----:B------:R-:W-:Y:S04]  /*1150*/  BSSY.RECONVERGENT B0, `(.L_x_73) ;  /* 0x0000024000007945 */ /* 0x000fe80003800200 */
[----:B------:R-:W-:Y:S05]  /*1160*/  @!P1 BRA `(.L_x_74) ;  /* 0x0000000000889947 */ /* 0x000fea0003800000 */
[----:B------:R-:W-:Y:S01]  /*1170*/  ISETP.GE.U32.AND P0, PT, R6, 0x8, PT ;  /* 0x000000080600780c */ /* 0x000fe20003f06070 */
[----:B------:R-:W-:Y:S01]  /*1180*/  BSSY.RECONVERGENT B1, `(.L_x_75) ;  /* 0x000000e000017945 */ /* 0x000fe20003800200 */
[----:B01----:R-:W-:-:S04]  /*1190*/  LOP3.LUT R5, R7, 0x7, RZ, 0xc0, !PT ;  /* 0x0000000707057812 */ /* 0x003fc800078ec0ff */
[----:B------:R-:W-:-:S07]  /*11a0*/  ISETP.NE.AND P1, PT, R5, RZ, PT ;  /* 0x000000ff0500720c */ /* 0x000fce0003f25270 */
[----:B------:R-:W-:Y:S06]  /*11b0*/  @!P0 BRA `(.L_x_76) ;  /* 0x0000000000288947 */ /* 0x000fec0003800000 */
[C---:B------:R-:W-:Y:S01]  /*11c0*/  LEA R4, R11.reuse, R0, 0x3 ;  /* 0x000000000b047211 */ /* 0x040fe200078e18ff */
[----:B------:R-:W-:-:S04]  /*11d0*/  VIADD R11, R11, 0x8 ;  /* 0x000000080b0b7836 */ /* 0x000fc80000000000 */
        /* <DEDUP_REMOVED lines=8> */
.L_x_76:
[----:B------:R-:W-:Y:S05]  /*1260*/  BSYNC.RECONVERGENT B1 ;  /* 0x0000000000017941 */ /* 0x000fea0003800200 */
.L_x_75:
[----:B------:R-:W-:Y:S05]  /*1270*/  @!P1 BRA `(.L_x_74) ;  /* 0x0000000000449947 */ /* 0x000fea0003800000 */
[----:B------:R-:W-:Y:S02]  /*1280*/  ISETP.GE.U32.AND P0, PT, R5, 0x4, PT ;  /* 0x000000040500780c */ /* 0x000fe40003f06070 */
[----:B0-----:R-:W-:-:S04]  /*1290*/  LOP3.LUT R4, R7, 0x3, RZ, 0xc0, !PT ;  /* 0x0000000307047812 */ /* 0x001fc800078ec0ff */
[----:B------:R-:W-:-:S07]  /*12a0*/  ISETP.NE.AND P1, PT, R4, RZ, PT ;  /* 0x000000ff0400720c */ /* 0x000fce0003f25270 */
[C---:B------:R-:W-:Y:S01]  /*12b0*/  @P0 IMAD R5, R11.reuse, 0x8, R0 ;  /* 0x000000080b050824 */ /* 0x040fe200078e0200 */
[----:B------:R-:W-:-:S04]  /*12c0*/  @P0 IADD3 R11, PT, PT, R11, 0x4, RZ ;  /* 0x000000040b0b0810 */ /* 0x000fc80007ffe0ff */
[----:B------:R2:W-:Y:S04]  /*12d0*/  @P0 STL.64 [R5], RZ ;  /* 0x000000ff05000387 */ /* 0x0005e80000100a00 */
[----:B------:R2:W-:Y:S04]  /*12e0*/  @P0 STL.64 [R5+0x8], RZ ;  /* 0x000008ff05000387 */ /* 0x0005e80000100a00 */
[----:B------:R2:W-:Y:S04]  /*12f0*/  @P0 STL.64 [R5+0x10], RZ ;  /* 0x000010ff05000387 */ /* 0x0005e80000100a00 */
[----:B------:R2:W-:Y:S01]  /*1300*/  @P0 STL.64 [R5+0x18], RZ ;  /* 0x000018ff05000387 */ /* 0x0005e20000100a00 */
[----:B------:R-:W-:Y:S05]  /*1310*/  @!P1 BRA `(.L_x_74) ;  /* 0x00000000001c9947 */ /* 0x000fea0003800000 */
[----:B--2---:R-:W-:-:S07]  /*1320*/  IMAD.MOV.U32 R5, RZ, RZ, RZ ;  /* 0x000000ffff057224 */ /* 0x004fce00078e00ff */
.L_x_77:
[----:B------:R-:W-:Y:S01]  /*1330*/  IMAD R6, R11, 0x8, R0 ;  /* 0x000000080b067824 */ /* 0x000fe200078e0200 */
[----:B------:R-:W-:Y:S01]  /*1340*/  IADD3 R5, PT, PT, R5, 0x1, RZ ;  /* 0x0000000105057810 */ /* 0x000fe20007ffe0ff */
[----:B------:R-:W-:-:S03]  /*1350*/  VIADD R11, R11, 0x1 ;  /* 0x000000010b0b7836 */ /* 0x000fc60000000000 */
[----:B------:R3:W-:Y:S01]  /*1360*/  STL.64 [R6], RZ ;  /* 0x000000ff06007387 */ /* 0x0007e20000100a00 */
[----:B------:R-:W-:-:S13]  /*1370*/  ISETP.NE.AND P0, PT, R5, R4, PT ;  /* 0x000000040500720c */ /* 0x000fda0003f05270 */
[----:B---3--:R-:W-:Y:S05]  /*1380*/  @P0 BRA `(.L_x_77) ;  /* 0xfffffffc00e80947 */ /* 0x008fea000383ffff */
.L_x_74:
[----:B------:R-:W-:Y:S05]  /*1390*/  BSYNC.RECONVERGENT B0 ;  /* 0x0000000000007941 */ /* 0x000fea0003800200 */
.L_x_73:
[----:B------:R-:W-:-:S05]  /*13a0*/  VIADD R6, R3, 0x1 ;  /* 0x0000000103067836 */ /* 0x000fca0000000000 */
[----:B------:R-:W-:-:S13]  /*13b0*/  ISETP.GE.AND P0, PT, R6, R2, PT ;  /* 0x000000020600720c */ /* 0x000fda0003f06270 */
[----:B------:R-:W-:Y:S05]  /*13c0*/  @P0 EXIT ;  /* 0x000000000000094d */ /* 0x000fea0003800000 */
[----:B0-----:R-:W0:Y:S02]  /*13d0*/  LDC.64 R8, c[0x0][0x380] ;  /* 0x0000e000ff087b82 */ /* 0x001e240000000a00 */
[----:B0-----:R-:W-:-:S05]  /*13e0*/  IMAD.WIDE.U32 R8, R3, 0x4, R8 ;  /* 0x0000000403087825 */ /* 0x001fca00078e0008 */
[----:B------:R0:W5:Y:S01]  /*13f0*/  LDG.E.CONSTANT R16, desc[UR6][R8.64] ;  /* 0x0000000608107981 */ /* 0x000162000c1e9900 */
[----:B-12---:R-:W-:Y:S01]  /*1400*/  HFMA2 R5, -RZ, RZ, 0, 0 ;  /* 0x00000000ff057431 */ /* 0x006fe200000001ff */
[----:B------:R-:W-:Y:S01]  /*1410*/  CS2R R2, SRZ ;  /* 0x0000000000027805 */ /* 0x000fe2000001ff00 */
[----:B------:R-:W-:Y:S01]  /*1420*/  IMAD.MOV.U32 R24, RZ, RZ, RZ ;  /* 0x000000ffff187224 */ /* 0x000fe200078e00ff */
[----:B------:R-:W-:Y:S01]  /*1430*/  CS2R R32, SRZ ;  /* 0x0000000000207805 */ /* 0x000fe2000001ff00 */
[----:B------:R-:W-:Y:S01]  /*1440*/  IMAD.MOV.U32 R27, RZ, RZ, RZ ;  /* 0x000000ffff1b7224 */ /* 0x000fe200078e00ff */
[----:B------:R-:W-:-:S07]  /*1450*/  CS2R R30, SRZ ;  /* 0x00000000001e7805 */ /* 0x000fce000001ff00 */
.L_x_137:
[----:B-1----:R-:W1:Y:S02]  /*1460*/  LDC.64 R12, c[0x0][0x380] ;  /* 0x0000e000ff0c7b82 */ /* 0x002e640000000a00 */
[----:B-1----:R-:W-:-:S05]  /*1470*/  IMAD.WIDE.U32 R12, R6, 0x4, R12 ;  /* 0x00000004060c7825 */ /* 0x002fca00078e000c */
[----:B------:R-:W2:Y:S01]  /*1480*/  LDG.E.CONSTANT R4, desc[UR6][R12.64] ;  /* 0x000000060c047981 */ /* 0x000ea2000c1e9900 */
[----:B0----5:R-:W-:Y:S01]  /*1490*/  F2F.F64.F32 R8, R16 ;  /* 0x0000001000087310 */ /* 0x021fe20000201800 */
[----:B------:R-:W-:Y:S02]  /*14a0*/  ISETP.GE.AND P2, PT, R2, R7, PT ;  /* 0x000000070200720c */ /* 0x000fe40003f46270 */
[----:B------:R-:W-:-:S05]  /*14b0*/  LEA R17, R5, R1, 0x3 ;  /* 0x0000000105117211 */ /* 0x000fca00078e18ff */
[----:B--2---:R-:W0:Y:S02]  /*14c0*/  F2F.F64.F32 R10, R4 ;  /* 0x00000004000a7310 */ /* 0x004e240000201800 */
[----:B0-----:R-:W-:-:S07]  /*14d0*/  DADD R10, R10, -R8 ;  /* 0x000000000a0a7229 */ /* 0x001fce0000000808 */
[----:B------:R0:W-:Y:S04]  /*14e0*/  @!P2 STL.64 [R17], R10 ;  /* 0x0000000a1100a387 */ /* 0x0001e80000100a00 */
[----:B------:R-:W2:Y:S01]  /*14f0*/  @P2 LDL.64 R8, [R17] ;  /* 0x0000000011082983 */ /* 0x000ea20000100a00 */
[C---:B------:R-:W-:Y:S01]  /*1500*/  DSETP.GT.AND P0, PT, R10.reuse, RZ, PT ;  /* 0x000000ff0a00722a */ /* 0x040fe20003f04000 */
[----:B------:R-:W-:Y:S01]  /*1510*/  IMAD.MOV.U32 R14, RZ, RZ, RZ ;  /* 0x000000ffff0e7224 */ /* 0x000fe200078e00ff */
[----:B------:R-:W-:Y:S01]  /*1520*/  DSETP.GEU.AND P1, PT, R10, RZ, PT ;  /* 0x000000ff0a00722a */ /* 0x000fe20003f2e000 */
[----:B------:R-:W-:Y:S01]  /*1530*/  VIADD R16, R5, 0x1 ;  /* 0x0000000105107836 */ /* 0x000fe20000000000 */
[----:B------:R0:W-:Y:S01]  /*1540*/  @P2 STL.64 [R17], R10 ;  /* 0x0000000a11002387 */ /* 0x0001e20000100a00 */
[----:B------:R-:W-:Y:S01]  /*1550*/  @!P2 VIADD R2, R2, 0x1 ;  /* 0x000000010202a836 */ /* 0x000fe20000000000 */
[----:B------:R-:W-:Y:S01]  /*1560*/  FSEL R15, RZ, 1.875, !P0 ;  /* 0x3ff00000ff0f7808 */ /* 0x000fe20004000000 */
[----:B------:R-:W-:Y:S01]  /*1570*/  BSSY.RECONVERGENT B0, `(.L_x_78) ;  /* 0x000056f000007945 */ /* 0x000fe20003800200 */
[----:B------:R-:W-:-:S02]  /*1580*/  FSEL R13, RZ, 1.875, P1 ;  /* 0x3ff00000ff0d7808 */ /* 0x000fc40000800000 */
[----:B------:R-:W-:Y:S02]  /*1590*/  MOV R12, RZ ;  /* 0x000000ff000c7202 */ /* 0x000fe40000000f00 */
[----:B------:R-:W-:Y:S01]  /*15a0*/  DFMA R32, R10, R14, R32 ;  /* 0x0000000e0a20722b */ /* 0x000fe20000000020 */
[----:B------:R-:W-:-:S03]  /*15b0*/  @P2 IMAD.MOV.U32 R14, RZ, RZ, RZ ;  /* 0x000000ffff0e2224 */ /* 0x000fc600078e00ff */
[----:B------:R-:W-:Y:S01]  /*15c0*/  DFMA R30, -R10, R12, R30 ;  /* 0x0000000c0a1e722b */ /* 0x000fe2000000011e */
[----:B------:R-:W-:Y:S01]  /*15d0*/  @P2 MOV R12, RZ ;  /* 0x000000ff000c2202 */ /* 0x000fe20000000f00 */
[C---:B--2---:R-:W-:Y:S02]  /*15e0*/  @P2 DSETP.GT.AND P0, PT, R8.reuse, RZ, PT ;  /* 0x000000ff0800222a */ /* 0x044fe40003f04000 */
[----:B------:R-:W-:-:S04]  /*15f0*/  @P2 DSETP.GEU.AND P1, PT, R8, RZ, PT ;  /* 0x000000ff0800222a */ /* 0x000fc80003f2e000 */
[----:B------:R-:W-:Y:S02]  /*1600*/  @P2 FSEL R15, RZ, 1.875, !P0 ;  /* 0x3ff00000ff0f2808 */ /* 0x000fe40004000000 */
[CC--:B------:R-:W-:Y:S02]  /*1610*/  ISETP.NE.AND P0, PT, R16.reuse, R7.reuse, PT ;  /* 0x000000071000720c */ /* 0x0c0fe40003f05270 */
[----:B------:R-:W-:Y:S02]  /*1620*/  @P2 FSEL R13, RZ, 1.875, P1 ;  /* 0x3ff00000ff0d2808 */ /* 0x000fe40000800000 */
[----:B------:R-:W-:Y:S01]  /*1630*/  SEL R5, R16, RZ, P0 ;  /* 0x000000ff10057207 */ /* 0x000fe20000000000 */
[-C--:B------:R-:W-:Y:S01]  /*1640*/  @P2 DFMA R32, R14, -R8.reuse, R32 ;  /* 0x800000080e20222b */ /* 0x080fe20000000020 */
[----:B------:R-:W-:Y:S02]  /*1650*/  ISETP.GE.AND P0, PT, R2, R7, PT ;  /* 0x000000070200720c */ /* 0x000fe40003f06270 */
[----:B------:R-:W-:-:S11]  /*1660*/  @P2 DFMA R30, R12, R8, R30 ;  /* 0x000000080c1e222b */ /* 0x000fd6000000001e */
[----:B0-----:R-:W-:Y:S05]  /*1670*/  @!P0 BRA `(.L_x_79) ;  /* 0x0000005400788947 */ /* 0x001fea0003800000 */
        /* <DEDUP_REMOVED lines=26> */
[----:B------:R-:W-:Y:S05]  /*1820*/  CALL.REL.NOINC `($__internal_1_$__cuda_sm20_div_rn_f64_full) ;  /* 0x0000005400287944 */ /* 0x000fea0003c00000 */
[----:B------:R-:W-:Y:S01]  /*1830*/  MOV R28, R8 ;  /* 0x00000008001c7202 */ /* 0x000fe20000000f00 */
[----:B------:R-:W-:-:S07]  /*1840*/  IMAD.MOV.U32 R29, RZ, RZ, R9 ;  /* 0x000000ffff1d7224 */ /* 0x000fce00078e0009 */
.L_x_82:
[----:B------:R-:W-:Y:S05]  /*1850*/  BSYNC.RECONVERGENT B2 ;  /* 0x0000000000027941 */ /* 0x000fea0003800200 */
.L_x_81:
[----:B------:R-:W-:Y:S05]  /*1860*/  BSYNC.RECONVERGENT B1 ;  /* 0x0000000000017941 */ /* 0x000fea0003800200 */
.L_x_80:
[----:B------:R-:W-:Y:S01]  /*1870*/  ISETP.GE.AND P0, PT, R3, R7, PT ;  /* 0x000000070300720c */ /* 0x000fe20003f06270 */
[----:B------:R-:W-:-:S12]  /*1880*/  BSSY.RECONVERGENT B1, `(.L_x_83) ;  /* 0x000051b000017945 */ /* 0x000fd80003800200 */
[----:B------:R-:W-:Y:S05]  /*1890*/  @P0 BRA `(.L_x_84) ;  /* 0x00000010000c0947 */ /* 0x000fea0003800000 */
[----:B------:R-:W-:Y:S01]  /*18a0*/  ISETP.GE.AND P0, PT, R24, 0x1, PT ;  /* 0x000000011800780c */ /* 0x000fe20003f06270 */
[----:B------:R-:W-:Y:S01]  /*18b0*/  BSSY.RECONVERGENT B2, `(.L_x_85) ;  /* 0x00000f9000027945 */ /* 0x000fe20003800200 */
[----:B------:R-:W-:-:S11]  /*18c0*/  IMAD.MOV.U32 R26, RZ, RZ, RZ ;  /* 0x000000ffff1a7224 */ /* 0x000fd600078e00ff */
[----:B------:R-:W-:Y:S05]  /*18d0*/  @!P0 BRA `(.L_x_86) ;  /* 0x0000000c00d88947 */ /* 0x000fea0003800000 */
[C---:B------:R-:W-:Y:S01]  /*18e0*/  IADD3 R8, PT, PT, R24.reuse, -0x1, RZ ;  /* 0xffffffff18087810 */ /* 0x040fe20007ffe0ff */
[----:B------:R-:W-:Y:S01]  /*18f0*/  BSSY.RECONVERGENT B3, `(.L_x_87) ;  /* 0x0000076000037945 */ /* 0x000fe20003800200 */
[----:B------:R-:W-:Y:S01]  /*1900*/  LOP3.LUT R36, R24, 0xf, RZ, 0xc0, !PT ;  /* 0x0000000f18247812 */ /* 0x000fe200078ec0ff */
[----:B------:R-:W-:Y:S01]  /*1910*/  IMAD.MOV.U32 R25, RZ, RZ, RZ ;  /* 0x000000ffff197224 */ /* 0x000fe200078e00ff */
[----:B------:R-:W-:Y:S01]  /*1920*/  ISETP.GE.U32.AND P1, PT, R8, 0xf, PT ;  /* 0x0000000f0800780c */ /* 0x000fe20003f26070 */
[----:B------:R-:W-:Y:S01]  /*1930*/  IMAD.MOV.U32 R26, RZ, RZ, RZ ;  /* 0x000000ffff1a7224 */ /* 0x000fe200078e00ff */
[----:B------:R-:W-:-:S11]  /*1940*/  ISETP.NE.AND P0, PT, R36, RZ, PT ;  /* 0x000000ff2400720c */ /* 0x000fd60003f05270 */
[----:B------:R-:W-:Y:S05]  /*1950*/  @!P1 BRA `(.L_x_88) ;  /* 0x0000000400bc9947 */ /* 0x000fea0003800000 */
[----:B------:R-:W-:Y:S01]  /*1960*/  HFMA2 R37, -RZ, RZ, 0, 0 ;  /* 0x00000000ff257431 */ /* 0x000fe200000001ff */
[----:B------:R-:W-:Y:S01]  /*1970*/  LOP3.LUT R25, R24, 0x7ffffff0, RZ, 0xc0, !PT ;  /* 0x7ffffff018197812 */ /* 0x000fe200078ec0ff */
[----:B------:R-:W-:-:S07]  /*1980*/  IMAD.MOV.U32 R26, RZ, RZ, RZ ;  /* 0x000000ffff1a7224 */ /* 0x000fce00078e00ff */
.L_x_89:
[----:B------:R-:W-:-:S05]  /*1990*/  IMAD R38, R37, 0x8, R0 ;  /* 0x0000000825267824 */ /* 0x000fca00078e0200 */
[----:B------:R-:W2:Y:S04]  /*19a0*/  LDL.128 R8, [R38] ;  /* 0x0000000026087983 */ /* 0x000ea80000100c00 */
[----:B------:R-:W3:Y:S04]  /*19b0*/  LDL.128 R16, [R38+0x10] ;  /* 0x0000100026107983 */ /* 0x000ee80000100c00 */
[----:B------:R-:W4:Y:S01]  /*19c0*/  LDL.128 R20, [R38+0x20] ;  /* 0x0000200026147983 */ /* 0x000f220000100c00 */
[----:B------:R-:W-:Y:S01]  /*19d0*/  IADD3 R12, PT, PT, R26, 0x1, RZ ;  /* 0x000000011a0c7810 */ /* 0x000fe20007ffe0ff */
[----:B--2---:R-:W-:-:S02]  /*19e0*/  DSETP.GEU.AND P5, PT, R8, R28, PT ;  /* 0x0000001c0800722a */ /* 0x004fc40003fae000 */
[--C-:B------:R-:W-:Y:S02]  /*19f0*/  DSETP.GT.AND P1, PT, R8, R28.reuse, PT ;  /* 0x0000001c0800722a */ /* 0x100fe40003f24000 */
[C-C-:B------:R-:W-:Y:S02]  /*1a00*/  DSETP.GEU.AND P6, PT, R10.reuse, R28.reuse, PT ;  /* 0x0000001c0a00722a */ /* 0x140fe40003fce000 */
[----:B------:R-:W-:Y:S01]  /*1a10*/  DSETP.GT.AND P4, PT, R10, R28, PT ;  /* 0x0000001c0a00722a */ /* 0x000fe20003f84000 */
[----:B------:R-:W2:Y:S07]  /*1a20*/  LDL.128 R8, [R38+0x30] ;  /* 0x0000300026087983 */ /* 0x000eae0000100c00 */
[----:B------:R-:W-:-:S04]  /*1a30*/  @P5 IMAD.MOV R12, RZ, RZ, R26 ;  /* 0x000000ffff0c5224 */ /* 0x000fc800078e021a */
[C---:B------:R-:W-:Y:S01]  /*1a40*/  VIADD R13, R12.reuse, 0xffffffff ;  /* 0xffffffff0c0d7836 */ /* 0x040fe20000000000 */
[----:B------:R-:W-:-:S05]  /*1a50*/  @!P1 IADD3 R13, PT, PT, R12, RZ, RZ ;  /* 0x000000ff0c0d9210 */ /* 0x000fca0007ffe0ff */
[----:B------:R-:W-:Y:S02]  /*1a60*/  VIADD R12, R13, 0x1 ;  /* 0x000000010d0c7836 */ /* 0x000fe40000000000 */
[----:B------:R-:W-:Y:S01]  /*1a70*/  @P6 IMAD.MOV R12, RZ, RZ, R13 ;  /* 0x000000ffff0c6224 */ /* 0x000fe200078e020d */
[C-C-:B---3--:R-:W-:Y:S02]  /*1a80*/  DSETP.GEU.AND P3, PT, R16.reuse, R28.reuse, PT ;  /* 0x0000001c1000722a */ /* 0x148fe40003f6e000 */
[--C-:B------:R-:W-:Y:S02]  /*1a90*/  DSETP.GT.AND P2, PT, R16, R28.reuse, PT ;  /* 0x0000001c1000722a */ /* 0x100fe40003f44000 */
[----:B------:R-:W-:Y:S01]  /*1aa0*/  IADD3 R16, PT, PT, R12, -0x1, RZ ;  /* 0xffffffff0c107810 */ /* 0x000fe20007ffe0ff */
[----:B------:R-:W-:Y:S02]  /*1ab0*/  @!P4 IMAD.MOV R16, RZ, RZ, R12 ;  /* 0x000000ffff10c224 */ /* 0x000fe400078e020c */
[----:B------:R-:W3:Y:S01]  /*1ac0*/  LDL.128 R12, [R38+0x40] ;  /* 0x00004000260c7983 */ /* 0x000ee20000100c00 */
[C-C-:B------:R-:W-:Y:S01]  /*1ad0*/  DSETP.GEU.AND P6, PT, R18.reuse, R28.reuse, PT ;  /* 0x0000001c1200722a */ /* 0x140fe20003fce000 */
[----:B------:R-:W-:Y:S01]  /*1ae0*/  VIADD R17, R16, 0x1 ;  /* 0x0000000110117836 */ /* 0x000fe20000000000 */
[----:B------:R-:W-:-:S04]  /*1af0*/  DSETP.GT.AND P5, PT, R18, R28, PT ;  /* 0x0000001c1200722a */ /* 0x000fc80003fa4000 */
[----:B------:R-:W-:Y:S01]  /*1b00*/  @P3 IADD3 R17, PT, PT, R16, RZ, RZ ;  /* 0x000000ff10113210 */ /* 0x000fe20007ffe0ff */
[----:B----4-:R-:W-:-:S04]  /*1b10*/  DSETP.GEU.AND P4, PT, R20, R28, PT ;  /* 0x0000001c1400722a */ /* 0x010fc80003f8e000 */
[----:B------:R-:W-:Y:S02]  /*1b20*/  VIADD R16, R17, 0xffffffff ;  /* 0xffffffff11107836 */ /* 0x000fe40000000000 */
[----:B------:R-:W-:-:S05]  /*1b30*/  @!P2 IMAD.MOV R16, RZ, RZ, R17 ;  /* 0x000000ffff10a224 */ /* 0x000fca00078e0211 */
[----:B------:R-:W-:Y:S01]  /*1b40*/  IADD3 R17, PT, PT, R16, 0x1, RZ ;  /* 0x0000000110117810 */ /* 0x000fe20007ffe0ff */
[----:B------:R-:W-:-:S04]  /*1b50*/  @P6 IMAD.MOV R17, RZ, RZ, R16 ;  /* 0x000000ffff116224 */ /* 0x000fc800078e0210 */
[C---:B------:R-:W-:Y:S01]  /*1b60*/  VIADD R16, R17.reuse, 0xffffffff ;  /* 0xffffffff11107836 */ /* 0x040fe20000000000 */
[----:B------:R-:W-:Y:S01]  /*1b70*/  @!P5 IADD3 R16, PT, PT, R17, RZ, RZ ;  /* 0x000000ff1110d210 */ /* 0x000fe20007ffe0ff */
[----:B------:R-:W-:-:S04]  /*1b80*/  DSETP.GT.AND P1, PT, R20, R28, PT ;  /* 0x0000001c1400722a */ /* 0x000fc80003f24000 */
[----:B------:R-:W-:Y:S02]  /*1b90*/  VIADD R20, R16, 0x1 ;  /* 0x0000000110147836 */ /* 0x000fe40000000000 */
[----:B------:R-:W-:Y:S02]  /*1ba0*/  @P4 IMAD.MOV R20, RZ, RZ, R16 ;  /* 0x000000ffff144224 */ /* 0x000fe400078e0210 */
[----:B------:R-:W4:Y:S01]  /*1bb0*/  LDL.128 R16, [R38+0x50] ;  /* 0x0000500026107983 */ /* 0x000f220000100c00 */
[C-C-:B------:R-:W-:Y:S02]  /*1bc0*/  DSETP.GEU.AND P5, PT, R22.reuse, R28.reuse, PT ;  /* 0x0000001c1600722a */ /* 0x140fe40003fae000 */
[--C-:B------:R-:W-:Y:S02]  /*1bd0*/  DSETP.GT.AND P2, PT, R22, R28.reuse, PT ;  /* 0x0000001c1600722a */ /* 0x100fe40003f44000 */
[C-C-:B--2---:R-:W-:Y:S02]  /*1be0*/  DSETP.GEU.AND P4, PT, R8.reuse, R28.reuse, PT ;  /* 0x0000001c0800722a */ /* 0x144fe40003f8e000 */
[----:B------:R-:W-:Y:S01]  /*1bf0*/  DSETP.GT.AND P3, PT, R8, R28, PT ;  /* 0x0000001c0800722a */ /* 0x000fe20003f64000 */
[----:B------:R-:W-:Y:S01]  /*1c00*/  IADD3 R8, PT, PT, R20, -0x1, RZ ;  /* 0xffffffff14087810 */ /* 0x000fe20007ffe0ff */
[----:B------:R-:W-:-:S04]  /*1c10*/  @!P1 IMAD.MOV R8, RZ, RZ, R20 ;  /* 0x000000ffff089224 */ /* 0x000fc800078e0214 */
[C---:B------:R-:W-:Y:S02]  /*1c20*/  VIADD R9, R8.reuse, 0x1 ;  /* 0x0000000108097836 */ /* 0x040fe40000000000 */
[----:B------:R-:W-:Y:S01]  /*1c30*/  @P5 IADD3 R9, PT, PT, R8, RZ, RZ ;  /* 0x000000ff08095210 */ /* 0x000fe20007ffe0ff */
[C-C-:B------:R-:W-:Y:S02]  /*1c40*/  DSETP.GEU.AND P5, PT, R10.reuse, R28.reuse, PT ;  /* 0x0000001c0a00722a */ /* 0x140fe40003fae000 */
[--C-:B------:R-:W-:Y:S02]  /*1c50*/  DSETP.GT.AND P1, PT, R10, R28.reuse, PT ;  /* 0x0000001c0a00722a */ /* 0x100fe40003f24000 */
[----:B------:R-:W-:Y:S02]  /*1c60*/  VIADD R20, R9, 0xffffffff ;  /* 0xffffffff09147836 */ /* 0x000fe40000000000 */
[----:B------:R-:W-:Y:S02]  /*1c70*/  @!P2 IMAD.MOV R20, RZ, RZ, R9 ;  /* 0x000000ffff14a224 */ /* 0x000fe400078e0209 */
[----:B------:R-:W2:Y:S01]  /*1c80*/  LDL.128 R8, [R38+0x60] ;  /* 0x0000600026087983 */ /* 0x000ea20000100c00 */
[----:B---3--:R-:W-:-:S02]  /*1c90*/  DSETP.GEU.AND P6, PT, R12, R28, PT ;  /* 0x0000001c0c00722a */ /* 0x008fc40003fce000 */
[----:B------:R-:W-:Y:S01]  /*1ca0*/  DSETP.GT.AND P2, PT, R12, R28, PT ;  /* 0x0000001c0c00722a */ /* 0x000fe20003f44000 */
[----:B------:R-:W-:Y:S01]  /*1cb0*/  IADD3 R12, PT, PT, R20, 0x1, RZ ;  /* 0x00000001140c7810 */ /* 0x000fe20007ffe0ff */
[----:B------:R-:W-:-:S04]  /*1cc0*/  @P4 IMAD.MOV R12, RZ, RZ, R20 ;  /* 0x000000ffff0c4224 */ /* 0x000fc800078e0214 */
[C---:B------:R-:W-:Y:S01]  /*1cd0*/  VIADD R13, R12.reuse, 0xffffffff ;  /* 0xffffffff0c0d7836 */ /* 0x040fe20000000000 */
[----:B------:R-:W-:-:S05]  /*1ce0*/  @!P3 IADD3 R13, PT, PT, R12, RZ, RZ ;  /* 0x000000ff0c0db210 */ /* 0x000fca0007ffe0ff */
[----:B------:R-:W-:Y:S02]  /*1cf0*/  VIADD R20, R13, 0x1 ;  /* 0x000000010d147836 */ /* 0x000fe40000000000 */
[----:B------:R-:W-:-:S05]  /*1d00*/  @P5 IMAD.MOV R20, RZ, RZ, R13 ;  /* 0x000000ffff145224 */ /* 0x000fca00078e020d */
[----:B------:R-:W-:Y:S01]  /*1d10*/  IADD3 R12, PT, PT, R20, -0x1, RZ ;  /* 0xffffffff140c7810 */ /* 0x000fe20007ffe0ff */
[----:B------:R-:W-:Y:S02]  /*1d20*/  @!P1 IMAD.MOV R12, RZ, RZ, R20 ;  /* 0x000000ffff0c9224 */ /* 0x000fe400078e0214 */
[----:B------:R-:W3:Y:S02]  /*1d30*/  LDL.128 R20, [R38+0x70] ;  /* 0x0000700026147983 */ /* 0x000ee40000100c00 */
[C---:B------:R-:W-:Y:S01]  /*1d40*/  VIADD R13, R12.reuse, 0x1 ;  /* 0x000000010c0d7836 */ /* 0x040fe20000000000 */
[----:B------:R-:W-:-:S05]  /*1d50*/  @P6 IADD3 R13, PT, PT, R12, RZ, RZ ;  /* 0x000000ff0c0d6210 */ /* 0x000fca0007ffe0ff */
[----:B------:R-:W-:Y:S02]  /*1d60*/  VIADD R12, R13, 0xffffffff ;  /* 0xffffffff0d0c7836 */ /* 0x000fe40000000000 */
[----:B------:R-:W-:Y:S01]  /*1d70*/  @!P2 IMAD.MOV R12, RZ, RZ, R13 ;  /* 0x000000ffff0ca224 */ /* 0x000fe200078e020d */
[C-C-:B------:R-:W-:Y:S02]  /*1d80*/  DSETP.GEU.AND P2, PT, R14.reuse, R28.reuse, PT ;  /* 0x0000001c0e00722a */ /* 0x140fe40003f4e000 */
[----:B------:R-:W-:Y:S02]  /*1d90*/  DSETP.GT.AND P1, PT, R14, R28, PT ;  /* 0x0000001c0e00722a */ /* 0x000fe40003f24000 */
[----:B------:R-:W-:-:S10]  /*1da0*/  IADD3 R13, PT, PT, R12, 0x1, RZ ;  /* 0x000000010c0d7810 */ /* 0x000fd40007ffe0ff */
[----:B------:R-:W-:Y:S01]  /*1db0*/  @P2 IMAD.MOV R13, RZ, RZ, R12 ;  /* 0x000000ffff0d2224 */ /* 0x000fe200078e020c */
[----:B----4-:R-:W-:-:S03]  /*1dc0*/  DSETP.GEU.AND P2, PT, R16, R28, PT ;  /* 0x0000001c1000722a */ /* 0x010fc60003f4e000 */
[C---:B------:R-:W-:Y:S01]  /*1dd0*/  VIADD R12, R13.reuse, 0xffffffff ;  /* 0xffffffff0d0c7836 */ /* 0x040fe20000000000 */
[----:B------:R-:W-:Y:S01]  /*1de0*/  @!P1 IADD3 R12, PT, PT, R13, RZ, RZ ;  /* 0x000000ff0d0c9210 */ /* 0x000fe20007ffe0ff */
[----:B------:R-:W-:-:S04]  /*1df0*/  DSETP.GT.AND P1, PT, R16, R28, PT ;  /* 0x0000001c1000722a */ /* 0x000fc80003f24000 */
[----:B------:R-:W-:-:S05]  /*1e00*/  VIADD R13, R12, 0x1 ;  /* 0x000000010c0d7836 */ /* 0x000fca0000000000 */
[----:B------:R-:W-:Y:S01]  /*1e10*/  @P2 IMAD.MOV R13, RZ, RZ, R12 ;  /* 0x000000ffff0d2224 */ /* 0x000fe200078e020c */
[----:B------:R-:W-:-:S04]  /*1e20*/  DSETP.GEU.AND P2, PT, R18, R28, PT ;  /* 0x0000001c1200722a */ /* 0x000fc80003f4e000 */
[----:B------:R-:W-:Y:S01]  /*1e30*/  IADD3 R12, PT, PT, R13, -0x1, RZ ;  /* 0xffffffff0d0c7810 */ /* 0x000fe20007ffe0ff */
[----:B------:R-:W-:Y:S01]  /*1e40*/  @!P1 IMAD.MOV R12, RZ, RZ, R13 ;  /* 0x000000ffff0c9224 */ /* 0x000fe200078e020d */
[----:B------:R-:W-:-:S03]  /*1e50*/  DSETP.GT.AND P1, PT, R18, R28, PT ;  /* 0x0000001c1200722a */ /* 0x000fc60003f24000 */
[----:B------:R-:W-:-:S05]  /*1e60*/  VIADD R13, R12, 0x1 ;  /* 0x000000010c0d7836 */ /* 0x000fca0000000000 */
[----:B------:R-:W-:-:S05]  /*1e70*/  @P2 IADD3 R13, PT, PT, R12, RZ, RZ ;  /* 0x000000ff0c0d2210 */ /* 0x000fca0007ffe0ff */
[----:B------:R-:W-:Y:S02]  /*1e80*/  VIADD R12, R13, 0xffffffff ;  /* 0xffffffff0d0c7836 */ /* 0x000fe40000000000 */
[----:B------:R-:W-:Y:S02]  /*1e90*/  @!P1 IMAD.MOV R12, RZ, RZ, R13 ;  /* 0x000000ffff0c9224 */ /* 0x000fe400078e020d */
[----:B------:R-:W-:Y:S01]  /*1ea0*/  VIADD R37, R37, 0x10 ;  /* 0x0000001025257836 */ /* 0x000fe20000000000 */
[C-C-:B--2---:R-:W-:Y:S02]  /*1eb0*/  DSETP.GEU.AND P2, PT, R8.reuse, R28.reuse, PT ;  /* 0x0000001c0800722a */ /* 0x144fe40003f4e000 */
[----:B------:R-:W-:Y:S01]  /*1ec0*/  DSETP.GT.AND P1, PT, R8, R28, PT ;  /* 0x0000001c0800722a */ /* 0x000fe20003f24000 */
[----:B------:R-:W-:-:S11]  /*1ed0*/  IADD3 R8, PT, PT, R12, 0x1, RZ ;  /* 0x000000010c087810 */ /* 0x000fd60007ffe0ff */
[----:B------:R-:W-:Y:S01]  /*1ee0*/  @P2 IMAD.MOV R8, RZ, RZ, R12 ;  /* 0x000000ffff082224 */ /* 0x000fe200078e020c */
[----:B------:R-:W-:-:S03]  /*1ef0*/  DSETP.GEU.AND P2, PT, R10, R28, PT ;  /* 0x0000001c0a00722a */ /* 0x000fc60003f4e000 */
[C---:B------:R-:W-:Y:S01]  /*1f00*/  VIADD R9, R8.reuse, 0xffffffff ;  /* 0xffffffff08097836 */ /* 0x040fe20000000000 */
[----:B------:R-:W-:Y:S01]  /*1f10*/  @!P1 IADD3 R9, PT, PT, R8, RZ, RZ ;  /* 0x000000ff08099210 */ /* 0x000fe20007ffe0ff */
[----:B------:R-:W-:-:S04]  /*1f20*/  DSETP.GT.AND P1, PT, R10, R28, PT ;  /* 0x0000001c0a00722a */ /* 0x000fc80003f24000 */
[----:B------:R-:W-:-:S05]  /*1f30*/  VIADD R8, R9, 0x1 ;  /* 0x0000000109087836 */ /* 0x000fca0000000000 */
[----:B------:R-:W-:Y:S01]  /*1f40*/  @P2 IMAD.MOV R8, RZ, RZ, R9 ;  /* 0x000000ffff082224 */ /* 0x000fe200078e0209 */
[----:B---3--:R-:W-:-:S04]  /*1f50*/  DSETP.GEU.AND P2, PT, R20, R28, PT ;  /* 0x0000001c1400722a */ /* 0x008fc80003f4e000 */
[----:B------:R-:W-:Y:S01]  /*1f60*/  IADD3 R9, PT, PT, R8, -0x1, RZ ;  /* 0xffffffff08097810 */ /* 0x000fe20007ffe0ff */
[----:B------:R-:W-:Y:S01]  /*1f70*/  @!P1 IMAD.MOV R9, RZ, RZ, R8 ;  /* 0x000000ffff099224 */ /* 0x000fe200078e0208 */
[----:B------:R-:W-:-:S03]  /*1f80*/  DSETP.GT.AND P1, PT, R20, R28, PT ;  /* 0x0000001c1400722a */ /* 0x000fc60003f24000 */
[----:B------:R-:W-:-:S05]  /*1f90*/  VIADD R8, R9, 0x1 ;  /* 0x0000000109087836 */ /* 0x000fca0000000000 */
[----:B------:R-:W-:Y:S01]  /*1fa0*/  @P2 IADD3 R8, PT, PT, R9, RZ, RZ ;  /* 0x000000ff09082210 */ /* 0x000fe20007ffe0ff */
[----:B------:R-:W-:-:S04]  /*1fb0*/  DSETP.GEU.AND P2, PT, R22, R28, PT ;  /* 0x0000001c1600722a */ /* 0x000fc80003f4e000 */
[----:B------:R-:W-:Y:S02]  /*1fc0*/  VIADD R9, R8, 0xffffffff ;  /* 0xffffffff08097836 */ /* 0x000fe40000000000 */
[----:B------:R-:W-:Y:S01]  /*1fd0*/  @!P1 IMAD.MOV R9, RZ, RZ, R8 ;  /* 0x000000ffff099224 */ /* 0x000fe200078e0208 */
[----:B------:R-:W-:-:S04]  /*1fe0*/  DSETP.GT.AND P1, PT, R22, R28, PT ;  /* 0x0000001c1600722a */ /* 0x000fc80003f24000 */
[----:B------:R-:W-:-:S03]  /*1ff0*/  IADD3 R8, PT, PT, R9, 0x1, RZ ;  /* 0x0000000109087810 */ /* 0x000fc60007ffe0ff */
[----:B------:R-:W-:Y:S01]  /*2000*/  @P2 IMAD.MOV R8, RZ, RZ, R9 ;  /* 0x000000ffff082224 */ /* 0x000fe200078e0209 */
[----:B------:R-:W-:-:S04]  /*2010*/  ISETP.NE.AND P2, PT, R37, R25, PT ;  /* 0x000000192500720c */ /* 0x000fc80003f45270 */
[----:B------:R-:W-:Y:S02]  /*2020*/  IADD3 R26, PT, PT, R8, -0x1, RZ ;  /* 0xffffffff081a7810 */ /* 0x000fe40007ffe0ff */
[----:B------:R-:W-:-:S07]  /*2030*/  @!P1 IMAD.MOV R26, RZ, RZ, R8 ;  /* 0x000000ffff1a9224 */ /* 0x000fce00078e0208 */
[----:B------:R-:W-:Y:S05]  /*2040*/  @P2 BRA `(.L_x_89) ;  /* 0xfffffff800502947 */ /* 0x000fea000383ffff */
.L_x_88:
[----:B------:R-:W-:Y:S05]  /*2050*/  BSYNC.RECONVERGENT B3 ;  /* 0x0000000000037941 */ /* 0x000fea0003800200 */
.L_x_87:
[----:B------:R-:W-:Y:S05]  /*2060*/  @!P0 BRA `(.L_x_86) ;  /* 0x0000000400f48947 */ /* 0x000fea0003800000 */
[----:B------:R-:W-:Y:S01]  /*2070*/  ISETP.GE.U32.AND P1, PT, R36, 0x8, PT ;  /* 0x000000082400780c */ /* 0x000fe20003f26070 */
[----:B------:R-:W-:Y:S01]  /*2080*/  BSSY.RECONVERGENT B3, `(.L_x_90) ;  /* 0x000003a000037945 */ /* 0x000fe20003800200 */
[----:B------:R-:W-:-:S04]  /*2090*/  LOP3.LUT R37, R24, 0x7, RZ, 0xc0, !PT ;  /* 0x0000000718257812 */ /* 0x000fc800078ec0ff */
[----:B------:R-:W-:-:S07]  /*20a0*/  ISETP.NE.AND P0, PT, R37, RZ, PT ;  /* 0x000000ff2500720c */ /* 0x000fce0003f05270 */
[----:B------:R-:W-:Y:S06]  /*20b0*/  @!P1 BRA `(.L_x_91) ;  /* 0x0000000000d89947 */ /* 0x000fec0003800000 */
[----:B------:R-:W-:-:S05]  /*20c0*/  IMAD R36, R25, 0x8, R0 ;  /* 0x0000000819247824 */ /* 0x000fca00078e0200 */
[----:B------:R-:W2:Y:S04]  /*20d0*/  LDL.128 R8, [R36] ;  /* 0x0000000024087983 */ /* 0x000ea80000100c00 */
[----:B------:R-:W3:Y:S04]  /*20e0*/  LDL.128 R12, [R36+0x10] ;  /* 0x00001000240c7983 */ /* 0x000ee80000100c00 */
[----:B------:R-:W4:Y:S04]  /*20f0*/  LDL.128 R16, [R36+0x20] ;  /* 0x0000200024107983 */ /* 0x000f280000100c00 */
[----:B------:R-:W5:Y:S01]  /*2100*/  LDL.128 R20, [R36+0x30] ;  /* 0x0000300024147983 */ /* 0x000f620000100c00 */
[----:B------:R-:W-:Y:S01]  /*2110*/  VIADD R25, R25, 0x8 ;  /* 0x0000000819197836 */ /* 0x000fe20000000000 */
[----:B--2---:R-:W-:-:S02]  /*2120*/  DSETP.GEU.AND P3, PT, R8, R28, PT ;  /* 0x0000001c0800722a */ /* 0x004fc40003f6e000 */
[--C-:B------:R-:W-:Y:S02]  /*2130*/  DSETP.GT.AND P1, PT, R8, R28.reuse, PT ;  /* 0x0000001c0800722a */ /* 0x100fe40003f24000 */
[C-C-:B------:R-:W-:Y:S01]  /*2140*/  DSETP.GEU.AND P4, PT, R10.reuse, R28.reuse, PT ;  /* 0x0000001c0a00722a */ /* 0x140fe20003f8e000 */
[----:B------:R-:W-:Y:S01]  /*2150*/  IADD3 R8, PT, PT, R26, 0x1, RZ ;  /* 0x000000011a087810 */ /* 0x000fe20007ffe0ff */
[----:B------:R-:W-:-:S08]  /*2160*/  DSETP.GT.AND P2, PT, R10, R28, PT ;  /* 0x0000001c0a00722a */ /* 0x000fd00003f44000 */
[----:B------:R-:W-:Y:S01]  /*2170*/  @P3 IMAD.MOV R8, RZ, RZ, R26 ;  /* 0x000000ffff083224 */ /* 0x000fe200078e021a */
[----:B---3--:R-:W-:-:S03]  /*2180*/  DSETP.GEU.AND P3, PT, R12, R28, PT ;  /* 0x0000001c0c00722a */ /* 0x008fc60003f6e000 */
[C---:B------:R-:W-:Y:S01]  /*2190*/  VIADD R9, R8.reuse, 0xffffffff ;  /* 0xffffffff08097836 */ /* 0x040fe20000000000 */
[----:B------:R-:W-:Y:S01]  /*21a0*/  @!P1 IADD3 R9, PT, PT, R8, RZ, RZ ;  /* 0x000000ff08099210 */ /* 0x000fe20007ffe0ff */
[----:B------:R-:W-:-:S04]  /*21b0*/  DSETP.GT.AND P1, PT, R12, R28, PT ;  /* 0x0000001c0c00722a */ /* 0x000fc80003f24000 */
[----:B------:R-:W-:Y:S02]  /*21c0*/  VIADD R8, R9, 0x1 ;  /* 0x0000000109087836 */ /* 0x000fe40000000000 */
[----:B------:R-:W-:-:S05]  /*21d0*/  @P4 IMAD.MOV R8, RZ, RZ, R9 ;  /* 0x000000ffff084224 */ /* 0x000fca00078e0209 */
[----:B------:R-:W-:Y:S01]  /*21e0*/  IADD3 R9, PT, PT, R8, -0x1, RZ ;  /* 0xffffffff08097810 */ /* 0x000fe20007ffe0ff */
[----:B------:R-:W-:Y:S01]  /*21f0*/  @!P2 IMAD.MOV R9, RZ, RZ, R8 ;  /* 0x000000ffff09a224 */ /* 0x000fe200078e0208 */
[----:B------:R-:W-:-:S03]  /*2200*/  DSETP.GEU.AND P2, PT, R14, R28, PT ;  /* 0x0000001c0e00722a */ /* 0x000fc60003f4e000 */
[C---:B------:R-:W-:Y:S01]  /*2210*/  VIADD R8, R9.reuse, 0x1 ;  /* 0x0000000109087836 */ /* 0x040fe20000000000 */
[----:B------:R-:W-:-:S05]  /*2220*/  @P3 IADD3 R8, PT, PT, R9, RZ, RZ ;  /* 0x000000ff09083210 */ /* 0x000fca0007ffe0ff */
[----:B------:R-:W-:Y:S02]  /*2230*/  VIADD R9, R8, 0xffffffff ;  /* 0xffffffff08097836 */ /* 0x000fe40000000000 */
[----:B------:R-:W-:Y:S01]  /*2240*/  @!P1 IMAD.MOV R9, RZ, RZ, R8 ;  /* 0x000000ffff099224 */ /* 0x000fe200078e0208 */
[----:B------:R-:W-:-:S04]  /*2250*/  DSETP.GT.AND P1, PT, R14, R28, PT ;  /* 0x0000001c0e00722a */ /* 0x000fc80003f24000 */
[----:B------:R-:W-:Y:S01]  /*2260*/  IADD3 R8, PT, PT, R9, 0x1, RZ ;  /* 0x0000000109087810 */ /* 0x000fe20007ffe0ff */
[----:B------:R-:W-:Y:S01]  /*2270*/  @P2 IMAD.MOV R8, RZ, RZ, R9 ;  /* 0x000000ffff082224 */ /* 0x000fe200078e0209 */
[----:B----4-:R-:W-:-:S03]  /*2280*/  DSETP.GEU.AND P2, PT, R16, R28, PT ;  /* 0x0000001c1000722a */ /* 0x010fc60003f4e000 */
[----:B------:R-:W-:-:S05]  /*2290*/  VIADD R9, R8, 0xffffffff ;  /* 0xffffffff08097836 */ /* 0x000fca0000000000 */
[----:B------:R-:W-:Y:S01]  /*22a0*/  @!P1 IADD3 R9, PT, PT, R8, RZ, RZ ;  /* 0x000000ff08099210 */ /* 0x000fe20007ffe0ff */
[----:B------:R-:W-:-:S04]  /*22b0*/  DSETP.GT.AND P1, PT, R16, R28, PT ;  /* 0x0000001c1000722a */ /* 0x000fc80003f24000 */
[----:B------:R-:W-:Y:S02]  /*22c0*/  VIADD R8, R9, 0x1 ;  /* 0x0000000109087836 */ /* 0x000fe40000000000 */
[----:B------:R-:W-:Y:S01]  /*22d0*/  @P2 IMAD.MOV R8, RZ, RZ, R9 ;  /* 0x000000ffff082224 */ /* 0x000fe200078e0209 */
[----:B------:R-:W-:-:S04]  /*22e0*/  DSETP.GEU.AND P2, PT, R18, R28, PT ;  /* 0x0000001c1200722a */ /* 0x000fc80003f4e000 */
[----:B------:R-:W-:-:S03]  /*22f0*/  IADD3 R9, PT, PT, R8, -0x1, RZ ;  /* 0xffffffff08097810 */ /* 0x000fc60007ffe0ff */
[----:B------:R-:W-:Y:S01]  /*2300*/  @!P1 IMAD.MOV R9, RZ, RZ, R8 ;  /* 0x000000ffff099224 */ /* 0x000fe200078e0208 */
[----:B------:R-:W-:-:S03]  /*2310*/  DSETP.GT.AND P1, PT, R18, R28, PT ;  /* 0x0000001c1200722a */ /* 0x000fc60003f24000 */
[----:B------:R-:W-:-:S03]  /*2320*/  VIADD R8, R9, 0x1 ;  /* 0x0000000109087836 */ /* 0x000fc60000000000 */
[----:B------:R-:W-:Y:S01]  /*2330*/  @P2 IADD3 R8, PT, PT, R9, RZ, RZ ;  /* 0x000000ff09082210 */ /* 0x000fe20007ffe0ff */
[----:B-----5:R-:W-:-:S04]  /*2340*/  DSETP.GEU.AND P2, PT, R20, R28, PT ;  /* 0x0000001c1400722a */ /* 0x020fc80003f4e000 */
[----:B------:R-:W-:-:S03]  /*2350*/  VIADD R9, R8, 0xffffffff ;  /* 0xffffffff08097836 */ /* 0x000fc60000000000 */
[----:B------:R-:W-:Y:S01]  /*2360*/  @!P1 IMAD.MOV R9, RZ, RZ, R8 ;  /* 0x000000ffff099224 */ /* 0x000fe200078e0208 */
[----:B------:R-:W-:-:S04]  /*2370*/  DSETP.GT.AND P1, PT, R20, R28, PT ;  /* 0x0000001c1400722a */ /* 0x000fc80003f24000 */
[----:B------:R-:W-:Y:S02]  /*2380*/  IADD3 R8, PT, PT, R9, 0x1, RZ ;  /* 0x0000000109087810 */ /* 0x000fe40007ffe0ff */
[----:B------:R-:W-:Y:S01]  /*2390*/  @P2 IMAD.MOV R8, RZ, RZ, R9 ;  /* 0x000000ffff082224 */ /* 0x000fe200078e0209 */
[----:B------:R-:W-:-:S03]  /*23a0*/  DSETP.GEU.AND P2, PT, R22, R28, PT ;  /* 0x0000001c1600722a */ /* 0x000fc60003f4e000 */
[----:B------:R-:W-:-:S04]  /*23b0*/  VIADD R9, R8, 0xffffffff ;  /* 0xffffffff08097836 */ /* 0x000fc80000000000 */
[----:B------:R-:W-:Y:S01]  /*23c0*/  @!P1 IADD3 R9, PT, PT, R8, RZ, RZ ;  /* 0x000000ff08099210 */ /* 0x000fe20007ffe0ff */
[----:B------:R-:W-:-:S04]  /*23d0*/  DSETP.GT.AND P1, PT, R22, R28, PT ;  /* 0x0000001c1600722a */ /* 0x000fc80003f24000 */
[----:B------:R-:W-:Y:S02]  /*23e0*/  VIADD R8, R9, 0x1 ;  /* 0x0000000109087836 */ /* 0x000fe40000000000 */
[----:B------:R-:W-:-:S05]  /*23f0*/  @P2 IMAD.MOV R8, RZ, RZ, R9 ;  /* 0x000000ffff082224 */ /* 0x000fca00078e0209 */
[----:B------:R-:W-:-:S03]  /*2400*/  IADD3 R26, PT, PT, R8, -0x1, RZ ;  /* 0xffffffff081a7810 */ /* 0x000fc60007ffe0ff */
[----:B------:R-:W-:-:S07]  /*2410*/  @!P1 IMAD.MOV R26, RZ, RZ, R8 ;  /* 0x000000ffff1a9224 */ /* 0x000fce00078e0208 */
.L_x_91:
[----:B------:R-:W-:Y:S05]  /*2420*/  BSYNC.RECONVERGENT B3 ;  /* 0x0000000000037941 */ /* 0x000fea0003800200 */
.L_x_90:
[----:B------:R-:W-:Y:S05]  /*2430*/  @!P0 BRA `(.L_x_86) ;  /* 0x0000000400008947 */ /* 0x000fea0003800000 */
[----:B------:R-:W-:Y:S01]  /*2440*/  ISETP.GE.U32.AND P1, PT, R37, 0x4, PT ;  /* 0x000000042500780c */ /* 0x000fe20003f26070 */
[----:B------:R-:W-:Y:S01]  /*2450*/  BSSY.RECONVERGENT B3, `(.L_x_92) ;  /* 0x0000020000037945 */ /* 0x000fe20003800200 */
[----:B------:R-:W-:-:S04]  /*2460*/  LOP3.LUT R16, R24, 0x3, RZ, 0xc0, !PT ;  /* 0x0000000318107812 */ /* 0x000fc800078ec0ff */
[----:B------:R-:W-:-:S07]  /*2470*/  ISETP.NE.AND P0, PT, R16, RZ, PT ;  /* 0x000000ff1000720c */ /* 0x000fce0003f05270 */
[----:B------:R-:W-:Y:S06]  /*2480*/  @!P1 BRA `(.L_x_93) ;  /* 0x0000000000709947 */ /* 0x000fec0003800000 */
[----:B------:R-:W-:-:S05]  /*2490*/  LEA R17, R25, R0, 0x3 ;  /* 0x0000000019117211 */ /* 0x000fca00078e18ff */
[----:B------:R-:W2:Y:S04]  /*24a0*/  LDL.128 R8, [R17] ;  /* 0x0000000011087983 */ /* 0x000ea80000100c00 */
[----:B------:R-:W3:Y:S01]  /*24b0*/  LDL.128 R12, [R17+0x10] ;  /* 0x00001000110c7983 */ /* 0x000ee20000100c00 */
[----:B------:R-:W-:Y:S01]  /*24c0*/  VIADD R25, R25, 0x4 ;  /* 0x0000000419197836 */ /* 0x000fe20000000000 */
[C-C-:B--2---:R-:W-:Y:S02]  /*24d0*/  DSETP.GEU.AND P1, PT, R8.reuse, R28.reuse, PT ;  /* 0x0000001c0800722a */ /* 0x144fe40003f2e000 */
[----:B------:R-:W-:Y:S01]  /*24e0*/  DSETP.GT.AND P2, PT, R8, R28, PT ;  /* 0x0000001c0800722a */ /* 0x000fe20003f44000 */
[----:B------:R-:W-:-:S11]  /*24f0*/  VIADD R8, R26, 0x1 ;  /* 0x000000011a087836 */ /* 0x000fd60000000000 */
[----:B------:R-:W-:Y:S01]  /*2500*/  @P1 IMAD.MOV R8, RZ, RZ, R26 ;  /* 0x000000ffff081224 */ /* 0x000fe200078e021a */
[----:B------:R-:W-:-:S04]  /*2510*/  DSETP.GEU.AND P1, PT, R10, R28, PT ;  /* 0x0000001c0a00722a */ /* 0x000fc80003f2e000 */
[----:B------:R-:W-:Y:S01]  /*2520*/  IADD3 R9, PT, PT, R8, -0x1, RZ ;  /* 0xffffffff08097810 */ /* 0x000fe20007ffe0ff */
[----:B------:R-:W-:Y:S01]  /*2530*/  @!P2 IMAD.MOV R9, RZ, RZ, R8 ;  /* 0x000000ffff09a224 */ /* 0x000fe200078e0208 */
[----:B------:R-:W-:-:S03]  /*2540*/  DSETP.GT.AND P2, PT, R10, R28, PT ;  /* 0x0000001c0a00722a */ /* 0x000fc60003f44000 */
[----:B------:R-:W-:-:S05]  /*2550*/  VIADD R8, R9, 0x1 ;  /* 0x0000000109087836 */ /* 0x000fca0000000000 */
[----:B------:R-:W-:Y:S01]  /*2560*/  @P1 IADD3 R8, PT, PT, R9, RZ, RZ ;  /* 0x000000ff09081210 */ /* 0x000fe20007ffe0ff */
[----:B---3--:R-:W-:-:S04]  /*2570*/  DSETP.GEU.AND P1, PT, R12, R28, PT ;  /* 0x0000001c0c00722a */ /* 0x008fc80003f2e000 */
[----:B------:R-:W-:Y:S02]  /*2580*/  VIADD R9, R8, 0xffffffff ;  /* 0xffffffff08097836 */ /* 0x000fe40000000000 */
[----:B------:R-:W-:Y:S01]  /*2590*/  @!P2 IMAD.MOV R9, RZ, RZ, R8 ;  /* 0x000000ffff09a224 */ /* 0x000fe200078e0208 */
[----:B------:R-:W-:-:S04]  /*25a0*/  DSETP.GT.AND P2, PT, R12, R28, PT ;  /* 0x0000001c0c00722a */ /* 0x000fc80003f44000 */
[----:B------:R-:W-:-:S03]  /*25b0*/  IADD3 R8, PT, PT, R9, 0x1, RZ ;  /* 0x0000000109087810 */ /* 0x000fc60007ffe0ff */
[----:B------:R-:W-:Y:S01]  /*25c0*/  @P1 IMAD.MOV R8, RZ, RZ, R9 ;  /* 0x000000ffff081224 */ /* 0x000fe200078e0209 */
[----:B------:R-:W-:-:S03]  /*25d0*/  DSETP.GEU.AND P1, PT, R14, R28, PT ;  /* 0x0000001c0e00722a */ /* 0x000fc60003f2e000 */
[----:B------:R-:W-:-:S03]  /*25e0*/  VIADD R9, R8, 0xffffffff ;  /* 0xffffffff08097836 */ /* 0x000fc60000000000 */
[----:B------:R-:W-:Y:S01]  /*25f0*/  @!P2 IADD3 R9, PT, PT, R8, RZ, RZ ;  /* 0x000000ff0809a210 */ /* 0x000fe20007ffe0ff */
[----:B------:R-:W-:-:S04]  /*2600*/  DSETP.GT.AND P2, PT, R14, R28, PT ;  /* 0x0000001c0e00722a */ /* 0x000fc80003f44000 */
[----:B------:R-:W-:-:S03]  /*2610*/  VIADD R8, R9, 0x1 ;  /* 0x0000000109087836 */ /* 0x000fc60000000000 */
[----:B------:R-:W-:-:S05]  /*2620*/  @P1 IMAD.MOV R8, RZ, RZ, R9 ;  /* 0x000000ffff081224 */ /* 0x000fca00078e0209 */
[----:B------:R-:W-:Y:S02]  /*2630*/  IADD3 R26, PT, PT, R8, -0x1, RZ ;  /* 0xffffffff081a7810 */ /* 0x000fe40007ffe0ff */
[----:B------:R-:W-:-:S07]  /*2640*/  @!P2 IMAD.MOV R26, RZ, RZ, R8 ;  /* 0x000000ffff1aa224 */ /* 0x000fce00078e0208 */
.L_x_93:
[----:B------:R-:W-:Y:S05]  /*2650*/  BSYNC.RECONVERGENT B3 ;  /* 0x0000000000037941 */ /* 0x000fea0003800200 */
.L_x_92:
[----:B------:R-:W-:Y:S05]  /*2660*/  @!P0 BRA `(.L_x_86) ;  /* 0x0000000000748947 */ /* 0x000fea0003800000 */
[----:B------:R-:W-:-:S05]  /*2670*/  LEA R25, R25, R0, 0x3 ;  /* 0x0000000019197211 */ /* 0x000fca00078e18ff */
[----:B------:R-:W2:Y:S02]  /*2680*/  LDL.128 R8, [R25] ;  /* 0x0000000019087983 */ /* 0x000ea40000100c00 */
[C-C-:B--2---:R-:W-:Y:S02]  /*2690*/  DSETP.GEU.AND P1, PT, R8.reuse, R28.reuse, PT ;  /* 0x0000001c0800722a */ /* 0x144fe40003f2e000 */
[----:B------:R-:W-:Y:S01]  /*26a0*/  DSETP.GT.AND P0, PT, R8, R28, PT ;  /* 0x0000001c0800722a */ /* 0x000fe20003f04000 */
[----:B------:R-:W-:-:S11]  /*26b0*/  VIADD R8, R26, 0x1 ;  /* 0x000000011a087836 */ /* 0x000fd60000000000 */
[----:B------:R-:W-:Y:S01]  /*26c0*/  @P1 IMAD.MOV R8, RZ, RZ, R26 ;  /* 0x000000ffff081224 */ /* 0x000fe200078e021a */
[----:B------:R-:W-:-:S04]  /*26d0*/  ISETP.NE.AND P1, PT, R16, 0x1, PT ;  /* 0x000000011000780c */ /* 0x000fc80003f25270 */
[----:B------:R-:W-:Y:S01]  /*26e0*/  IADD3 R26, PT, PT, R8, -0x1, RZ ;  /* 0xffffffff081a7810 */ /* 0x000fe20007ffe0ff */
[----:B------:R-:W-:-:S08]  /*26f0*/  @!P0 IMAD.MOV R26, RZ, RZ, R8 ;  /* 0x000000ffff1a8224 */ /* 0x000fd000078e0208 */
[----:B------:R-:W-:Y:S05]  /*2700*/  @!P1 BRA `(.L_x_86) ;  /* 0x00000000004c9947 */ /* 0x000fea0003800000 */
[----:B------:R-:W-:-:S13]  /*2710*/  ISETP.NE.AND P2, PT, R16, 0x2, PT ;  /* 0x000000021000780c */ /* 0x000fda0003f45270 */
[----:B------:R-:W2:Y:S01]  /*2720*/  @P2 LDL.64 R8, [R25+0x10] ;  /* 0x0000100019082983 */ /* 0x000ea20000100a00 */
[C-C-:B------:R-:W-:Y:S01]  /*2730*/  DSETP.GEU.AND P1, PT, R10.reuse, R28.reuse, PT ;  /* 0x0000001c0a00722a */ /* 0x140fe20003f2e000 */
[----:B------:R-:W-:Y:S01]  /*2740*/  PLOP3.LUT P4, PT, PT, PT, PT, 0x8, 0x80 ;  /* 0x000000000080781c */ /* 0x000fe20003f8e170 */
[----:B------:R-:W-:Y:S01]  /*2750*/  DSETP.GT.AND P0, PT, R10, R28, PT ;  /* 0x0000001c0a00722a */ /* 0x000fe20003f04000 */
[----:B------:R-:W-:-:S11]  /*2760*/  VIADD R10, R26, 0x1 ;  /* 0x000000011a0a7836 */ /* 0x000fd60000000000 */
[----:B------:R-:W-:-:S05]  /*2770*/  @P1 IADD3 R10, PT, PT, R26, RZ, RZ ;  /* 0x000000ff1a0a1210 */ /* 0x000fca0007ffe0ff */
[----:B------:R-:W-:Y:S02]  /*2780*/  VIADD R26, R10, 0xffffffff ;  /* 0xffffffff0a1a7836 */ /* 0x000fe40000000000 */
[----:B------:R-:W-:Y:S01]  /*2790*/  @!P0 IMAD.MOV R26, RZ, RZ, R10 ;  /* 0x000000ffff1a8224 */ /* 0x000fe200078e020a */
[----:B------:R-:W-:Y:S01]  /*27a0*/  PLOP3.LUT P0, PT, PT, PT, PT, 0x80, 0x8 ;  /* 0x000000000008781c */ /* 0x000fe20003f0f070 */
[C-C-:B--2---:R-:W-:Y:S02]  /*27b0*/  @P2 DSETP.GEU.AND P3, PT, R8.reuse, R28.reuse, PT ;  /* 0x0000001c0800222a */ /* 0x144fe40003f6e000 */
[----:B------:R-:W-:Y:S01]  /*27c0*/  @P2 DSETP.GT.AND P1, PT, R8, R28, PT ;  /* 0x0000001c0800222a */ /* 0x000fe20003f24000 */
[----:B------:R-:W-:-:S03]  /*27d0*/  @P2 IADD3 R8, PT, PT, R26, 0x1, RZ ;  /* 0x000000011a082810 */ /* 0x000fc60007ffe0ff */
[----:B------:R-:W-:Y:S02]  /*27e0*/  @P2 PLOP3.LUT P4, PT, P3, PT, PT, 0x80, 0x8 ;  /* 0x000000000008281c */ /* 0x000fe40001f8f070 */
[----:B------:R-:W-:-:S11]  /*27f0*/  @P2 PLOP3.LUT P0, PT, P1, PT, PT, 0x80, 0x8 ;  /* 0x000000000008281c */ /* 0x000fd60000f0f070 */
[----:B------:R-:W-:-:S04]  /*2800*/  @P4 IMAD.MOV R8, RZ, RZ, R26 ;  /* 0x000000ffff084224 */ /* 0x000fc800078e021a */
[C---:B------:R-:W-:Y:S01]  /*2810*/  @P2 VIADD R9, R8.reuse, 0xffffffff ;  /* 0xffffffff08092836 */ /* 0x040fe20000000000 */
[----:B------:R-:W-:-:S05]  /*2820*/  @!P0 IADD3 R9, PT, PT, R8, RZ, RZ ;  /* 0x000000ff08098210 */ /* 0x000fca0007ffe0ff */
[----:B------:R-:W-:-:S07]  /*2830*/  @P2 IMAD.MOV.U32 R26, RZ, RZ, R9 ;  /* 0x000000ffff1a2224 */ /* 0x000fce00078e0009 */
.L_x_86:
[----:B------:R-:W-:Y:S05]  /*2840*/  BSYNC.RECONVERGENT B2 ;  /* 0x0000000000027941 */ /* 0x000fea0003800200 */
.L_x_85:
[C---:B------:R-:W-:Y:S01]  /*2850*/  IMAD R9, R24.reuse, 0x8, R0 ;  /* 0x0000000818097824 */ /* 0x040fe200078e0200 */
[----:B------:R-:W-:Y:S01]  /*2860*/  IADD3 R24, PT, PT, R24, 0x1, RZ ;  /* 0x0000000118187810 */ /* 0x000fe20007ffe0ff */
[----:B------:R-:W-:Y:S02]  /*2870*/  IMAD.IADD R27, R27, 0x1, R26 ;  /* 0x000000011b1b7824 */ /* 0x000fe400078e021a */
[----:B------:R-:W-:Y:S01]  /*2880*/  VIADD R3, R3, 0x1 ;  /* 0x0000000103037836 */ /* 0x000fe20000000000 */
[----:B------:R1:W-:Y:S01]  /*2890*/  STL.64 [R9], R28 ;  /* 0x0000001c09007387 */ /* 0x0003e20000100a00 */
[----:B------:R-:W-:-:S04]  /*28a0*/  ISETP.NE.AND P0, PT, R24, R7, PT ;  /* 0x000000071800720c */ /* 0x000fc80003f05270 */
[----:B------:R-:W-:Y:S01]  /*28b0*/  SEL R24, R24, RZ, P0 ;  /* 0x000000ff18187207 */ /* 0x000fe20000000000 */
[----:B------:R-:W-:Y:S08]  /*28c0*/  BRA `(.L_x_94) ;  /* 0x0000004000587947 */ /* 0x000ff00003800000 */
.L_x_84:
[----:B------:R-:W-:-:S05]  /*28d0*/  LEA R25, R24, R0, 0x3 ;  /* 0x0000000018197211 */ /* 0x000fca00078e18ff */
[----:B------:R0:W5:Y:S01]  /*28e0*/  LDL.64 R36, [R25] ;  /* 0x0000000019247983 */ /* 0x0001620000100a00 */
[----:B------:R-:W-:Y:S01]  /*28f0*/  VIADD R26, R24, 0x1 ;  /* 0x00000001181a7836 */ /* 0x000fe20000000000 */
[----:B------:R-:W-:Y:S01]  /*2900*/  BSSY.RECONVERGENT B2, `(.L_x_95) ;  /* 0x0000110000027945 */ /* 0x000fe20003800200 */
[----:B------:R-:W-:-:S03]  /*2910*/  IMAD.MOV.U32 R20, RZ, RZ, RZ ;  /* 0x000000ffff147224 */ /* 0x000fc600078e00ff */
[----:B------:R-:W-:-:S13]  /*2920*/  ISETP.GE.AND P2, PT, R26, R7, PT ;  /* 0x000000071a00720c */ /* 0x000fda0003f46270 */
[----:B0-----:R-:W-:Y:S05]  /*2930*/  @P2 BRA `(.L_x_96) ;  /* 0x0000001000302947 */ /* 0x001fea0003800000 */
[----:B------:R-:W-:Y:S01]  /*2940*/  IADD3 R8, PT, PT, R7, -0x2, -R24 ;  /* 0xfffffffe07087810 */ /* 0x000fe20007ffe818 */
[----:B------:R-:W-:Y:S01]  /*2950*/  BSSY.RECONVERGENT B3, `(.L_x_97) ;  /* 0x0000085000037945 */ /* 0x000fe20003800200 */
[----:B------:R-:W-:Y:S01]  /*2960*/  MOV R20, RZ ;  /* 0x000000ff00147202 */ /* 0x000fe20000000f00 */
[----:B------:R-:W-:Y:S01]  /*2970*/  IMAD.MOV.U32 R19, RZ, RZ, R26 ;  /* 0x000000ffff137224 */ /* 0x000fe200078e001a */
[----:B------:R-:W-:Y:S02]  /*2980*/  ISETP.GE.U32.AND P0, PT, R8, 0xf, PT ;  /* 0x0000000f0800780c */ /* 0x000fe40003f06070 */
[----:B------:R-:W-:-:S05]  /*2990*/  LOP3.LUT R8, RZ, R24, RZ, 0x33, !PT ;  /* 0x00000018ff087212 */ /* 0x000fca00078e33ff */
[----:B------:R-:W-:-:S06]  /*29a0*/  IMAD.IADD R17, R7, 0x1, R8 ;  /* 0x0000000107117824 */ /* 0x000fcc00078e0208 */
[----:B------:R-:W-:Y:S05]  /*29b0*/  @!P0 BRA `(.L_x_98) ;  /* 0x0000000400f88947 */ /* 0x000fea0003800000 */
[----:B------:R-:W-:Y:S01]  /*29c0*/  LOP3.LUT R18, R17, 0xfffffff0, RZ, 0xc0, !PT ;  /* 0xfffffff011127812 */ /* 0x000fe200078ec0ff */
[----:B------:R-:W-:Y:S01]  /*29d0*/  HFMA2 R20, -RZ, RZ, 0, 0 ;  /* 0x00000000ff147431 */ /* 0x000fe200000001ff */
[----:B------:R-:W-:Y:S01]  /*29e0*/  BSSY.RECONVERGENT B4, `(.L_x_99) ;  /* 0x000007a000047945 */ /* 0x000fe20003800200 */
[----:B------:R-:W-:Y:S01]  /*29f0*/  IMAD.MOV.U32 R16, RZ, RZ, R24 ;  /* 0x000000ffff107224 */ /* 0x000fe200078e0018 */
[----:B------:R-:W-:Y:S01]  /*2a00*/  IADD3 R18, PT, PT, -R18, RZ, RZ ;  /* 0x000000ff12127210 */ /* 0x000fe20007ffe1ff */
[----:B------:R-:W-:-:S07]  /*2a10*/  IMAD.MOV.U32 R19, RZ, RZ, R26 ;  /* 0x000000ffff137224 */ /* 0x000fce00078e001a */
.L_x_100:
[----:B------:R-:W-:-:S05]  /*2a20*/  IMAD R21, R19, 0x8, R0 ;  /* 0x0000000813157824 */ /* 0x000fca00078e0200 */
[----:B------:R-:W2:Y:S04]  /*2a30*/  LDL.64 R14, [R21] ;  /* 0x00000000150e7983 */ /* 0x000ea80000100a00 */
[----:B------:R-:W3:Y:S04]  /*2a40*/  LDL.64 R12, [R21+0x8] ;  /* 0x00000800150c7983 */ /* 0x000ee80000100a00 */
[----:B------:R-:W4:Y:S04]  /*2a50*/  LDL.64 R10, [R21+0x10] ;  /* 0x00001000150a7983 */ /* 0x000f280000100a00 */
[----:B------:R-:W4:Y:S01]  /*2a60*/  LDL.64 R8, [R21+0x18] ;  /* 0x0000180015087983 */ /* 0x000f220000100a00 */
[----:B--2--5:R-:W-:-:S02]  /*2a70*/  DSETP.GEU.AND P1, PT, R14, R36, PT ;  /* 0x000000240e00722a */ /* 0x024fc40003f2e000 */
[----:B------:R-:W-:Y:S01]  /*2a80*/  DSETP.GT.AND P0, PT, R14, R36, PT ;  /* 0x000000240e00722a */ /* 0x000fe20003f04000 */
[----:B------:R-:W-:-:S11]  /*2a90*/  VIADD R14, R20, 0x1 ;  /* 0x00000001140e7836 */ /* 0x000fd60000000000 */
[----:B------:R-:W-:Y:S01]  /*2aa0*/  @P1 IADD3 R14, PT, PT, R20, RZ, RZ ;  /* 0x000000ff140e1210 */ /* 0x000fe20007ffe0ff */
[----:B---3--:R-:W-:-:S04]  /*2ab0*/  DSETP.GEU.AND P1, PT, R12, R36, PT ;  /* 0x000000240c00722a */ /* 0x008fc80003f2e000 */
[----:B------:R-:W-:Y:S02]  /*2ac0*/  VIADD R15, R14, 0xffffffff ;  /* 0xffffffff0e0f7836 */ /* 0x000fe40000000000 */
[----:B------:R-:W-:Y:S01]  /*2ad0*/  @!P0 IMAD.MOV R15, RZ, RZ, R14 ;  /* 0x000000ffff0f8224 */ /* 0x000fe200078e020e */
[----:B------:R-:W-:-:S04]  /*2ae0*/  DSETP.GT.AND P0, PT, R12, R36, PT ;  /* 0x000000240c00722a */ /* 0x000fc80003f04000 */
[----:B------:R-:W-:-:S03]  /*2af0*/  IADD3 R12, PT, PT, R15, 0x1, RZ ;  /* 0x000000010f0c7810 */ /* 0x000fc60007ffe0ff */
[----:B------:R-:W-:Y:S01]  /*2b00*/  @P1 IMAD.MOV R12, RZ, RZ, R15 ;  /* 0x000000ffff0c1224 */ /* 0x000fe200078e020f */
[----:B----4-:R-:W-:-:S03]  /*2b10*/  DSETP.GEU.AND P1, PT, R10, R36, PT ;  /* 0x000000240a00722a */ /* 0x010fc60003f2e000 */
[----:B------:R-:W-:-:S03]  /*2b20*/  VIADD R14, R12, 0xffffffff ;  /* 0xffffffff0c0e7836 */ /* 0x000fc60000000000 */
[----:B------:R-:W-:Y:S02]  /*2b30*/  @!P0 IADD3 R14, PT, PT, R12, RZ, RZ ;  /* 0x000000ff0c0e8210 */ /* 0x000fe40007ffe0ff */
[----:B------:R-:W2:Y:S01]  /*2b40*/  LDL.64 R12, [R21+0x20] ;  /* 0x00002000150c7983 */ /* 0x000ea20000100a00 */
[--C-:B------:R-:W-:Y:S02]  /*2b50*/  DSETP.GT.AND P0, PT, R10, R36.reuse, PT ;  /* 0x000000240a00722a */ /* 0x100fe40003f04000 */
[----:B------:R-:W-:Y:S01]  /*2b60*/  VIADD R10, R14, 0x1 ;  /* 0x000000010e0a7836 */ /* 0x000fe20000000000 */
[C-C-:B------:R-:W-:Y:S02]  /*2b70*/  DSETP.GEU.AND P3, PT, R8.reuse, R36.reuse, PT ;  /* 0x000000240800722a */ /* 0x140fe40003f6e000 */
[----:B------:R-:W-:Y:S01]  /*2b80*/  @P1 IMAD.MOV R10, RZ, RZ, R14 ;  /* 0x000000ffff0a1224 */ /* 0x000fe200078e020e */
[----:B------:R-:W-:Y:S01]  /*2b90*/  DSETP.GT.AND P1, PT, R8, R36, PT ;  /* 0x000000240800722a */ /* 0x000fe20003f24000 */
[----:B------:R-:W3:Y:S03]  /*2ba0*/  LDL.64 R14, [R21+0x28] ;  /* 0x00002800150e7983 */ /* 0x000ee60000100a00 */
[----:B------:R-:W-:-:S04]  /*2bb0*/  IADD3 R8, PT, PT, R10, -0x1, RZ ;  /* 0xffffffff0a087810 */ /* 0x000fc80007ffe0ff */
[----:B------:R-:W-:Y:S02]  /*2bc0*/  @!P0 IMAD.MOV R8, RZ, RZ, R10 ;  /* 0x000000ffff088224 */ /* 0x000fe400078e020a */
[----:B------:R-:W4:Y:S02]  /*2bd0*/  LDL.64 R10, [R21+0x30] ;  /* 0x00003000150a7983 */ /* 0x000f240000100a00 */
[C---:B------:R-:W-:Y:S01]  /*2be0*/  VIADD R9, R8.reuse, 0x1 ;  /* 0x0000000108097836 */ /* 0x040fe20000000000 */
[----:B------:R-:W-:-:S05]  /*2bf0*/  @P3 IADD3 R9, PT, PT, R8, RZ, RZ ;  /* 0x000000ff08093210 */ /* 0x000fca0007ffe0ff */
[----:B------:R-:W-:Y:S02]  /*2c00*/  VIADD R20, R9, 0xffffffff ;  /* 0xffffffff09147836 */ /* 0x000fe40000000000 */
[----:B------:R-:W-:Y:S02]  /*2c10*/  @!P1 IMAD.MOV R20, RZ, RZ, R9 ;  /* 0x000000ffff149224 */ /* 0x000fe400078e0209 */
[----:B------:R-:W4:Y:S01]  /*2c20*/  LDL.64 R8, [R21+0x38] ;  /* 0x0000380015087983 */ /* 0x000f220000100a00 */
[C-C-:B--2---:R-:W-:Y:S02]  /*2c30*/  DSETP.GEU.AND P1, PT, R12.reuse, R36.reuse, PT ;  /* 0x000000240c00722a */ /* 0x144fe40003f2e000 */
[----:B------:R-:W-:Y:S01]  /*2c40*/  DSETP.GT.AND P0, PT, R12, R36, PT ;  /* 0x000000240c00722a */ /* 0x000fe20003f04000 */
[----:B------:R-:W-:-:S11]  /*2c50*/  IADD3 R12, PT, PT, R20, 0x1, RZ ;  /* 0x00000001140c7810 */ /* 0x000fd60007ffe0ff */
[----:B------:R-:W-:Y:S01]  /*2c60*/  @P1 IMAD.MOV R12, RZ, RZ, R20 ;  /* 0x000000ffff0c1224 */ /* 0x000fe200078e0214 */
[----:B---3--:R-:W-:-:S03]  /*2c70*/  DSETP.GEU.AND P1, PT, R14, R36, PT ;  /* 0x000000240e00722a */ /* 0x008fc60003f2e000 */
[C---:B------:R-:W-:Y:S01]  /*2c80*/  VIADD R13, R12.reuse, 0xffffffff ;  /* 0xffffffff0c0d7836 */ /* 0x040fe20000000000 */
[----:B------:R-:W-:Y:S01]  /*2c90*/  @!P0 IADD3 R13, PT, PT, R12, RZ, RZ ;  /* 0x000000ff0c0d8210 */ /* 0x000fe20007ffe0ff */
[--C-:B------:R-:W-:Y:S01]  /*2ca0*/  DSETP.GT.AND P0, PT, R14, R36.reuse, PT ;  /* 0x000000240e00722a */ /* 0x100fe20003f04000 */
[----:B------:R-:W2:Y:S01]  /*2cb0*/  LDL.64 R14, [R21+0x40] ;  /* 0x00004000150e7983 */ /* 0x000ea20000100a00 */
[----:B----4-:R-:W-:Y:S02]  /*2cc0*/  DSETP.GEU.AND P3, PT, R10, R36, PT ;  /* 0x000000240a00722a */ /* 0x010fe40003f6e000 */
[----:B------:R-:W-:-:S05]  /*2cd0*/  VIADD R12, R13, 0x1 ;  /* 0x000000010d0c7836 */ /* 0x000fca0000000000 */
[----:B------:R-:W-:Y:S01]  /*2ce0*/  @P1 IMAD.MOV R12, RZ, RZ, R13 ;  /* 0x000000ffff0c1224 */ /* 0x000fe200078e020d */
[----:B------:R-:W-:-:S04]  /*2cf0*/  DSETP.GT.AND P1, PT, R10, R36, PT ;  /* 0x000000240a00722a */ /* 0x000fc80003f24000 */
[----:B------:R-:W-:Y:S01]  /*2d00*/  IADD3 R11, PT, PT, R12, -0x1, RZ ;  /* 0xffffffff0c0b7810 */ /* 0x000fe20007ffe0ff */
[----:B------:R-:W-:Y:S02]  /*2d10*/  @!P0 IMAD.MOV R11, RZ, RZ, R12 ;  /* 0x000000ffff0b8224 */ /* 0x000fe400078e020c */
[----:B------:R-:W3:Y:S02]  /*2d20*/  LDL.64 R12, [R21+0x48] ;  /* 0x00004800150c7983 */ /* 0x000ee40000100a00 */
[C---:B------:R-:W-:Y:S01]  /*2d30*/  VIADD R10, R11.reuse, 0x1 ;  /* 0x000000010b0a7836 */ /* 0x040fe20000000000 */
[----:B------:R-:W-:-:S05]  /*2d40*/  @P3 IADD3 R10, PT, PT, R11, RZ, RZ ;  /* 0x000000ff0b0a3210 */ /* 0x000fca0007ffe0ff */
[----:B------:R-:W-:Y:S02]  /*2d50*/  VIADD R11, R10, 0xffffffff ;  /* 0xffffffff0a0b7836 */ /* 0x000fe40000000000 */
[----:B------:R-:W-:Y:S01]  /*2d60*/  @!P1 IMAD.MOV R11, RZ, RZ, R10 ;  /* 0x000000ffff0b9224 */ /* 0x000fe200078e020a */
[C-C-:B------:R-:W-:Y:S02]  /*2d70*/  DSETP.GEU.AND P1, PT, R8.reuse, R36.reuse, PT ;  /* 0x000000240800722a */ /* 0x140fe40003f2e000 */
[----:B------:R-:W-:Y:S02]  /*2d80*/  DSETP.GT.AND P0, PT, R8, R36, PT ;  /* 0x000000240800722a */ /* 0x000fe40003f04000 */
[----:B------:R-:W-:-:S10]  /*2d90*/  IADD3 R8, PT, PT, R11, 0x1, RZ ;  /* 0x000000010b087810 */ /* 0x000fd40007ffe0ff */
[----:B------:R-:W-:Y:S02]  /*2da0*/  @P1 IMAD.MOV R8, RZ, RZ, R11 ;  /* 0x000000ffff081224 */ /* 0x000fe400078e020b */
[----:B------:R-:W4:Y:S02]  /*2db0*/  LDL.64 R10, [R21+0x50] ;  /* 0x00005000150a7983 */ /* 0x000f240000100a00 */
[C---:B------:R-:W-:Y:S01]  /*2dc0*/  VIADD R20, R8.reuse, 0xffffffff ;  /* 0xffffffff08147836 */ /* 0x040fe20000000000 */
[----:B------:R-:W-:Y:S02]  /*2dd0*/  @!P0 IADD3 R20, PT, PT, R8, RZ, RZ ;  /* 0x000000ff08148210 */ /* 0x000fe40007ffe0ff */
[----:B------:R-:W4:Y:S01]  /*2de0*/  LDL.64 R8, [R21+0x58] ;  /* 0x0000580015087983 */ /* 0x000f220000100a00 */
[C-C-:B--2---:R-:W-:Y:S02]  /*2df0*/  DSETP.GEU.AND P0, PT, R14.reuse, R36.reuse, PT ;  /* 0x000000240e00722a */ /* 0x144fe40003f0e000 */
[----:B------:R-:W-:Y:S01]  /*2e00*/  DSETP.GT.AND P1, PT, R14, R36, PT ;  /* 0x000000240e00722a */ /* 0x000fe20003f24000 */
[----:B------:R-:W-:-:S11]  /*2e10*/  VIADD R14, R20, 0x1 ;  /* 0x00000001140e7836 */ /* 0x000fd60000000000 */
[----:B------:R-:W-:Y:S01]  /*2e20*/  @P0 IMAD.MOV R14, RZ, RZ, R20 ;  /* 0x000000ffff0e0224 */ /* 0x000fe200078e0214 */
[C-C-:B---3--:R-:W-:Y:S02]  /*2e30*/  DSETP.GEU.AND P4, PT, R12.reuse, R36.reuse, PT ;  /* 0x000000240c00722a */ /* 0x148fe40003f8e000 */
[----:B------:R-:W-:Y:S01]  /*2e40*/  DSETP.GT.AND P0, PT, R12, R36, PT ;  /* 0x000000240c00722a */ /* 0x000fe20003f04000 */
[----:B------:R-:W2:Y:S01]  /*2e50*/  LDL.64 R12, [R21+0x60] ;  /* 0x00006000150c7983 */ /* 0x000ea20000100a00 */
[----:B------:R-:W-:Y:S01]  /*2e60*/  IADD3 R15, PT, PT, R14, -0x1, RZ ;  /* 0xffffffff0e0f7810 */ /* 0x000fe20007ffe0ff */
[----:B------:R-:W-:-:S04]  /*2e70*/  @!P1 IMAD.MOV R15, RZ, RZ, R14 ;  /* 0x000000ffff0f9224 */ /* 0x000fc800078e020e */
[C---:B------:R-:W-:Y:S01]  /*2e80*/  VIADD R14, R15.reuse, 0x1 ;  /* 0x000000010f0e7836 */ /* 0x040fe20000000000 */
[C-C-:B----4-:R-:W-:Y:S02]  /*2e90*/  DSETP.GEU.AND P1, PT, R10.reuse, R36.reuse, PT ;  /* 0x000000240a00722a */ /* 0x150fe40003f2e000 */
[--C-:B------:R-:W-:Y:S01]  /*2ea0*/  DSETP.GT.AND P3, PT, R10, R36.reuse, PT ;  /* 0x000000240a00722a */ /* 0x100fe20003f64000 */
[----:B------:R-:W3:Y:S01]  /*2eb0*/  LDL.64 R10, [R21+0x68] ;  /* 0x00006800150a7983 */ /* 0x000ee20000100a00 */
[----:B------:R-:W-:Y:S01]  /*2ec0*/  @P4 IADD3 R14, PT, PT, R15, RZ, RZ ;  /* 0x000000ff0f0e4210 */ /* 0x000fe20007ffe0ff */
[C-C-:B------:R-:W-:Y:S02]  /*2ed0*/  DSETP.GEU.AND P5, PT, R8.reuse, R36.reuse, PT ;  /* 0x000000240800722a */ /* 0x140fe40003fae000 */
[----:B------:R-:W-:Y:S01]  /*2ee0*/  DSETP.GT.AND P4, PT, R8, R36, PT ;  /* 0x000000240800722a */ /* 0x000fe20003f84000 */
[----:B------:R-:W4:Y:S01]  /*2ef0*/  LDL.64 R8, [R21+0x70] ;  /* 0x0000700015087983 */ /* 0x000f220000100a00 */
[----:B------:R-:W-:-:S02]  /*2f00*/  VIADD R20, R14, 0xffffffff ;  /* 0xffffffff0e147836 */ /* 0x000fc40000000000 */
[----:B------:R-:W-:Y:S02]  /*2f10*/  @!P0 IMAD.MOV R20, RZ, RZ, R14 ;  /* 0x000000ffff148224 */ /* 0x000fe400078e020e */
[----:B------:R-:W4:Y:S01]  /*2f20*/  LDL.64 R14, [R21+0x78] ;  /* 0x00007800150e7983 */ /* 0x000f220000100a00 */
[----:B------:R-:W-:Y:S01]  /*2f30*/  IADD3 R18, PT, PT, R18, 0x10, RZ ;  /* 0x0000001012127810 */ /* 0x000fe20007ffe0ff */
[----:B------:R-:W-:Y:S01]  /*2f40*/  VIADD R19, R19, 0x10 ;  /* 0x0000001013137836 */ /* 0x000fe20000000000 */
[----:B------:R-:W-:Y:S01]  /*2f50*/  IADD3 R16, PT, PT, R16, 0x10, RZ ;  /* 0x0000001010107810 */ /* 0x000fe20007ffe0ff */
[C-C-:B--2---:R-:W-:Y:S02]  /*2f60*/  DSETP.GEU.AND P6, PT, R12.reuse, R36.reuse, PT ;  /* 0x000000240c00722a */ /* 0x144fe40003fce000 */
        /* <DEDUP_REMOVED lines=8> */
[----:B------:R-:W-:Y:S01]  /*2ff0*/  @!P4 IMAD.MOV R13, RZ, RZ, R12 ;  /* 0x000000ffff0dc224 */ /* 0x000fe200078e020c */
[----:B---3--:R-:W-:-:S03]  /*3000*/  DSETP.GEU.AND P1, PT, R10, R36, PT ;  /* 0x000000240a00722a */ /* 0x008fc60003f2e000 */
        /* <DEDUP_REMOVED lines=18> */
[----:B------:R-:W-:Y:S01]  /*3130*/  @P1 IMAD.MOV R8, RZ, RZ, R9 ;  /* 0x000000ffff081224 */ /* 0x000fe200078e0209 */
[----:B------:R-:W-:-:S03]  /*3140*/  ISETP.NE.AND P1, PT, R18, RZ, PT ;  /* 0x000000ff1200720c */ /* 0x000fc60003f25270 */
[----:B------:R-:W-:-:S04]  /*3150*/  VIADD R20, R8, 0xffffffff ;  /* 0xffffffff08147836 */ /* 0x000fc80000000000 */
[----:B------:R-:W-:-:S06]  /*3160*/  @!P0 IMAD.MOV R20, RZ, RZ, R8 ;  /* 0x000000ffff148224 */ /* 0x000fcc00078e0208 */
[----:B------:R-:W-:Y:S05]  /*3170*/  @P1 BRA `(.L_x_100) ;  /* 0xfffffff800281947 */ /* 0x000fea000383ffff */
[----:B------:R-:W-:Y:S05]  /*3180*/  BSYNC.RECONVERGENT B4 ;  /* 0x0000000000047941 */ /* 0x000fea0003800200 */
.L_x_99:
[----:B------:R-:W-:-:S07]  /*3190*/  IADD3 R19, PT, PT, R16, 0x1, RZ ;  /* 0x0000000110137810 */ /* 0x000fce0007ffe0ff */
.L_x_98:
[----:B------:R-:W-:Y:S05]  /*31a0*/  BSYNC.RECONVERGENT B3 ;  /* 0x0000000000037941 */ /* 0x000fea0003800200 */
.L_x_97:
[----:B------:R-:W-:-:S13]  /*31b0*/  LOP3.LUT P0, R8, R17, 0xf, RZ, 0xc0, !PT ;  /* 0x0000000f11087812 */ /* 0x000fda000780c0ff */
[----:B------:R-:W-:Y:S05]  /*31c0*/  @!P0 BRA `(.L_x_96) ;  /* 0x00000008000c8947 */ /* 0x000fea0003800000 */
[----:B------:R-:W-:Y:S01]  /*31d0*/  ISETP.GE.U32.AND P0, PT, R8, 0x8, PT ;  /* 0x000000080800780c */ /* 0x000fe20003f06070 */
[----:B------:R-:W-:-:S12]  /*31e0*/  BSSY.RECONVERGENT B3, `(.L_x_101) ;  /* 0x000003c000037945 */ /* 0x000fd80003800200 */
[----:B------:R-:W-:Y:S05]  /*31f0*/  @!P0 BRA `(.L_x_102) ;  /* 0x0000000000e88947 */ /* 0x000fea0003800000 */
[----:B------:R-:W-:-:S05]  /*3200*/  IMAD R16, R19, 0x8, R0 ;  /* 0x0000000813107824 */ /* 0x000fca00078e0200 */
[----:B------:R-:W2:Y:S04]  /*3210*/  LDL.64 R8, [R16] ;  /* 0x0000000010087983 */ /* 0x000ea80000100a00 */
[----:B------:R-:W3:Y:S04]  /*3220*/  LDL.64 R14, [R16+0x8] ;  /* 0x00000800100e7983 */ /* 0x000ee80000100a00 */
[----:B------:R-:W4:Y:S04]  /*3230*/  LDL.64 R12, [R16+0x10] ;  /* 0x00001000100c7983 */ /* 0x000f280000100a00 */
[----:B------:R-:W4:Y:S01]  /*3240*/  LDL.64 R10, [R16+0x18] ;  /* 0x00001800100a7983 */ /* 0x000f220000100a00 */
[----:B------:R-:W-:Y:S01]  /*3250*/  VIADD R21, R20, 0x1 ;  /* 0x0000000114157836 */ /* 0x000fe20000000000 */
[----:B--2--5:R-:W-:-:S02]  /*3260*/  DSETP.GEU.AND P3, PT, R8, R36, PT ;  /* 0x000000240800722a */ /* 0x024fc40003f6e000 */
[--C-:B------:R-:W-:Y:S01]  /*3270*/  DSETP.GT.AND P5, PT, R8, R36.reuse, PT ;  /* 0x000000240800722a */ /* 0x100fe20003fa4000 */
[----:B------:R-:W2:Y:S01]  /*3280*/  LDL.64 R8, [R16+0x20] ;  /* 0x0000200010087983 */ /* 0x000ea20000100a00 */
[C-C-:B---3--:R-:W-:Y:S02]  /*3290*/  DSETP.GEU.AND P0, PT, R14.reuse, R36.reuse, PT ;  /* 0x000000240e00722a */ /* 0x148fe40003f0e000 */
[--C-:B------:R-:W-:Y:S01]  /*32a0*/  DSETP.GT.AND P1, PT, R14, R36.reuse, PT ;  /* 0x000000240e00722a */ /* 0x100fe20003f24000 */
[----:B------:R-:W3:Y:S01]  /*32b0*/  LDL.64 R14, [R16+0x28] ;  /* 0x00002800100e7983 */ /* 0x000ee20000100a00 */
[----:B----4-:R-:W-:-:S06]  /*32c0*/  DSETP.GEU.AND P4, PT, R12, R36, PT ;  /* 0x000000240c00722a */ /* 0x010fcc0003f8e000 */
[----:B------:R-:W-:Y:S01]  /*32d0*/  @P3 IADD3 R21, PT, PT, R20, RZ, RZ ;  /* 0x000000ff14153210 */ /* 0x000fe20007ffe0ff */
[--C-:B------:R-:W-:Y:S01]  /*32e0*/  DSETP.GT.AND P3, PT, R12, R36.reuse, PT ;  /* 0x000000240c00722a */ /* 0x100fe20003f64000 */
[----:B------:R-:W4:Y:S03]  /*32f0*/  LDL.64 R12, [R16+0x30] ;  /* 0x00003000100c7983 */ /* 0x000f260000100a00 */
[----:B------:R-:W-:Y:S01]  /*3300*/  VIADD R18, R21, 0xffffffff ;  /* 0xffffffff15127836 */ /* 0x000fe20000000000 */
[C-C-:B------:R-:W-:Y:S01]  /*3310*/  DSETP.GEU.AND P6, PT, R10.reuse, R36.reuse, PT ;  /* 0x000000240a00722a */ /* 0x140fe20003fce000 */
[----:B------:R-:W-:Y:S01]  /*3320*/  @!P5 IMAD.MOV R18, RZ, RZ, R21 ;  /* 0x000000ffff12d224 */ /* 0x000fe200078e0215 */
[----:B------:R-:W-:Y:S01]  /*3330*/  DSETP.GT.AND P5, PT, R10, R36, PT ;  /* 0x000000240a00722a */ /* 0x000fe20003fa4000 */
[----:B------:R0:W4:Y:S03]  /*3340*/  LDL.64 R10, [R16+0x38] ;  /* 0x00003800100a7983 */ /* 0x0001260000100a00 */
[----:B------:R-:W-:Y:S01]  /*3350*/  IADD3 R20, PT, PT, R18, 0x1, RZ ;  /* 0x0000000112147810 */ /* 0x000fe20007ffe0ff */
[----:B------:R-:W-:-:S04]  /*3360*/  @P0 IMAD.MOV R20, RZ, RZ, R18 ;  /* 0x000000ffff140224 */ /* 0x000fc800078e0212 */
[C---:B------:R-:W-:Y:S01]  /*3370*/  VIADD R18, R20.reuse, 0xffffffff ;  /* 0xffffffff14127836 */ /* 0x040fe20000000000 */
[----:B------:R-:W-:-:S05]  /*3380*/  @!P1 IADD3 R18, PT, PT, R20, RZ, RZ ;  /* 0x000000ff14129210 */ /* 0x000fca0007ffe0ff */
[----:B------:R-:W-:Y:S02]  /*3390*/  VIADD R20, R18, 0x1 ;  /* 0x0000000112147836 */ /* 0x000fe40000000000 */
[----:B------:R-:W-:-:S05]  /*33a0*/  @P4 IMAD.MOV R20, RZ, RZ, R18 ;  /* 0x000000ffff144224 */ /* 0x000fca00078e0212 */
[----:B------:R-:W-:Y:S01]  /*33b0*/  IADD3 R18, PT, PT, R20, -0x1, RZ ;  /* 0xffffffff14127810 */ /* 0x000fe20007ffe0ff */
[----:B------:R-:W-:-:S04]  /*33c0*/  @!P3 IMAD.MOV R18, RZ, RZ, R20 ;  /* 0x000000ffff12b224 */ /* 0x000fc800078e0214 */
[C---:B------:R-:W-:Y:S01]  /*33d0*/  VIADD R20, R18.reuse, 0x1 ;  /* 0x0000000112147836 */ /* 0x040fe20000000000 */
[----:B------:R-:W-:-:S05]  /*33e0*/  @P6 IADD3 R20, PT, PT, R18, RZ, RZ ;  /* 0x000000ff12146210 */ /* 0x000fca0007ffe0ff */
[----:B0-----:R-:W-:Y:S02]  /*33f0*/  VIADD R16, R20, 0xffffffff ;  /* 0xffffffff14107836 */ /* 0x001fe40000000000 */
[----:B------:R-:W-:Y:S01]  /*3400*/  @!P5 IMAD.MOV R16, RZ, RZ, R20 ;  /* 0x000000ffff10d224 */ /* 0x000fe200078e0214 */
[----:B------:R-:W-:Y:S01]  /*3410*/  IADD3 R19, PT, PT, R19, 0x8, RZ ;  /* 0x0000000813137810 */ /* 0x000fe20007ffe0ff */
[C-C-:B--2---:R-:W-:Y:S02]  /*3420*/  DSETP.GEU.AND P1, PT, R8.reuse, R36.reuse, PT ;  /* 0x000000240800722a */ /* 0x144fe40003f2e000 */
[----:B------:R-:W-:Y:S01]  /*3430*/  DSETP.GT.AND P0, PT, R8, R36, PT ;  /* 0x000000240800722a */ /* 0x000fe20003f04000 */
[----:B------:R-:W-:-:S11]  /*3440*/  IADD3 R8, PT, PT, R16, 0x1, RZ ;  /* 0x0000000110087810 */ /* 0x000fd60007ffe0ff */
[----:B------:R-:W-:Y:S01]  /*3450*/  @P1 IMAD.MOV R8, RZ, RZ, R16 ;  /* 0x000000ffff081224 */ /* 0x000fe200078e0210 */
[----:B---3--:R-:W-:-:S03]  /*3460*/  DSETP.GEU.AND P1, PT, R14, R36, PT ;  /* 0x000000240e00722a */ /* 0x008fc60003f2e000 */
[C---:B------:R-:W-:Y:S01]  /*3470*/  VIADD R9, R8.reuse, 0xffffffff ;  /* 0xffffffff08097836 */ /* 0x040fe20000000000 */
[----:B------:R-:W-:Y:S01]  /*3480*/  @!P0 IADD3 R9, PT, PT, R8, RZ, RZ ;  /* 0x000000ff08098210 */ /* 0x000fe20007ffe0ff */
[----:B------:R-:W-:-:S04]  /*3490*/  DSETP.GT.AND P0, PT, R14, R36, PT ;  /* 0x000000240e00722a */ /* 0x000fc80003f04000 */
[----:B------:R-:W-:-:S05]  /*34a0*/  VIADD R8, R9, 0x1 ;  /* 0x0000000109087836 */ /* 0x000fca0000000000 */
[----:B------:R-:W-:Y:S01]  /*34b0*/  @P1 IMAD.MOV R8, RZ, RZ, R9 ;  /* 0x000000ffff081224 */ /* 0x000fe200078e0209 */
[----:B----4-:R-:W-:-:S04]  /*34c0*/  DSETP.GEU.AND P1, PT, R12, R36, PT ;  /* 0x000000240c00722a */ /* 0x010fc80003f2e000 */
        /* <DEDUP_REMOVED lines=10> */
[----:B------:R-:W-:-:S04]  /*3570*/  @P1 IMAD.MOV R8, RZ, RZ, R9 ;  /* 0x000000ffff081224 */ /* 0x000fc800078e0209 */
[----:B------:R-:W-:-:S03]  /*3580*/  VIADD R20, R8, 0xffffffff ;  /* 0xffffffff08147836 */ /* 0x000fc60000000000 */
[----:B------:R-:W-:-:S07]  /*3590*/  @!P0 IMAD.MOV R20, RZ, RZ, R8 ;  /* 0x000000ffff148224 */ /* 0x000fce00078e0208 */
.L_x_102:
[----:B------:R-:W-:Y:S05]  /*35a0*/  BSYNC.RECONVERGENT B3 ;  /* 0x0000000000037941 */ /* 0x000fea0003800200 */
.L_x_101:
[----:B------:R-:W-:-:S13]  /*35b0*/  LOP3.LUT P0, R8, R17, 0x7, RZ, 0xc0, !PT ;  /* 0x0000000711087812 */ /* 0x000fda000780c0ff */
[----:B------:R-:W-:Y:S05]  /*35c0*/  @!P0 BRA `(.L_x_96) ;  /* 0x00000004000c8947 */ /* 0x000fea0003800000 */
[----:B------:R-:W-:Y:S01]  /*35d0*/  ISETP.GE.U32.AND P1, PT, R8, 0x4, PT ;  /* 0x000000040800780c */ /* 0x000fe20003f26070 */
[----:B------:R-:W-:Y:S01]  /*35e0*/  BSSY.RECONVERGENT B3, `(.L_x_103) ;  /* 0x0000022000037945 */ /* 0x000fe20003800200 */
[----:B------:R-:W-:-:S04]  /*35f0*/  LOP3.LUT R17, R17, 0x3, RZ, 0xc0, !PT ;  /* 0x0000000311117812 */ /* 0x000fc800078ec0ff */
[----:B------:R-:W-:-:S07]  /*3600*/  ISETP.NE.AND P0, PT, R17, RZ, PT ;  /* 0x000000ff1100720c */ /* 0x000fce0003f05270 */
[----:B------:R-:W-:Y:S06]  /*3610*/  @!P1 BRA `(.L_x_104) ;  /* 0x0000000000789947 */ /* 0x000fec0003800000 */
[----:B------:R-:W-:-:S05]  /*3620*/  IMAD R16, R19, 0x8, R0 ;  /* 0x0000000813107824 */ /* 0x000fca00078e0200 */
[----:B------:R-:W2:Y:S04]  /*3630*/  LDL.64 R14, [R16] ;  /* 0x00000000100e7983 */ /* 0x000ea80000100a00 */
[----:B------:R-:W3:Y:S04]  /*3640*/  LDL.64 R12, [R16+0x8] ;  /* 0x00000800100c7983 */ /* 0x000ee80000100a00 */
[----:B------:R-:W4:Y:S04]  /*3650*/  LDL.64 R10, [R16+0x10] ;  /* 0x00001000100a7983 */ /* 0x000f280000100a00 */
[----:B------:R-:W4:Y:S01]  /*3660*/  LDL.64 R8, [R16+0x18] ;  /* 0x0000180010087983 */ /* 0x000f220000100a00 */
[----:B------:R-:W-:Y:S01]  /*3670*/  IADD3 R19, PT, PT, R19, 0x4, RZ ;  /* 0x0000000413137810 */ /* 0x000fe20007ffe0ff */
[----:B--2--5:R-:W-:-:S02]  /*3680*/  DSETP.GEU.AND P1, PT, R14, R36, PT ;  /* 0x000000240e00722a */ /* 0x024fc40003f2e000 */
        /* <DEDUP_REMOVED lines=23> */
.L_x_104:
[----:B------:R-:W-:Y:S05]  /*3800*/  BSYNC.RECONVERGENT B3 ;  /* 0x0000000000037941 */ /* 0x000fea0003800200 */
.L_x_103:
[----:B------:R-:W-:Y:S05]  /*3810*/  @!P0 BRA `(.L_x_96) ;  /* 0x0000000000788947 */ /* 0x000fea0003800000 */
[----:B------:R-:W-:-:S05]  /*3820*/  IMAD R12, R19, 0x8, R0 ;  /* 0x00000008130c7824 */ /* 0x000fca00078e0200 */
[----:B------:R-:W2:Y:S02]  /*3830*/  LDL.64 R8, [R12] ;  /* 0x000000000c087983 */ /* 0x000ea40000100a00 */
[C-C-:B--2--5:R-:W-:Y:S02]  /*3840*/  DSETP.GEU.AND P1, PT, R8.reuse, R36.reuse, PT ;  /* 0x000000240800722a */ /* 0x164fe40003f2e000 */
[----:B------:R-:W-:Y:S01]  /*3850*/  DSETP.GT.AND P0, PT, R8, R36, PT ;  /* 0x000000240800722a */ /* 0x000fe20003f04000 */
[----:B------:R-:W-:-:S11]  /*3860*/  IADD3 R8, PT, PT, R20, 0x1, RZ ;  /* 0x0000000114087810 */ /* 0x000fd60007ffe0ff */
[----:B------:R-:W-:Y:S01]  /*3870*/  @P1 IMAD.MOV R8, RZ, RZ, R20 ;  /* 0x000000ffff081224 */ /* 0x000fe200078e0214 */
[----:B------:R-:W-:-:S03]  /*3880*/  ISETP.NE.AND P1, PT, R17, 0x1, PT ;  /* 0x000000011100780c */ /* 0x000fc60003f25270 */
[C---:B------:R-:W-:Y:S01]  /*3890*/  VIADD R20, R8.reuse, 0xffffffff ;  /* 0xffffffff08147836 */ /* 0x040fe20000000000 */
[----:B------:R-:W-:-:S09]  /*38a0*/  @!P0 IADD3 R20, PT, PT, R8, RZ, RZ ;  /* 0x000000ff08148210 */ /* 0x000fd20007ffe0ff */
[----:B------:R-:W-:Y:S05]  /*38b0*/  @!P1 BRA `(.L_x_96) ;  /* 0x0000000000509947 */ /* 0x000fea0003800000 */
[----:B------:R-:W-:Y:S01]  /*38c0*/  ISETP.NE.AND P1, PT, R17, 0x2, PT ;  /* 0x000000021100780c */ /* 0x000fe20003f25270 */
[----:B------:R-:W2:-:S12]  /*38d0*/  LDL.64 R10, [R12+0x8] ;  /* 0x000008000c0a7983 */ /* 0x000e980000100a00 */
[----:B------:R-:W3:Y:S01]  /*38e0*/  @P1 LDL.64 R8, [R12+0x10] ;  /* 0x000010000c081983 */ /* 0x000ee20000100a00 */
[----:B------:R-:W-:Y:S01]  /*38f0*/  PLOP3.LUT P5, PT, PT, PT, PT, 0x8, 0x80 ;  /* 0x000000000080781c */ /* 0x000fe20003fae170 */
[C-C-:B--2---:R-:W-:Y:S02]  /*3900*/  DSETP.GEU.AND P3, PT, R10.reuse, R36.reuse, PT ;  /* 0x000000240a00722a */ /* 0x144fe40003f6e000 */
[--C-:B------:R-:W-:Y:S01]  /*3910*/  DSETP.GT.AND P0, PT, R10, R36.reuse, PT ;  /* 0x000000240a00722a */ /* 0x100fe20003f04000 */
[----:B------:R-:W-:Y:S01]  /*3920*/  VIADD R10, R20, 0x1 ;  /* 0x00000001140a7836 */ /* 0x000fe20000000000 */
[----:B---3--:R-:W-:-:S10]  /*3930*/  @P1 DSETP.GEU.AND P4, PT, R8, R36, PT ;  /* 0x000000240800122a */ /* 0x008fd40003f8e000 */
[----:B------:R-:W-:Y:S01]  /*3940*/  @P3 IMAD.MOV R10, RZ, RZ, R20 ;  /* 0x000000ffff0a3224 */ /* 0x000fe200078e0214 */
[----:B------:R-:W-:Y:S01]  /*3950*/  @P1 DSETP.GT.AND P3, PT, R8, R36, PT ;  /* 0x000000240800122a */ /* 0x000fe20003f64000 */
[----:B------:R-:W-:-:S03]  /*3960*/  @P1 PLOP3.LUT P5, PT, P4, PT, PT, 0x80, 0x8 ;  /* 0x000000000008181c */ /* 0x000fc600027af070 */
[----:B------:R-:W-:Y:S01]  /*3970*/  IADD3 R20, PT, PT, R10, -0x1, RZ ;  /* 0xffffffff0a147810 */ /* 0x000fe20007ffe0ff */
[----:B------:R-:W-:Y:S01]  /*3980*/  @!P0 IMAD.MOV R20, RZ, RZ, R10 ;  /* 0x000000ffff148224 */ /* 0x000fe200078e020a */
[----:B------:R-:W-:Y:S02]  /*3990*/  PLOP3.LUT P0, PT, PT, PT, PT, 0x80, 0x8 ;  /* 0x000000000008781c */ /* 0x000fe40003f0f070 */
[----:B------:R-:W-:Y:S01]  /*39a0*/  @P1 PLOP3.LUT P0, PT, P3, PT, PT, 0x80, 0x8 ;  /* 0x000000000008181c */ /* 0x000fe20001f0f070 */
[----:B------:R-:W-:-:S05]  /*39b0*/  @P1 VIADD R8, R20, 0x1 ;  /* 0x0000000114081836 */ /* 0x000fca0000000000 */
[----:B------:R-:W-:-:S05]  /*39c0*/  @P5 IADD3 R8, PT, PT, R20, RZ, RZ ;  /* 0x000000ff14085210 */ /* 0x000fca0007ffe0ff */
[----:B------:R-:W-:Y:S02]  /*39d0*/  @P1 VIADD R9, R8, 0xffffffff ;  /* 0xffffffff08091836 */ /* 0x000fe40000000000 */
[----:B------:R-:W-:-:S05]  /*39e0*/  @!P0 IMAD.MOV R9, RZ, RZ, R8 ;  /* 0x000000ffff098224 */ /* 0x000fca00078e0208 */
[----:B------:R-:W-:-:S07]  /*39f0*/  @P1 MOV R20, R9 ;  /* 0x0000000900141202 */ /* 0x000fce0000000f00 */
.L_x_96:
[----:B------:R-:W-:Y:S05]  /*3a00*/  BSYNC.RECONVERGENT B2 ;  /* 0x0000000000027941 */ /* 0x000fea0003800200 */
.L_x_95:
[----:B------:R-:W-:Y:S01]  /*3a10*/  ISETP.GE.AND P1, PT, R24, 0x1, PT ;  /* 0x000000011800780c */ /* 0x000fe20003f26270 */
[----:B------:R-:W-:-:S12]  /*3a20*/  BSSY.RECONVERGENT B2, `(.L_x_105) ;  /* 0x00000f8000027945 */ /* 0x000fd80003800200 */
[----:B------:R-:W-:Y:S05]  /*3a30*/  @!P1 BRA `(.L_x_106) ;  /* 0x0000000c00d89947 */ /* 0x000fea0003800000 */
[C---:B------:R-:W-:Y:S01]  /*3a40*/  ISETP.GE.U32.AND P0, PT, R24.reuse, 0x10, PT ;  /* 0x000000101800780c */ /* 0x040fe20003f06070 */
[----:B------:R-:W-:Y:S01]  /*3a50*/  BSSY.RECONVERGENT B3, `(.L_x_107) ;  /* 0x0000076000037945 */ /* 0x000fe20003800200 */
[----:B------:R-:W-:Y:S01]  /*3a60*/  LOP3.LUT R21, R24, 0xf, RZ, 0xc0, !PT ;  /* 0x0000000f18157812 */ /* 0x000fe200078ec0ff */
[----:B------:R-:W-:-:S10]  /*3a70*/  IMAD.MOV.U32 R23, RZ, RZ, RZ ;  /* 0x000000ffff177224 */ /* 0x000fd400078e00ff */
[----:B------:R-:W-:Y:S05]  /*3a80*/  @!P0 BRA `(.L_x_108) ;  /* 0x0000000400c88947 */ /* 0x000fea0003800000 */
[----:B------:R-:W-:Y:S01]  /*3a90*/  BSSY.RECONVERGENT B4, `(.L_x_109) ;  /* 0x0000070000047945 */ /* 0x000fe20003800200 */
[----:B------:R-:W-:-:S07]  /*3aa0*/  IMAD.MOV.U32 R23, RZ, RZ, RZ ;  /* 0x000000ffff177224 */ /* 0x000fce00078e00ff */
.L_x_110:
[----:B------:R-:W-:-:S06]  /*3ab0*/  LEA R14, R23, R0, 0x3 ;  /* 0x00000000170e7211 */ /* 0x000fcc00078e18ff */
[----:B------:R-:W2:Y:S01]  /*3ac0*/  LDL.128 R12, [R14] ;  /* 0x000000000e0c7983 */ /* 0x000ea20000100c00 */
[----:B------:R-:W-:-:S05]  /*3ad0*/  IMAD R22, R23, 0x8, R0 ;  /* 0x0000000817167824 */ /* 0x000fca00078e0200 */
[----:B------:R-:W3:Y:S04]  /*3ae0*/  LDL.128 R16, [R22+0x10] ;  /* 0x0000100016107983 */ /* 0x000ee80000100c00 */
[----:B------:R-:W4:Y:S01]  /*3af0*/  LDL.128 R8, [R22+0x20] ;  /* 0x0000200016087983 */ /* 0x000f220000100c00 */
[C-C-:B--2--5:R-:W-:Y:S02]  /*3b00*/  DSETP.GEU.AND P3, PT, R12.reuse, R36.reuse, PT ;  /* 0x000000240c00722a */ /* 0x164fe40003f6e000 */
[----:B------:R-:W-:Y:S01]  /*3b10*/  DSETP.GT.AND P0, PT, R12, R36, PT ;  /* 0x000000240c00722a */ /* 0x000fe20003f04000 */
[----:B------:R-:W-:-:S11]  /*3b20*/  VIADD R12, R20, 0x1 ;  /* 0x00000001140c7836 */ /* 0x000fd60000000000 */
[----:B------:R-:W-:Y:S01]  /*3b30*/  @P3 IADD3 R12, PT, PT, R20, RZ, RZ ;  /* 0x000000ff140c3210 */ /* 0x000fe20007ffe0ff */
[----:B------:R-:W-:-:S04]  /*3b40*/  DSETP.GEU.AND P3, PT, R14, R36, PT ;  /* 0x000000240e00722a */ /* 0x000fc80003f6e000 */
[----:B------:R-:W-:Y:S02]  /*3b50*/  VIADD R13, R12, 0xffffffff ;  /* 0xffffffff0c0d7836 */ /* 0x000fe40000000000 */
[----:B------:R-:W-:Y:S01]  /*3b60*/  @!P0 IMAD.MOV R13, RZ, RZ, R12 ;  /* 0x000000ffff0d8224 */ /* 0x000fe200078e020c */
[----:B------:R-:W-:-:S04]  /*3b70*/  DSETP.GT.AND P0, PT, R14, R36, PT ;  /* 0x000000240e00722a */ /* 0x000fc80003f04000 */
[----:B------:R-:W-:-:S03]  /*3b80*/  IADD3 R12, PT, PT, R13, 0x1, RZ ;  /* 0x000000010d0c7810 */ /* 0x000fc60007ffe0ff */
[----:B------:R-:W-:Y:S01]  /*3b90*/  @P3 IMAD.MOV R12, RZ, RZ, R13 ;  /* 0x000000ffff0c3224 */ /* 0x000fe200078e020d */
[----:B---3--:R-:W-:-:S03]  /*3ba0*/  DSETP.GEU.AND P3, PT, R16, R36, PT ;  /* 0x000000241000722a */ /* 0x008fc60003f6e000 */
[----:B------:R-:W-:-:S03]  /*3bb0*/  VIADD R13, R12, 0xffffffff ;  /* 0xffffffff0c0d7836 */ /* 0x000fc60000000000 */
[----:B------:R-:W-:Y:S01]  /*3bc0*/  @!P0 IADD3 R13, PT, PT, R12, RZ, RZ ;  /* 0x000000ff0c0d8210 */ /* 0x000fe20007ffe0ff */
[----:B------:R-:W-:-:S04]  /*3bd0*/  DSETP.GT.AND P0, PT, R16, R36, PT ;  /* 0x000000241000722a */ /* 0x000fc80003f04000 */
[----:B------:R-:W-:-:S03]  /*3be0*/  VIADD R12, R13, 0x1 ;  /* 0x000000010d0c7836 */ /* 0x000fc60000000000 */
[----:B------:R-:W-:Y:S01]  /*3bf0*/  @P3 IMAD.MOV R12, RZ, RZ, R13 ;  /* 0x000000ffff0c3224 */ /* 0x000fe200078e020d */
[----:B------:R-:W-:-:S04]  /*3c00*/  DSETP.GEU.AND P3, PT, R18, R36, PT ;  /* 0x000000241200722a */ /* 0x000fc80003f6e000 */
[----:B------:R-:W-:Y:S02]  /*3c10*/  IADD3 R13, PT, PT, R12, -0x1, RZ ;  /* 0xffffffff0c0d7810 */ /* 0x000fe40007ffe0ff */
[----:B------:R-:W-:Y:S01]  /*3c20*/  @!P0 IMAD.MOV R13, RZ, RZ, R12 ;  /* 0x000000ffff0d8224 */ /* 0x000fe200078e020c */
[----:B------:R-:W-:Y:S01]  /*3c30*/  DSETP.GT.AND P0, PT, R18, R36, PT ;  /* 0x000000241200722a */ /* 0x000fe20003f04000 */
[----:B------:R-:W2:Y:S02]  /*3c40*/  LDL.128 R16, [R22+0x30] ;  /* 0x0000300016107983 */ /* 0x000ea40000100c00 */
[----:B------:R-:W-:-:S04]  /*3c50*/  VIADD R12, R13, 0x1 ;  /* 0x000000010d0c7836 */ /* 0x000fc80000000000 */
[----:B------:R-:W-:Y:S01]  /*3c60*/  @P3 IADD3 R12, PT, PT, R13, RZ, RZ ;  /* 0x000000ff0d0c3210 */ /* 0x000fe20007ffe0ff */
[C-C-:B----4-:R-:W-:Y:S02]  /*3c70*/  DSETP.GEU.AND P4, PT, R8.reuse, R36.reuse, PT ;  /* 0x000000240800722a */ /* 0x150fe40003f8e000 */
[----:B------:R-:W-:Y:S02]  /*3c80*/  DSETP.GT.AND P3, PT, R8, R36, PT ;  /* 0x000000240800722a */ /* 0x000fe40003f64000 */
[----:B------:R-:W-:Y:S02]  /*3c90*/  VIADD R9, R12, 0xffffffff ;  /* 0xffffffff0c097836 */ /* 0x000fe40000000000 */
[----:B------:R-:W-:Y:S02]  /*3ca0*/  @!P0 IMAD.MOV R9, RZ, RZ, R12 ;  /* 0x000000ffff098224 */ /* 0x000fe400078e020c */
[----:B------:R-:W3:Y:S03]  /*3cb0*/  LDL.128 R12, [R22+0x40] ;  /* 0x00004000160c7983 */ /* 0x000ee60000100c00 */
[----:B------:R-:W-:-:S03]  /*3cc0*/  IADD3 R8, PT, PT, R9, 0x1, RZ ;  /* 0x0000000109087810 */ /* 0x000fc60007ffe0ff */
[----:B------:R-:W-:-:S04]  /*3cd0*/  @P4 IMAD.MOV R8, RZ, RZ, R9 ;  /* 0x000000ffff084224 */ /* 0x000fc800078e0209 */
[C---:B------:R-:W-:Y:S01]  /*3ce0*/  VIADD R9, R8.reuse, 0xffffffff ;  /* 0xffffffff08097836 */ /* 0x040fe20000000000 */
[----:B------:R-:W-:Y:S01]  /*3cf0*/  @!P3 IADD3 R9, PT, PT, R8, RZ, RZ ;  /* 0x000000ff0809b210 */ /* 0x000fe20007ffe0ff */
[C-C-:B------:R-:W-:Y:S02]  /*3d00*/  DSETP.GEU.AND P3, PT, R10.reuse, R36.reuse, PT ;  /* 0x000000240a00722a */ /* 0x140fe40003f6e000 */
[----:B------:R-:W-:Y:S02]  /*3d10*/  DSETP.GT.AND P0, PT, R10, R36, PT ;  /* 0x000000240a00722a */ /* 0x000fe40003f04000 */
[----:B------:R-:W-:-:S10]  /*3d20*/  VIADD R8, R9, 0x1 ;  /* 0x0000000109087836 */ /* 0x000fd40000000000 */
[----:B------:R-:W-:-:S05]  /*3d30*/  @P3 IMAD.MOV R8, RZ, RZ, R9 ;  /* 0x000000ffff083224 */ /* 0x000fca00078e0209 */
[----:B------:R-:W-:Y:S01]  /*3d40*/  IADD3 R9, PT, PT, R8, -0x1, RZ ;  /* 0xffffffff08097810 */ /* 0x000fe20007ffe0ff */
[----:B------:R-:W-:-:S04]  /*3d50*/  @!P0 IMAD.MOV R9, RZ, RZ, R8 ;  /* 0x000000ffff098224 */ /* 0x000fc800078e0208 */
[----:B------:R-:W-:Y:S01]  /*3d60*/  VIADD R8, R9, 0x1 ;  /* 0x0000000109087836 */ /* 0x000fe20000000000 */
[C-C-:B--2---:R-:W-:Y:S02]  /*3d70*/  DSETP.GEU.AND P3, PT, R16.reuse, R36.reuse, PT ;  /* 0x000000241000722a */ /* 0x144fe40003f6e000 */
[----:B------:R-:W-:-:S12]  /*3d80*/  DSETP.GT.AND P0, PT, R16, R36, PT ;  /* 0x000000241000722a */ /* 0x000fd80003f04000 */
        /* <DEDUP_REMOVED lines=9> */
[----:B------:R-:W-:Y:S02]  /*3e20*/  @!P0 IADD3 R16, PT, PT, R8, RZ, RZ ;  /* 0x000000ff08108210 */ /* 0x000fe40007ffe0ff */
[----:B------:R-:W2:Y:S01]  /*3e30*/  LDL.128 R8, [R22+0x50] ;  /* 0x0000500016087983 */ /* 0x000ea20000100c00 */
[----:B------:R-:W-:Y:S02]  /*3e40*/  DSETP.GT.AND P0, PT, R12, R36, PT ;  /* 0x000000240c00722a */ /* 0x000fe40003f04000 */
[----:B------:R-:W-:-:S03]  /*3e50*/  VIADD R12, R16, 0x1 ;  /* 0x00000001100c7836 */ /* 0x000fc60000000000 */
[----:B------:R-:W-:Y:S01]  /*3e60*/  @P3 IMAD.MOV R12, RZ, RZ, R16 ;  /* 0x000000ffff0c3224 */ /* 0x000fe200078e0210 */
[----:B------:R-:W-:Y:S01]  /*3e70*/  DSETP.GEU.AND P3, PT, R14, R36, PT ;  /* 0x000000240e00722a */ /* 0x000fe20003f6e000 */
[----:B------:R-:W3:Y:S03]  /*3e80*/  LDL.128 R16, [R22+0x70] ;  /* 0x0000700016107983 */ /* 0x000ee60000100c00 */
[----:B------:R-:W-:-:S04]  /*3e90*/  IADD3 R13, PT, PT, R12, -0x1, RZ ;  /* 0xffffffff0c0d7810 */ /* 0x000fc80007ffe0ff */
[----:B------:R-:W-:Y:S01]  /*3ea0*/  @!P0 IMAD.MOV R13, RZ, RZ, R12 ;  /* 0x000000ffff0d8224 */ /* 0x000fe200078e020c */
[----:B------:R-:W-:-:S03]  /*3eb0*/  DSETP.GT.AND P0, PT, R14, R36, PT ;  /* 0x000000240e00722a */ /* 0x000fc60003f04000 */
[C---:B------:R-:W-:Y:S02]  /*3ec0*/  VIADD R20, R13.reuse, 0x1 ;  /* 0x000000010d147836 */ /* 0x040fe40000000000 */
[----:B------:R-:W-:Y:S02]  /*3ed0*/  @P3 IADD3 R20, PT, PT, R13, RZ, RZ ;  /* 0x000000ff0d143210 */ /* 0x000fe40007ffe0ff */
[----:B------:R-:W4:Y:S01]  /*3ee0*/  LDL.128 R12, [R22+0x60] ;  /* 0x00006000160c7983 */ /* 0x000f220000100c00 */
[----:B------:R-:W-:Y:S01]  /*3ef0*/  IADD3 R23, PT, PT, R23, 0x10, RZ ;  /* 0x0000001017177810 */ /* 0x000fe20007ffe0ff */
[C-C-:B--2---:R-:W-:Y:S02]  /*3f00*/  DSETP.GEU.AND P5, PT, R8.reuse, R36.reuse, PT ;  /* 0x000000240800722a */ /* 0x144fe40003fae000 */
[--C-:B------:R-:W-:Y:S01]  /*3f10*/  DSETP.GT.AND P4, PT, R8, R36.reuse, PT ;  /* 0x000000240800722a */ /* 0x100fe20003f84000 */
[----:B------:R-:W-:Y:S02]  /*3f20*/  VIADD R8, R20, 0xffffffff ;  /* 0xffffffff14087836 */ /* 0x000fe40000000000 */
[----:B------:R-:W-:Y:S01]  /*3f30*/  @!P0 IMAD.MOV R8, RZ, RZ, R20 ;  /* 0x000000ffff088224 */ /* 0x000fe200078e0214 */
[----:B------:R-:W-:-:S04]  /*3f40*/  DSETP.GEU.AND P6, PT, R10, R36, PT ;  /* 0x000000240a00722a */ /* 0x000fc80003fce000 */
[----:B------:R-:W-:-:S04]  /*3f50*/  IADD3 R9, PT, PT, R8, 0x1, RZ ;  /* 0x0000000108097810 */ /* 0x000fc80007ffe0ff */
[----:B------:R-:W-:Y:S01]  /*3f60*/  @P5 IMAD.MOV R9, RZ, RZ, R8 ;  /* 0x000000ffff095224 */ /* 0x000fe200078e0208 */
[----:B------:R-:W-:-:S03]  /*3f70*/  DSETP.GT.AND P3, PT, R10, R36, PT ;  /* 0x000000240a00722a */ /* 0x000fc60003f64000 */
[C---:B------:R-:W-:Y:S01]  /*3f80*/  VIADD R8, R9.reuse, 0xffffffff ;  /* 0xffffffff09087836 */ /* 0x040fe20000000000 */
[----:B------:R-:W-:Y:S01]  /*3f90*/  @!P4 IADD3 R8, PT, PT, R9, RZ, RZ ;  /* 0x000000ff0908c210 */ /* 0x000fe20007ffe0ff */
[----:B----4-:R-:W-:-:S04]  /*3fa0*/  DSETP.GEU.AND P4, PT, R12, R36, PT ;  /* 0x000000240c00722a */ /* 0x010fc80003f8e000 */
[----:B------:R-:W-:Y:S02]  /*3fb0*/  VIADD R9, R8, 0x1 ;  /* 0x0000000108097836 */ /* 0x000fe40000000000 */
[----:B------:R-:W-:Y:S01]  /*3fc0*/  @P6 IMAD.MOV R9, RZ, RZ, R8 ;  /* 0x000000ffff096224 */ /* 0x000fe200078e0208 */
[----:B------:R-:W-:-:S04]  /*3fd0*/  DSETP.GT.AND P0, PT, R12, R36, PT ;  /* 0x000000240c00722a */ /* 0x000fc80003f04000 */
        /* <DEDUP_REMOVED lines=10> */
[----:B---3--:R-:W-:-:S03]  /*4080*/  DSETP.GEU.AND P3, PT, R16, R36, PT ;  /* 0x000000241000722a */ /* 0x008fc60003f6e000 */
[----:B------:R-:W-:-:S05]  /*4090*/  VIADD R8, R9, 0xffffffff ;  /* 0xffffffff09087836 */ /* 0x000fca0000000000 */
[----:B------:R-:W-:Y:S01]  /*40a0*/  @!P0 IADD3 R8, PT, PT, R9, RZ, RZ ;  /* 0x000000ff09088210 */ /* 0x000fe20007ffe0ff */
[----:B------:R-:W-:-:S04]  /*40b0*/  DSETP.GT.AND P0, PT, R16, R36, PT ;  /* 0x000000241000722a */ /* 0x000fc80003f04000 */
[----:B------:R-:W-:Y:S02]  /*40c0*/  VIADD R9, R8, 0x1 ;  /* 0x0000000108097836 */ /* 0x000fe40000000000 */
[----:B------:R-:W-:Y:S01]  /*40d0*/  @P3 IMAD.MOV R9, RZ, RZ, R8 ;  /* 0x000000ffff093224 */ /* 0x000fe200078e0208 */
[----:B------:R-:W-:Y:S01]  /*40e0*/  DSETP.GEU.AND P3, PT, R18, R36, PT ;  /* 0x000000241200722a */ /* 0x000fe20003f6e000 */
[----:B------:R-:W-:-:S03]  /*40f0*/  LOP3.LUT R8, R24, 0x7ffffff0, RZ, 0xc0, !PT ;  /* 0x7ffffff018087812 */ /* 0x000fc600078ec0ff */
[----:B------:R-:W-:-:S03]  /*4100*/  IADD3 R10, PT, PT, R9, -0x1, RZ ;  /* 0xffffffff090a7810 */ /* 0x000fc60007ffe0ff */
[----:B------:R-:W-:Y:S01]  /*4110*/  @!P0 IMAD.MOV R10, RZ, RZ, R9 ;  /* 0x000000ffff0a8224 */ /* 0x000fe200078e0209 */
[----:B------:R-:W-:-:S03]  /*4120*/  DSETP.GT.AND P0, PT, R18, R36, PT ;  /* 0x000000241200722a */ /* 0x000fc60003f04000 */
[----:B------:R-:W-:-:S03]  /*4130*/  VIADD R9, R10, 0x1 ;  /* 0x000000010a097836 */ /* 0x000fc60000000000 */
[----:B------:R-:W-:Y:S01]  /*4140*/  @P3 IMAD.MOV R9, RZ, RZ, R10 ;  /* 0x000000ffff093224 */ /* 0x000fe200078e020a */
[----:B------:R-:W-:-:S03]  /*4150*/  ISETP.NE.AND P3, PT, R23, R8, PT ;  /* 0x000000081700720c */ /* 0x000fc60003f65270 */
[----:B------:R-:W-:-:S04]  /*4160*/  VIADD R20, R9, 0xffffffff ;  /* 0xffffffff09147836 */ /* 0x000fc80000000000 */
[----:B------:R-:W-:-:S06]  /*4170*/  @!P0 IADD3 R20, PT, PT, R9, RZ, RZ ;  /* 0x000000ff09148210 */ /* 0x000fcc0007ffe0ff */
[----:B------:R-:W-:Y:S05]  /*4180*/  @P3 BRA `(.L_x_110) ;  /* 0xfffffff800483947 */ /* 0x000fea000383ffff */
[----:B------:R-:W-:Y:S05]  /*4190*/  BSYNC.RECONVERGENT B4 ;  /* 0x0000000000047941 */ /* 0x000fea0003800200 */
.L_x_109:
[----:B------:R-:W-:-:S07]  /*41a0*/  IMAD.MOV.U32 R23, RZ, RZ, R8 ;  /* 0x000000ffff177224 */ /* 0x000fce00078e0008 */
.L_x_108:
[----:B------:R-:W-:Y:S05]  /*41b0*/  BSYNC.RECONVERGENT B3 ;  /* 0x0000000000037941 */ /* 0x000fea0003800200 */
.L_x_107:
[----:B------:R-:W-:-:S13]  /*41c0*/  ISETP.NE.AND P0, PT, R21, RZ, PT ;  /* 0x000000ff1500720c */ /* 0x000fda0003f05270 */
[----:B------:R-:W-:Y:S05]  /*41d0*/  @!P0 BRA `(.L_x_106) ;  /* 0x0000000400f08947 */ /* 0x000fea0003800000 */
[----:B------:R-:W-:Y:S01]  /*41e0*/  ISETP.GE.U32.AND P0, PT, R21, 0x8, PT ;  /* 0x000000081500780c */ /* 0x000fe20003f06070 */
[----:B------:R-:W-:-:S12]  /*41f0*/  BSSY.RECONVERGENT B3, `(.L_x_111) ;  /* 0x0000038000037945 */ /* 0x000fd80003800200 */
[----:B------:R-:W-:Y:S05]  /*4200*/  @!P0 BRA `(.L_x_112) ;  /* 0x0000000000d88947 */ /* 0x000fea0003800000 */
[----:B------:R-:W-:-:S05]  /*4210*/  IMAD R22, R23, 0x8, R0 ;  /* 0x0000000817167824 */ /* 0x000fca00078e0200 */
[----:B------:R-:W2:Y:S04]  /*4220*/  LDL.128 R12, [R22] ;  /* 0x00000000160c7983 */ /* 0x000ea80000100c00 */
[----:B------:R-:W3:Y:S04]  /*4230*/  LDL.128 R8, [R22+0x10] ;  /* 0x0000100016087983 */ /* 0x000ee80000100c00 */
[----:B------:R-:W4:Y:S01]  /*4240*/  LDL.128 R16, [R22+0x30] ;  /* 0x0000300016107983 */ /* 0x000f220000100c00 */
[----:B------:R-:W-:Y:S01]  /*4250*/  IADD3 R21, PT, PT, R20, 0x1, RZ ;  /* 0x0000000114157810 */ /* 0x000fe20007ffe0ff */
[----:B--2--5:R-:W-:-:S02]  /*4260*/  DSETP.GEU.AND P4, PT, R12, R36, PT ;  /* 0x000000240c00722a */ /* 0x024fc40003f8e000 */
        /* <DEDUP_REMOVED lines=8> */
[----:B------:R-:W-:-:S05]  /*42f0*/  @P5 IMAD.MOV R21, RZ, RZ, R20 ;  /* 0x000000ffff155224 */ /* 0x000fca00078e0214 */
[----:B------:R-:W-:Y:S01]  /*4300*/  IADD3 R20, PT, PT, R21, -0x1, RZ ;  /* 0xffffffff15147810 */ /* 0x000fe20007ffe0ff */
[----:B------:R-:W-:Y:S01]  /*4310*/  @!P3 IMAD.MOV R20, RZ, RZ, R21 ;  /* 0x000000ffff14b224 */ /* 0x000fe200078e0215 */
[C-C-:B---3--:R-:W-:Y:S02]  /*4320*/  DSETP.GEU.AND P3, PT, R8.reuse, R36.reuse, PT ;  /* 0x000000240800722a */ /* 0x148fe40003f6e000 */
        /* <DEDUP_REMOVED lines=10> */
[----:B------:R-:W-:-:S05]  /*43d0*/  @!P0 IADD3 R9, PT, PT, R8, RZ, RZ ;  /* 0x000000ff08098210 */ /* 0x000fca0007ffe0ff */
[----:B------:R-:W-:Y:S02]  /*43e0*/  VIADD R8, R9, 0x1 ;  /* 0x0000000109087836 */ /* 0x000fe40000000000 */
[----:B------:R-:W-:Y:S01]  /*43f0*/  VIADD R23, R23, 0x8 ;  /* 0x0000000817177836 */ /* 0x000fe20000000000 */
[C-C-:B--2---:R-:W-:Y:S02]  /*4400*/  DSETP.GEU.AND P3, PT, R12.reuse, R36.reuse, PT ;  /* 0x000000240c00722a */ /* 0x144fe40003f6e000 */
[----:B------:R-:W-:-:S12]  /*4410*/  DSETP.GT.AND P0, PT, R12, R36, PT ;  /* 0x000000240c00722a */ /* 0x000fd80003f04000 */
[----:B------:R-:W-:Y:S01]  /*4420*/  @P3 IMAD.MOV R8, RZ, RZ, R9 ;  /* 0x000000ffff083224 */ /* 0x000fe200078e0209 */
[----:B------:R-:W-:-:S04]  /*4430*/  DSETP.GEU.AND P3, PT, R14, R36, PT ;  /* 0x000000240e00722a */ /* 0x000fc80003f6e000 */
[----:B------:R-:W-:Y:S01]  /*4440*/  IADD3 R9, PT, PT, R8, -0x1, RZ ;  /* 0xffffffff08097810 */ /* 0x000fe20007ffe0ff */
[----:B------:R-:W-:Y:S01]  /*4450*/  @!P0 IMAD.MOV R9, RZ, RZ, R8 ;  /* 0x000000ffff098224 */ /* 0x000fe200078e0208 */
[----:B------:R-:W-:-:S03]  /*4460*/  DSETP.GT.AND P0, PT, R14, R36, PT ;  /* 0x000000240e00722a */ /* 0x000fc60003f04000 */
[----:B------:R-:W-:-:S05]  /*4470*/  VIADD R8, R9, 0x1 ;  /* 0x0000000109087836 */ /* 0x000fca0000000000 */
[----:B------:R-:W-:Y:S01]  /*4480*/  @P3 IADD3 R8, PT, PT, R9, RZ, RZ ;  /* 0x000000ff09083210 */ /* 0x000fe20007ffe0ff */
[----:B----4-:R-:W-:-:S04]  /*4490*/  DSETP.GEU.AND P3, PT, R16, R36, PT ;  /* 0x000000241000722a */ /* 0x010fc80003f6e000 */
        /* <DEDUP_REMOVED lines=13> */
.L_x_112:
[----:B------:R-:W-:Y:S05]  /*4570*/  BSYNC.RECONVERGENT B3 ;  /* 0x0000000000037941 */ /* 0x000fea0003800200 */
.L_x_111:
[----:B------:R-:W-:-:S13]  /*4580*/  LOP3.LUT P0, R8, R24, 0x7, RZ, 0xc0, !PT ;  /* 0x0000000718087812 */ /* 0x000fda000780c0ff */
        /* <DEDUP_REMOVED lines=10> */
[C-C-:B--2--5:R-:W-:Y:S02]  /*4630*/  DSETP.GEU.AND P3, PT, R8.reuse, R36.reuse, PT ;  /* 0x000000240800722a */ /* 0x164fe40003f6e000 */
        /* <DEDUP_REMOVED lines=23> */
.L_x_114:
[----:B------:R-:W-:Y:S05]  /*47b0*/  BSYNC.RECONVERGENT B3 ;  /* 0x0000000000037941 */ /* 0x000fea0003800200 */
.L_x_113:
[----:B------:R-:W-:Y:S05]  /*47c0*/  @!P0 BRA `(.L_x_106) ;  /* 0x0000000000748947 */ /* 0x000fea0003800000 */
[----:B------:R-:W-:-:S05]  /*47d0*/  LEA R23, R23, R0, 0x3 ;  /* 0x0000000017177211 */ /* 0x000fca00078e18ff */
[----:B------:R-:W2:Y:S02]  /*47e0*/  LDL.128 R8, [R23] ;  /* 0x0000000017087983 */ /* 0x000ea40000100c00 */
[C-C-:B--2--5:R-:W-:Y:S02]  /*47f0*/  DSETP.GEU.AND P3, PT, R8.reuse, R36.reuse, PT ;  /* 0x000000240800722a */ /* 0x164fe40003f6e000 */
        /* <DEDUP_REMOVED lines=9> */
[C-C-:B------:R-:W-:Y:S02]  /*4890*/  DSETP.GEU.AND P4, PT, R10.reuse, R36.reuse, PT ;  /* 0x000000240a00722a */ /* 0x140fe40003f8e000 */
[----:B------:R-:W-:Y:S01]  /*48a0*/  DSETP.GT.AND P0, PT, R10, R36, PT ;  /* 0x000000240a00722a */ /* 0x000fe20003f04000 */
[----:B------:R-:W-:-:S11]  /*48b0*/  VIADD R10, R20, 0x1 ;  /* 0x00000001140a7836 */ /* 0x000fd60000000000 */
[----:B------:R-:W-:Y:S02]  /*48c0*/  @P4 IADD3 R10, PT, PT, R20, RZ, RZ ;  /* 0x000000ff140a4210 */ /* 0x000fe40007ffe0ff */
[----:B------:R-:W-:-:S03]  /*48d0*/  PLOP3.LUT P4, PT, PT, PT, PT, 0x8, 0x80 ;  /* 0x000000000080781c */ /* 0x000fc60003f8e170 */
[----:B------:R-:W-:Y:S02]  /*48e0*/  VIADD R20, R10, 0xffffffff ;  /* 0xffffffff0a147836 */ /* 0x000fe40000000000 */
[----:B------:R-:W-:Y:S01]  /*48f0*/  @!P0 IMAD.MOV R20, RZ, RZ, R10 ;  /* 0x000000ffff148224 */ /* 0x000fe200078e020a */
[----:B------:R-:W-:Y:S01]  /*4900*/  PLOP3.LUT P0, PT, PT, PT, PT, 0x80, 0x8 ;  /* 0x000000000008781c */ /* 0x000fe20003f0f070 */
[----:B--2---:R-:W-:-:S06]  /*4910*/  @P3 DSETP.GEU.AND P5, PT, R8, R36, PT ;  /* 0x000000240800322a */ /* 0x004fcc0003fae000 */
[----:B------:R-:W-:Y:S01]  /*4920*/  @P3 PLOP3.LUT P4, PT, P5, PT, PT, 0x80, 0x8 ;  /* 0x000000000008381c */ /* 0x000fe20002f8f070 */
[----:B------:R-:W-:Y:S01]  /*4930*/  @P3 DSETP.GT.AND P5, PT, R8, R36, PT ;  /* 0x000000240800322a */ /* 0x000fe20003fa4000 */
[----:B------:R-:W-:-:S05]  /*4940*/  @P3 IADD3 R8, PT, PT, R20, 0x1, RZ ;  /* 0x0000000114083810 */ /* 0x000fca0007ffe0ff */
[----:B------:R-:W-:-:S06]  /*4950*/  @P3 PLOP3.LUT P0, PT, P5, PT, PT, 0x80, 0x8 ;  /* 0x000000000008381c */ /* 0x000fcc0002f0f070 */
[----:B------:R-:W-:-:S04]  /*4960*/  @P4 IMAD.MOV R8, RZ, RZ, R20 ;  /* 0x000000ffff084224 */ /* 0x000fc800078e0214 */
[----:B------:R-:W-:-:S03]  /*4970*/  @P3 VIADD R9, R8, 0xffffffff ;  /* 0xffffffff08093836 */ /* 0x000fc60000000000 */
[----:B------:R-:W-:-:S05]  /*4980*/  @!P0 IADD3 R9, PT, PT, R8, RZ, RZ ;  /* 0x000000ff08098210 */ /* 0x000fca0007ffe0ff */
[----:B------:R-:W-:-:S07]  /*4990*/  @P3 IMAD.MOV.U32 R20, RZ, RZ, R9 ;  /* 0x000000ffff143224 */ /* 0x000fce00078e0009 */
.L_x_106:
[----:B------:R-:W-:Y:S05]  /*49a0*/  BSYNC.RECONVERGENT B2 ;  /* 0x0000000000027941 */ /* 0x000fea0003800200 */
.L_x_105:
[----:B------:R-:W-:Y:S01]  /*49b0*/  BSSY.RECONVERGENT B2, `(.L_x_115) ;  /* 0x000010a000027945 */ /* 0x000fe20003800200 */
[----:B------:R-:W-:Y:S01]  /*49c0*/  IMAD.IADD R27, R27, 0x1, R20 ;  /* 0x000000011b1b7824 */ /* 0x000fe200078e0214 */
[----:B-----5:R-:W-:Y:S02]  /*49d0*/  MOV R36, RZ ;  /* 0x000000ff00247202 */ /* 0x020fe40000000f00 */
[----:B------:R-:W-:Y:S05]  /*49e0*/  @P2 BRA `(.L_x_116) ;  /* 0x0000001000182947 */ /* 0x000fea0003800000 */
[C---:B------:R-:W-:Y:S01]  /*49f0*/  IADD3 R8, PT, PT, R7.reuse, -0x2, -R24 ;  /* 0xfffffffe07087810 */ /* 0x040fe20007ffe818 */
[----:B------:R-:W-:Y:S01]  /*4a00*/  BSSY.RECONVERGENT B3, `(.L_x_117) ;  /* 0x000007f000037945 */ /* 0x000fe20003800200 */
[----:B------:R-:W-:Y:S01]  /*4a10*/  LOP3.LUT R16, RZ, R24, RZ, 0x33, !PT ;  /* 0x00000018ff107212 */ /* 0x000fe200078e33ff */
[----:B------:R-:W-:Y:S01]  /*4a20*/  IMAD.MOV.U32 R36, RZ, RZ, RZ ;  /* 0x000000ffff247224 */ /* 0x000fe200078e00ff */
[----:B------:R-:W-:Y:S01]  /*4a30*/  ISETP.GE.U32.AND P0, PT, R8, 0xf, PT ;  /* 0x0000000f0800780c */ /* 0x000fe20003f06070 */
[----:B------:R-:W-:Y:S01]  /*4a40*/  IMAD.MOV.U32 R19, RZ, RZ, R26 ;  /* 0x000000ffff137224 */ /* 0x000fe200078e001a */
[----:B------:R-:W-:-:S11]  /*4a50*/  IADD3 R18, PT, PT, R7, R16, RZ ;  /* 0x0000001007127210 */ /* 0x000fd60007ffe0ff */
[----:B------:R-:W-:Y:S05]  /*4a60*/  @!P0 BRA `(.L_x_118) ;  /* 0x0000000400e08947 */ /* 0x000fea0003800000 */
[----:B------:R-:W-:Y:S02]  /*4a70*/  IMAD.MOV.U32 R36, RZ, RZ, RZ ;  /* 0x000000ffff247224 */ /* 0x000fe400078e00ff */
[----:B------:R-:W-:-:S07]  /*4a80*/  IMAD.MOV.U32 R19, RZ, RZ, R26 ;  /* 0x000000ffff137224 */ /* 0x000fce00078e001a */
.L_x_119:
[----:B------:R-:W-:-:S05]  /*4a90*/  LEA R17, R19, R0, 0x3 ;  /* 0x0000000013117211 */ /* 0x000fca00078e18ff */
[----:B------:R-:W2:Y:S04]  /*4aa0*/  LDL.64 R12, [R17] ;  /* 0x00000000110c7983 */ /* 0x000ea80000100a00 */
[----:B------:R-:W3:Y:S04]  /*4ab0*/  LDL.64 R10, [R17+0x8] ;  /* 0x00000800110a7983 */ /* 0x000ee80000100a00 */
[----:B------:R-:W4:Y:S04]  /*4ac0*/  LDL.64 R8, [R17+0x10] ;  /* 0x0000100011087983 */ /* 0x000f280000100a00 */
[----:B------:R-:W5:Y:S01]  /*4ad0*/  LDL.64 R14, [R17+0x18] ;  /* 0x00001800110e7983 */ /* 0x000f620000100a00 */
[----:B------:R-:W-:Y:S01]  /*4ae0*/  VIADD R20, R36, 0x1 ;  /* 0x0000000124147836 */ /* 0x000fe20000000000 */
[----:B--2---:R-:W-:-:S02]  /*4af0*/  DSETP.GEU.AND P4, PT, R12, R28, PT ;  /* 0x0000001c0c00722a */ /* 0x004fc40003f8e000 */
[--C-:B------:R-:W-:Y:S01]  /*4b00*/  DSETP.GT.AND P3, PT, R12, R28.reuse, PT ;  /* 0x0000001c0c00722a */ /* 0x100fe20003f64000 */
[----:B------:R-:W2:Y:S01]  /*4b10*/  LDL.64 R12, [R17+0x20] ;  /* 0x00002000110c7983 */ /* 0x000ea20000100a00 */
[C-C-:B---3--:R-:W-:Y:S02]  /*4b20*/  DSETP.GEU.AND P0, PT, R10.reuse, R28.reuse, PT ;  /* 0x0000001c0a00722a */ /* 0x148fe40003f0e000 */
[--C-:B------:R-:W-:Y:S01]  /*4b30*/  DSETP.GT.AND P2, PT, R10, R28.reuse, PT ;  /* 0x0000001c0a00722a */ /* 0x100fe20003f44000 */
[----:B------:R-:W3:Y:S01]  /*4b40*/  LDL.64 R10, [R17+0x28] ;  /* 0x00002800110a7983 */ /* 0x000ee20000100a00 */
[C-C-:B----4-:R-:W-:Y:S02]  /*4b50*/  DSETP.GEU.AND P5, PT, R8.reuse, R28.reuse, PT ;  /* 0x0000001c0800722a */ /* 0x150fe40003fae000 */
[--C-:B------:R-:W-:Y:S01]  /*4b60*/  DSETP.GT.AND P6, PT, R8, R28.reuse, PT ;  /* 0x0000001c0800722a */ /* 0x100fe20003fc4000 */
[----:B------:R-:W4:Y:S03]  /*4b70*/  LDL.64 R8, [R17+0x30] ;  /* 0x0000300011087983 */ /* 0x000f260000100a00 */
[----:B------:R-:W-:Y:S01]  /*4b80*/  @P4 IMAD.MOV R20, RZ, RZ, R36 ;  /* 0x000000ffff144224 */ /* 0x000fe200078e0224 */
[----:B-----5:R-:W-:-:S04]  /*4b90*/  DSETP.GEU.AND P4, PT, R14, R28, PT ;  /* 0x0000001c0e00722a */ /* 0x020fc80003f8e000 */
[----:B------:R-:W-:Y:S01]  /*4ba0*/  IADD3 R21, PT, PT, R20, -0x1, RZ ;  /* 0xffffffff14157810 */ /* 0x000fe20007ffe0ff */
[----:B------:R-:W-:Y:S01]  /*4bb0*/  @!P3 IMAD.MOV R21, RZ, RZ, R20 ;  /* 0x000000ffff15b224 */ /* 0x000fe200078e0214 */
[----:B------:R-:W-:Y:S01]  /*4bc0*/  DSETP.GT.AND P3, PT, R14, R28, PT ;  /* 0x0000001c0e00722a */ /* 0x000fe20003f64000 */
[----:B------:R-:W5:Y:S02]  /*4bd0*/  LDL.64 R14, [R17+0x38] ;  /* 0x00003800110e7983 */ /* 0x000f640000100a00 */
[C---:B------:R-:W-:Y:S01]  /*4be0*/  VIADD R20, R21.reuse, 0x1 ;  /* 0x0000000115147836 */ /* 0x040fe20000000000 */
[----:B------:R-:W-:-:S05]  /*4bf0*/  @P0 IADD3 R20, PT, PT, R21, RZ, RZ ;  /* 0x000000ff15140210 */ /* 0x000fca0007ffe0ff */
[----:B------:R-:W-:Y:S02]  /*4c00*/  VIADD R21, R20, 0xffffffff ;  /* 0xffffffff14157836 */ /* 0x000fe40000000000 */
[----:B------:R-:W-:-:S05]  /*4c10*/  @!P2 IMAD.MOV R21, RZ, RZ, R20 ;  /* 0x000000ffff15a224 */ /* 0x000fca00078e0214 */
        /* <DEDUP_REMOVED lines=8> */
[C-C-:B--2---:R-:W-:Y:S02]  /*4ca0*/  DSETP.GEU.AND P0, PT, R12.reuse, R28.reuse, PT ;  /* 0x0000001c0c00722a */ /* 0x144fe40003f0e000 */
[--C-:B------:R-:W-:Y:S01]  /*4cb0*/  DSETP.GT.AND P2, PT, R12, R28.reuse, PT ;  /* 0x0000001c0c00722a */ /* 0x100fe20003f44000 */
[----:B------:R-:W2:Y:S01]  /*4cc0*/  LDL.64 R12, [R17+0x40] ;  /* 0x00004000110c7983 */ /* 0x000ea20000100a00 */
[C-C-:B---3--:R-:W-:Y:S02]  /*4cd0*/  DSETP.GEU.AND P6, PT, R10.reuse, R28.reuse, PT ;  /* 0x0000001c0a00722a */ /* 0x148fe40003fce000 */
[--C-:B------:R-:W-:Y:S01]  /*4ce0*/  DSETP.GT.AND P5, PT, R10, R28.reuse, PT ;  /* 0x0000001c0a00722a */ /* 0x100fe20003fa4000 */
[----:B------:R-:W3:Y:S01]  /*4cf0*/  LDL.64 R10, [R17+0x48] ;  /* 0x00004800110a7983 */ /* 0x000ee20000100a00 */
[----:B----4-:R-:W-:-:S02]  /*4d00*/  DSETP.GEU.AND P4, PT, R8, R28, PT ;  /* 0x0000001c0800722a */ /* 0x010fc40003f8e000 */
[----:B------:R-:W-:Y:S01]  /*4d10*/  DSETP.GT.AND P3, PT, R8, R28, PT ;  /* 0x0000001c0800722a */ /* 0x000fe20003f64000 */
[----:B------:R-:W4:Y:S01]  /*4d20*/  LDL.64 R8, [R17+0x50] ;  /* 0x0000500011087983 */ /* 0x000f220000100a00 */
[C---:B------:R-:W-:Y:S02]  /*4d30*/  VIADD R20, R21.reuse, 0x1 ;  /* 0x0000000115147836 */ /* 0x040fe40000000000 */
[----:B------:R-:W-:-:S05]  /*4d40*/  @P0 IADD3 R20, PT, PT, R21, RZ, RZ ;  /* 0x000000ff15140210 */ /* 0x000fca0007ffe0ff */
[----:B------:R-:W-:Y:S02]  /*4d50*/  VIADD R21, R20, 0xffffffff ;  /* 0xffffffff14157836 */ /* 0x000fe40000000000 */
[----:B------:R-:W-:-:S05]  /*4d60*/  @!P2 IMAD.MOV R21, RZ, RZ, R20 ;  /* 0x000000ffff15a224 */ /* 0x000fca00078e0214 */
[----:B------:R-:W-:Y:S01]  /*4d70*/  IADD3 R20, PT, PT, R21, 0x1, RZ ;  /* 0x0000000115147810 */ /* 0x000fe20007ffe0ff */
[----:B------:R-:W-:-:S04]  /*4d80*/  @P6 IMAD.MOV R20, RZ, RZ, R21 ;  /* 0x000000ffff146224 */ /* 0x000fc800078e0215 */
[C---:B------:R-:W-:Y:S01]  /*4d90*/  VIADD R21, R20.reuse, 0xffffffff ;  /* 0xffffffff14157836 */ /* 0x040fe20000000000 */
[----:B------:R-:W-:Y:S01]  /*4da0*/  @!P5 IADD3 R21, PT, PT, R20, RZ, RZ ;  /* 0x000000ff1415d210 */ /* 0x000fe20007ffe0ff */
[C-C-:B-----5:R-:W-:Y:S02]  /*4db0*/  DSETP.GEU.AND P2, PT, R14.reuse, R28.reuse, PT ;  /* 0x0000001c0e00722a */ /* 0x160fe40003f4e000 */
[----:B------:R-:W-:Y:S02]  /*4dc0*/  DSETP.GT.AND P0, PT, R14, R28, PT ;  /* 0x0000001c0e00722a */ /* 0x000fe40003f04000 */
[----:B------:R-:W-:Y:S01]  /*4dd0*/  VIADD R20, R21, 0x1 ;  /* 0x0000000115147836 */ /* 0x000fe20000000000 */
[----:B------:R-:W5:Y:S01]  /*4de0*/  LDL.64 R14, [R17+0x58] ;  /* 0x00005800110e7983 */ /* 0x000f620000100a00 */
[----:B------:R-:W-:-:S05]  /*4df0*/  @P4 IMAD.MOV R20, RZ, RZ, R21 ;  /* 0x000000ffff144224 */ /* 0x000fca00078e0215 */
[----:B------:R-:W-:Y:S01]  /*4e00*/  IADD3 R21, PT, PT, R20, -0x1, RZ ;  /* 0xffffffff14157810 */ /* 0x000fe20007ffe0ff */
[----:B------:R-:W-:-:S04]  /*4e10*/  @!P3 IMAD.MOV R21, RZ, RZ, R20 ;  /* 0x000000ffff15b224 */ /* 0x000fc800078e0214 */
[C---:B------:R-:W-:Y:S01]  /*4e20*/  VIADD R20, R21.reuse, 0x1 ;  /* 0x0000000115147836 */ /* 0x040fe20000000000 */
[----:B------:R-:W-:-:S05]  /*4e30*/  @P2 IADD3 R20, PT, PT, R21, RZ, RZ ;  /* 0x000000ff15142210 */ /* 0x000fca0007ffe0ff */
[----:B------:R-:W-:Y:S02]  /*4e40*/  VIADD R21, R20, 0xffffffff ;  /* 0xffffffff14157836 */ /* 0x000fe40000000000 */
[----:B------:R-:W-:-:S05]  /*4e50*/  @!P0 IMAD.MOV R21, RZ, RZ, R20 ;  /* 0x000000ffff158224 */ /* 0x000fca00078e0214 */
[----:B------:R-:W-:Y:S01]  /*4e60*/  IADD3 R20, PT, PT, R21, 0x1, RZ ;  /* 0x0000000115147810 */ /* 0x000fe20007ffe0ff */
[C-C-:B--2---:R-:W-:Y:S02]  /*4e70*/  DSETP.GEU.AND P3, PT, R12.reuse, R28.reuse, PT ;  /* 0x0000001c0c00722a */ /* 0x144fe40003f6e000 */
[--C-:B------:R-:W-:Y:S01]  /*4e80*/  DSETP.GT.AND P2, PT, R12, R28.reuse, PT ;  /* 0x0000001c0c00722a */ /* 0x100fe20003f44000 */
[----:B------:R-:W2:Y:S01]  /*4e90*/  LDL.64 R12, [R17+0x60] ;  /* 0x00006000110c7983 */ /* 0x000ea20000100a00 */
[----:B---3--:R-:W-:-:S10]  /*4ea0*/  DSETP.GT.AND P0, PT, R10, R28, PT ;  /* 0x0000001c0a00722a */ /* 0x008fd40003f04000 */
[----:B------:R-:W-:Y:S01]  /*4eb0*/  @P3 IMAD.MOV R20, RZ, RZ, R21 ;  /* 0x000000ffff143224 */ /* 0x000fe200078e0215 */
[----:B------:R-:W-:Y:S01]  /*4ec0*/  DSETP.GEU.AND P3, PT, R10, R28, PT ;  /* 0x0000001c0a00722a */ /* 0x000fe20003f6e000 */
[----:B------:R-:W3:Y:S02]  /*4ed0*/  LDL.64 R10, [R17+0x68] ;  /* 0x00006800110a7983 */ /* 0x000ee40000100a00 */
[C---:B------:R-:W-:Y:S01]  /*4ee0*/  VIADD R21, R20.reuse, 0xffffffff ;  /* 0xffffffff14157836 */ /* 0x040fe20000000000 */
[----:B------:R-:W-:-:S05]  /*4ef0*/  @!P2 IADD3 R21, PT, PT, R20, RZ, RZ ;  /* 0x000000ff1415a210 */ /* 0x000fca0007ffe0ff */
[----:B------:R-:W-:-:S05]  /*4f00*/  VIADD R20, R21, 0x1 ;  /* 0x0000000115147836 */ /* 0x000fca0000000000 */
[----:B------:R-:W-:Y:S01]  /*4f10*/  @P3 IMAD.MOV R20, RZ, RZ, R21 ;  /* 0x000000ffff143224 */ /* 0x000fe200078e0215 */
[C-C-:B----4-:R-:W-:Y:S02]  /*4f20*/  DSETP.GEU.AND P3, PT, R8.reuse, R28.reuse, PT ;  /* 0x0000001c0800722a */ /* 0x150fe40003f6e000 */
[----:B------:R-:W-:Y:S01]  /*4f30*/  DSETP.GT.AND P2, PT, R8, R28, PT ;  /* 0x0000001c0800722a */ /* 0x000fe20003f44000 */
[----:B------:R-:W4:Y:S01]  /*4f40*/  LDL.64 R8, [R17+0x70] ;  /* 0x0000700011087983 */ /* 0x000f220000100a00 */
[----:B------:R-:W-:Y:S01]  /*4f50*/  IADD3 R21, PT, PT, R20, -0x1, RZ ;  /* 0xffffffff14157810 */ /* 0x000fe20007ffe0ff */
[----:B------:R-:W-:-:S04]  /*4f60*/  @!P0 IMAD.MOV R21, RZ, RZ, R20 ;  /* 0x000000ffff158224 */ /* 0x000fc800078e0214 */
[----:B------:R-:W-:-:S05]  /*4f70*/  VIADD R20, R21, 0x1 ;  /* 0x0000000115147836 */ /* 0x000fca0000000000 */
[----:B------:R-:W-:-:S05]  /*4f80*/  @P3 IADD3 R20, PT, PT, R21, RZ, RZ ;  /* 0x000000ff15143210 */ /* 0x000fca0007ffe0ff */
[----:B------:R-:W-:Y:S02]  /*4f90*/  VIADD R22, R20, 0xffffffff ;  /* 0xffffffff14167836 */ /* 0x000fe40000000000 */
[----:B------:R-:W-:Y:S02]  /*4fa0*/  @!P2 IMAD.MOV R22, RZ, RZ, R20 ;  /* 0x000000ffff16a224 */ /* 0x000fe400078e0214 */
[----:B------:R-:W4:Y:S01]  /*4fb0*/  LDL.64 R20, [R17+0x78] ;  /* 0x0000780011147983 */ /* 0x000f220000100a00 */
[C-C-:B-----5:R-:W-:Y:S02]  /*4fc0*/  DSETP.GEU.AND P2, PT, R14.reuse, R28.reuse, PT ;  /* 0x0000001c0e00722a */ /* 0x160fe40003f4e000 */
[----:B------:R-:W-:Y:S01]  /*4fd0*/  DSETP.GT.AND P0, PT, R14, R28, PT ;  /* 0x0000001c0e00722a */ /* 0x000fe20003f04000 */
[----:B------:R-:W-:-:S11]  /*4fe0*/  IADD3 R14, PT, PT, R22, 0x1, RZ ;  /* 0x00000001160e7810 */ /* 0x000fd60007ffe0ff */
[----:B------:R-:W-:-:S04]  /*4ff0*/  @P2 IMAD.MOV R14, RZ, RZ, R22 ;  /* 0x000000ffff0e2224 */ /* 0x000fc800078e0216 */
[C---:B------:R-:W-:Y:S01]  /*5000*/  VIADD R15, R14.reuse, 0xffffffff ;  /* 0xffffffff0e0f7836 */ /* 0x040fe20000000000 */
[----:B------:R-:W-:Y:S01]  /*5010*/  @!P0 IADD3 R15, PT, PT, R14, RZ, RZ ;  /* 0x000000ff0e0f8210 */ /* 0x000fe20007ffe0ff */
[----:B------:R-:W-:Y:S01]  /*5020*/  VIADD R19, R19, 0x10 ;  /* 0x0000001013137836 */ /* 0x000fe20000000000 */
[C-C-:B--2---:R-:W-:Y:S02]  /*5030*/  DSETP.GEU.AND P2, PT, R12.reuse, R28.reuse, PT ;  /* 0x0000001c0c00722a */ /* 0x144fe40003f4e000 */
[----:B------:R-:W-:Y:S01]  /*5040*/  DSETP.GT.AND P0, PT, R12, R28, PT ;  /* 0x0000001c0c00722a */ /* 0x000fe20003f04000 */
[----:B------:R-:W-:-:S11]  /*5050*/  VIADD R12, R15, 0x1 ;  /* 0x000000010f0c7836 */ /* 0x000fd60000000000 */
[----:B------:R-:W-:Y:S01]  /*5060*/  @P2 IMAD.MOV R12, RZ, RZ, R15 ;  /* 0x000000ffff0c2224 */ /* 0x000fe200078e020f */
[----:B---3--:R-:W-:-:S04]  /*5070*/  DSETP.GEU.AND P2, PT, R10, R28, PT ;  /* 0x0000001c0a00722a */ /* 0x008fc80003f4e000 */
        /* <DEDUP_REMOVED lines=13> */
[----:B------:R-:W-:Y:S02]  /*5150*/  @!P0 IADD3 R10, PT, PT, R8, RZ, RZ ;  /* 0x000000ff080a8210 */ /* 0x000fe40007ffe0ff */
[----:B------:R-:W-:Y:S02]  /*5160*/  LOP3.LUT R9, R18, 0xfffffff0, RZ, 0xc0, !PT ;  /* 0xfffffff012097812 */ /* 0x000fe400078ec0ff */
[----:B------:R-:W-:Y:S01]  /*5170*/  IADD3 R8, PT, PT, R16, R19, RZ ;  /* 0x0000001310087210 */ /* 0x000fe20007ffe0ff */
[----:B------:R-:W-:Y:S01]  /*5180*/  VIADD R11, R10, 0x1 ;  /* 0x000000010a0b7836 */ /* 0x000fe20000000000 */
[----:B------:R-:W-:Y:S02]  /*5190*/  DSETP.GT.AND P0, PT, R20, R28, PT ;  /* 0x0000001c1400722a */ /* 0x000fe40003f04000 */
[----:B------:R-:W-:Y:S01]  /*51a0*/  @P2 IMAD.MOV R11, RZ, RZ, R10 ;  /* 0x000000ffff0b2224 */ /* 0x000fe200078e020a */
[----:B------:R-:W-:-:S03]  /*51b0*/  ISETP.NE.AND P2, PT, R8, R9, PT ;  /* 0x000000090800720c */ /* 0x000fc60003f45270 */
[----:B------:R-:W-:-:S08]  /*51c0*/  VIADD R36, R11, 0xffffffff ;  /* 0xffffffff0b247836 */ /* 0x000fd00000000000 */
[----:B------:R-:W-:Y:S02]  /*51d0*/  @!P0 IADD3 R36, PT, PT, R11, RZ, RZ ;  /* 0x000000ff0b248210 */ /* 0x000fe40007ffe0ff */
[----:B------:R-:W-:Y:S05]  /*51e0*/  @P2 BRA `(.L_x_119) ;  /* 0xfffffff800282947 */ /* 0x000fea000383ffff */
.L_x_118:
[----:B------:R-:W-:Y:S05]  /*51f0*/  BSYNC.RECONVERGENT B3 ;  /* 0x0000000000037941 */ /* 0x000fea0003800200 */
.L_x_117:
        /* <DEDUP_REMOVED lines=9> */
[----:B------:R-:W5:Y:S04]  /*5290*/  LDL.64 R14, [R20+0x18] ;  /* 0x00001800140e7983 */ /* 0x000f680000100a00 */
        /* <DEDUP_REMOVED lines=9> */
[----:B------:R-:W-:Y:S01]  /*5330*/  DSETP.GT.AND P0, PT, R16, R28, PT ;  /* 0x0000001c1000722a */ /* 0x000fe20003f04000 */
[----:B------:R0:W4:Y:S03]  /*5340*/  LDL.64 R16, [R20+0x38] ;  /* 0x0000380014107983 */ /* 0x0001260000100a00 */
[----:B------:R-:W-:Y:S01]  /*5350*/  @P4 IADD3 R21, PT, PT, R36, RZ, RZ ;  /* 0x000000ff24154210 */ /* 0x000fe20007ffe0ff */
[----:B------:R-:W-:-:S04]  /*5360*/  VIADD R19, R19, 0x8 ;  /* 0x0000000813137836 */ /* 0x000fc80000000000 */
[----:B------:R-:W-:Y:S02]  /*5370*/  VIADD R22, R21, 0xffffffff ;  /* 0xffffffff15167836 */ /* 0x000fe40000000000 */
[----:B------:R-:W-:Y:S01]  /*5380*/  @!P2 IMAD.MOV R22, RZ, RZ, R21 ;  /* 0x000000ffff16a224 */ /* 0x000fe200078e0215 */
[----:B-----5:R-:W-:-:S04]  /*5390*/  DSETP.GEU.AND P2, PT, R14, R28, PT ;  /* 0x0000001c0e00722a */ /* 0x020fc80003f4e000 */
[----:B------:R-:W-:Y:S01]  /*53a0*/  IADD3 R21, PT, PT, R22, 0x1, RZ ;  /* 0x0000000116157810 */ /* 0x000fe20007ffe0ff */
[----:B------:R-:W-:-:S04]  /*53b0*/  @P5 IMAD.MOV R21, RZ, RZ, R22 ;  /* 0x000000ffff155224 */ /* 0x000fc800078e0216 */
[C---:B------:R-:W-:Y:S01]  /*53c0*/  VIADD R22, R21.reuse, 0xffffffff ;  /* 0xffffffff15167836 */ /* 0x040fe20000000000 */
[----:B------:R-:W-:-:S05]  /*53d0*/  @!P3 IADD3 R22, PT, PT, R21, RZ, RZ ;  /* 0x000000ff1516b210 */ /* 0x000fca0007ffe0ff */
[----:B------:R-:W-:Y:S02]  /*53e0*/  VIADD R21, R22, 0x1 ;  /* 0x0000000116157836 */ /* 0x000fe40000000000 */
[----:B------:R-:W-:-:S05]  /*53f0*/  @P6 IMAD.MOV R21, RZ, RZ, R22 ;  /* 0x000000ffff156224 */ /* 0x000fca00078e0216 */
[----:B0-----:R-:W-:Y:S01]  /*5400*/  IADD3 R20, PT, PT, R21, -0x1, RZ ;  /* 0xffffffff15147810 */ /* 0x001fe20007ffe0ff */
[----:B------:R-:W-:Y:S01]  /*5410*/  @!P0 IMAD.MOV R20, RZ, RZ, R21 ;  /* 0x000000ffff148224 */ /* 0x000fe200078e0215 */
[----:B------:R-:W-:-:S04]  /*5420*/  DSETP.GT.AND P0, PT, R14, R28, PT ;  /* 0x0000001c0e00722a */ /* 0x000fc80003f04000 */
[----:B------:R-:W-:Y:S01]  /*5430*/  IADD3 R14, PT, PT, R20, 0x1, RZ ;  /* 0x00000001140e7810 */ /* 0x000fe20007ffe0ff */
[----:B------:R-:W-:Y:S01]  /*5440*/  @P2 IMAD.MOV R14, RZ, RZ, R20 ;  /* 0x000000ffff0e2224 */ /* 0x000fe200078e0214 */
[----:B------:R-:W-:-:S04]  /*5450*/  DSETP.GEU.AND P2, PT, R12, R28, PT ;  /* 0x0000001c0c00722a */ /* 0x000fc80003f4e000 */
[----:B------:R-:W-:-:S04]  /*5460*/  IADD3 R15, PT, PT, R14, -0x1, RZ ;  /* 0xffffffff0e0f7810 */ /* 0x000fc80007ffe0ff */
[----:B------:R-:W-:Y:S01]  /*5470*/  @!P0 IMAD.MOV R15, RZ, RZ, R14 ;  /* 0x000000ffff0f8224 */ /* 0x000fe200078e020e */
[----:B------:R-:W-:-:S04]  /*5480*/  DSETP.GT.AND P0, PT, R12, R28, PT ;  /* 0x0000001c0c00722a */ /* 0x000fc80003f04000 */
[----:B------:R-:W-:Y:S01]  /*5490*/  IADD3 R12, PT, PT, R15, 0x1, RZ ;  /* 0x000000010f0c7810 */ /* 0x000fe20007ffe0ff */
[----:B------:R-:W-:-:S05]  /*54a0*/  @P2 IMAD.MOV R12, RZ, RZ, R15 ;  /* 0x000000ffff0c2224 */ /* 0x000fca00078e020f */
[----:B------:R-:W-:-:S04]  /*54b0*/  IADD3 R13, PT, PT, R12, -0x1, RZ ;  /* 0xffffffff0c0d7810 */ /* 0x000fc80007ffe0ff */
[----:B------:R-:W-:Y:S01]  /*54c0*/  @!P0 IMAD.MOV R13, RZ, RZ, R12 ;  /* 0x000000ffff0d8224 */ /* 0x000fe200078e020c */
[C-C-:B--2---:R-:W-:Y:S02]  /*54d0*/  DSETP.GEU.AND P2, PT, R10.reuse, R28.reuse, PT ;  /* 0x0000001c0a00722a */ /* 0x144fe40003f4e000 */
[----:B------:R-:W-:Y:S02]  /*54e0*/  DSETP.GT.AND P0, PT, R10, R28, PT ;  /* 0x0000001c0a00722a */ /* 0x000fe40003f04000 */
[----:B------:R-:W-:-:S10]  /*54f0*/  IADD3 R10, PT, PT, R13, 0x1, RZ ;  /* 0x000000010d0a7810 */ /* 0x000fd40007ffe0ff */
[----:B------:R-:W-:Y:S01]  /*5500*/  @P2 IMAD.MOV R10, RZ, RZ, R13 ;  /* 0x000000ffff0a2224 */ /* 0x000fe200078e020d */
[----:B---3--:R-:W-:-:S04]  /*5510*/  DSETP.GEU.AND P2, PT, R8, R28, PT ;  /* 0x0000001c0800722a */ /* 0x008fc80003f4e000 */
[----:B------:R-:W-:Y:S01]  /*5520*/  IADD3 R11, PT, PT, R10, -0x1, RZ ;  /* 0xffffffff0a0b7810 */ /* 0x000fe20007ffe0ff */
[----:B------:R-:W-:Y:S01]  /*5530*/  @!P0 IMAD.MOV R11, RZ, RZ, R10 ;  /* 0x000000ffff0b8224 */ /* 0x000fe200078e020a */
[----:B------:R-:W-:-:S04]  /*5540*/  DSETP.GT.AND P0, PT, R8, R28, PT ;  /* 0x0000001c0800722a */ /* 0x000fc80003f04000 */
[----:B------:R-:W-:-:S04]  /*5550*/  IADD3 R8, PT, PT, R11, 0x1, RZ ;  /* 0x000000010b087810 */ /* 0x000fc80007ffe0ff */
[----:B------:R-:W-:Y:S01]  /*5560*/  @P2 IMAD.MOV R8, RZ, RZ, R11 ;  /* 0x000000ffff082224 */ /* 0x000fe200078e020b */
[----:B----4-:R-:W-:-:S04]  /*5570*/  DSETP.GEU.AND P2, PT, R16, R28, PT ;  /* 0x0000001c1000722a */ /* 0x010fc80003f4e000 */
[----:B------:R-:W-:Y:S01]  /*5580*/  IADD3 R9, PT, PT, R8, -0x1, RZ ;  /* 0xffffffff08097810 */ /* 0x000fe20007ffe0ff */
[----:B------:R-:W-:Y:S01]  /*5590*/  @!P0 IMAD.MOV R9, RZ, RZ, R8 ;  /* 0x000000ffff098224 */ /* 0x000fe200078e0208 */
[----:B------:R-:W-:-:S04]  /*55a0*/  DSETP.GT.AND P0, PT, R16, R28, PT ;  /* 0x0000001c1000722a */ /* 0x000fc80003f04000 */
[----:B------:R-:W-:-:S04]  /*55b0*/  IADD3 R8, PT, PT, R9, 0x1, RZ ;  /* 0x0000000109087810 */ /* 0x000fc80007ffe0ff */
[----:B------:R-:W-:-:S05]  /*55c0*/  @P2 IMAD.MOV R8, RZ, RZ, R9 ;  /* 0x000000ffff082224 */ /* 0x000fca00078e0209 */
[C---:B------:R-:W-:Y:S02]  /*55d0*/  IADD3 R36, PT, PT, R8.reuse, -0x1, RZ ;  /* 0xffffffff08247810 */ /* 0x040fe40007ffe0ff */
[----:B------:R-:W-:-:S07]  /*55e0*/  @!P0 IADD3 R36, PT, PT, R8, RZ, RZ ;  /* 0x000000ff08248210 */ /* 0x000fce0007ffe0ff */
.L_x_121:
[----:B------:R-:W-:Y:S05]  /*55f0*/  BSYNC.RECONVERGENT B3 ;  /* 0x0000000000037941 */ /* 0x000fea0003800200 */
.L_x_120:
        /* <DEDUP_REMOVED lines=11> */
[----:B------:R-:W5:Y:S01]  /*56b0*/  LDL.64 R8, [R16+0x18] ;  /* 0x0000180010087983 */ /* 0x000f620000100a00 */
[----:B------:R-:W-:Y:S01]  /*56c0*/  VIADD R19, R19, 0x4 ;  /* 0x0000000413137836 */ /* 0x000fe20000000000 */
[----:B--2---:R-:W-:-:S02]  /*56d0*/  DSETP.GEU.AND P2, PT, R14, R28, PT ;  /* 0x0000001c0e00722a */ /* 0x004fc40003f4e000 */
[----:B------:R-:W-:Y:S01]  /*56e0*/  DSETP.GT.AND P3, PT, R14, R28, PT ;  /* 0x0000001c0e00722a */ /* 0x000fe20003f64000 */
[----:B------:R-:W-:-:S11]  /*56f0*/  IADD3 R14, PT, PT, R36, 0x1, RZ ;  /* 0x00000001240e7810 */ /* 0x000fd60007ffe0ff */
        /* <DEDUP_REMOVED lines=12> */
[----:B------:R-:W-:Y:S01]  /*57c0*/  @P2 IMAD.MOV R10, RZ, RZ, R13 ;  /* 0x000000ffff0a2224 */ /* 0x000fe200078e020d */
[----:B-----5:R-:W-:-:S04]  /*57d0*/  DSETP.GEU.AND P2, PT, R8, R28, PT ;  /* 0x0000001c0800722a */ /* 0x020fc80003f4e000 */
[----:B------:R-:W-:Y:S01]  /*57e0*/  IADD3 R11, PT, PT, R10, -0x1, RZ ;  /* 0xffffffff0a0b7810 */ /* 0x000fe20007ffe0ff */
[----:B------:R-:W-:Y:S01]  /*57f0*/  @!P3 IMAD.MOV R11, RZ, RZ, R10 ;  /* 0x000000ffff0bb224 */ /* 0x000fe200078e020a */
[----:B------:R-:W-:-:S04]  /*5800*/  DSETP.GT.AND P3, PT, R8, R28, PT ;  /* 0x0000001c0800722a */ /* 0x000fc80003f64000 */
[----:B------:R-:W-:-:S04]  /*5810*/  IADD3 R8, PT, PT, R11, 0x1, RZ ;  /* 0x000000010b087810 */ /* 0x000fc80007ffe0ff */
[----:B------:R-:W-:-:S05]  /*5820*/  @P2 IMAD.MOV R8, RZ, RZ, R11 ;  /* 0x000000ffff082224 */ /* 0x000fca00078e020b */
[C---:B------:R-:W-:Y:S02]  /*5830*/  IADD3 R36, PT, PT, R8.reuse, -0x1, RZ ;  /* 0xffffffff08247810 */ /* 0x040fe40007ffe0ff */
[----:B------:R-:W-:-:S07]  /*5840*/  @!P3 IADD3 R36, PT, PT, R8, RZ, RZ ;  /* 0x000000ff0824b210 */ /* 0x000fce0007ffe0ff */
.L_x_123:
[----:B------:R-:W-:Y:S05]  /*5850*/  BSYNC.RECONVERGENT B3 ;  /* 0x0000000000037941 */ /* 0x000fea0003800200 */
.L_x_122:
[----:B------:R-:W-:Y:S05]  /*5860*/  @!P0 BRA `(.L_x_116) ;  /* 0x0000000000788947 */ /* 0x000fea0003800000 */
[----:B------:R-:W-:-:S05]  /*5870*/  IMAD R12, R19, 0x8, R0 ;  /* 0x00000008130c7824 */ /* 0x000fca00078e0200 */
[----:B------:R-:W2:Y:S02]  /*5880*/  LDL.64 R8, [R12] ;  /* 0x000000000c087983 */ /* 0x000ea40000100a00 */
[C-C-:B--2---:R-:W-:Y:S02]  /*5890*/  DSETP.GEU.AND P2, PT, R8.reuse, R28.reuse, PT ;  /* 0x0000001c0800722a */ /* 0x144fe40003f4e000 */
[----:B------:R-:W-:Y:S01]  /*58a0*/  DSETP.GT.AND P0, PT, R8, R28, PT ;  /* 0x0000001c0800722a */ /* 0x000fe20003f04000 */
[----:B------:R-:W-:-:S11]  /*58b0*/  IADD3 R8, PT, PT, R36, 0x1, RZ ;  /* 0x0000000124087810 */ /* 0x000fd60007ffe0ff */
[----:B------:R-:W-:Y:S01]  /*58c0*/  @P2 IMAD.MOV R8, RZ, RZ, R36 ;  /* 0x000000ffff082224 */ /* 0x000fe200078e0224 */
[----:B------:R-:W-:-:S04]  /*58d0*/  ISETP.NE.AND P2, PT, R18, 0x1, PT ;  /* 0x000000011200780c */ /* 0x000fc80003f45270 */
[----:B------:R-:W-:Y:S01]  /*58e0*/  IADD3 R36, PT, PT, R8, -0x1, RZ ;  /* 0xffffffff08247810 */ /* 0x000fe20007ffe0ff */
[----:B------:R-:W-:-:S08]  /*58f0*/  @!P0 IMAD.MOV R36, RZ, RZ, R8 ;  /* 0x000000ffff248224 */ /* 0x000fd000078e0208 */
[----:B------:R-:W-:Y:S05]  /*5900*/  @!P2 BRA `(.L_x_116) ;  /* 0x000000000050a947 */ /* 0x000fea0003800000 */
[----:B------:R-:W-:Y:S01]  /*5910*/  ISETP.NE.AND P2, PT, R18, 0x2, PT ;  /* 0x000000021200780c */ /* 0x000fe20003f45270 */
[----:B------:R-:W2:-:S12]  /*5920*/  LDL.64 R10, [R12+0x8] ;  /* 0x000008000c0a7983 */ /* 0x000e980000100a00 */
[----:B------:R-:W3:Y:S01]  /*5930*/  @P2 LDL.64 R8, [R12+0x10] ;  /* 0x000010000c082983 */ /* 0x000ee20000100a00 */
[----:B------:R-:W-:Y:S01]  /*5940*/  PLOP3.LUT P5, PT, PT, PT, PT, 0x8, 0x80 ;  /* 0x000000000080781c */ /* 0x000fe20003fae170 */
[C-C-:B--2---:R-:W-:Y:S02]  /*5950*/  DSETP.GEU.AND P3, PT, R10.reuse, R28.reuse, PT ;  /* 0x0000001c0a00722a */ /* 0x144fe40003f6e000 */
[--C-:B------:R-:W-:Y:S01]  /*5960*/  DSETP.GT.AND P0, PT, R10, R28.reuse, PT ;  /* 0x0000001c0a00722a */ /* 0x100fe20003f04000 */
[----:B------:R-:W-:Y:S01]  /*5970*/  IADD3 R10, PT, PT, R36, 0x1, RZ ;  /* 0x00000001240a7810 */ /* 0x000fe20007ffe0ff */
[----:B---3--:R-:W-:-:S10]  /*5980*/  @P2 DSETP.GEU.AND P4, PT, R8, R28, PT ;  /* 0x0000001c0800222a */ /* 0x008fd40003f8e000 */
[----:B------:R-:W-:Y:S01]  /*5990*/  @P3 IMAD.MOV R10, RZ, RZ, R36 ;  /* 0x000000ffff0a3224 */ /* 0x000fe200078e0224 */
[----:B------:R-:W-:Y:S01]  /*59a0*/  @P2 DSETP.GT.AND P3, PT, R8, R28, PT ;  /* 0x0000001c0800222a */ /* 0x000fe20003f64000 */
[----:B------:R-:W-:-:S03]  /*59b0*/  @P2 PLOP3.LUT P5, PT, P4, PT, PT, 0x80, 0x8 ;  /* 0x000000000008281c */ /* 0x000fc600027af070 */
[----:B------:R-:W-:Y:S01]  /*59c0*/  IADD3 R36, PT, PT, R10, -0x1, RZ ;  /* 0xffffffff0a247810 */ /* 0x000fe20007ffe0ff */
[----:B------:R-:W-:Y:S01]  /*59d0*/  @!P0 IMAD.MOV R36, RZ, RZ, R10 ;  /* 0x000000ffff248224 */ /* 0x000fe200078e020a */
[----:B------:R-:W-:Y:S02]  /*59e0*/  PLOP3.LUT P0, PT, PT, PT, PT, 0x80, 0x8 ;  /* 0x000000000008781c */ /* 0x000fe40003f0f070 */
[----:B------:R-:W-:Y:S02]  /*59f0*/  @P2 PLOP3.LUT P0, PT, P3, PT, PT, 0x80, 0x8 ;  /* 0x000000000008281c */ /* 0x000fe40001f0f070 */
[----:B------:R-:W-:-:S04]  /*5a00*/  @P2 IADD3 R8, PT, PT, R36, 0x1, RZ ;  /* 0x0000000124082810 */ /* 0x000fc80007ffe0ff */
[----:B------:R-:W-:-:S05]  /*5a10*/  @P5 IMAD.MOV R8, RZ, RZ, R36 ;  /* 0x000000ffff085224 */ /* 0x000fca00078e0224 */
[----:B------:R-:W-:Y:S02]  /*5a20*/  @P2 IADD3 R9, PT, PT, R8, -0x1, RZ ;  /* 0xffffffff08092810 */ /* 0x000fe40007ffe0ff */
[----:B------:R-:W-:-:S05]  /*5a30*/  @!P0 IMAD.MOV R9, RZ, RZ, R8 ;  /* 0x000000ffff098224 */ /* 0x000fca00078e0208 */
[----:B------:R-:W-:-:S07]  /*5a40*/  @P2 MOV R36, R9 ;  /* 0x0000000900242202 */ /* 0x000fce0000000f00 */
.L_x_116:
[----:B------:R-:W-:Y:S05]  /*5a50*/  BSYNC.RECONVERGENT B2 ;  /* 0x0000000000027941 */ /* 0x000fea0003800200 */
.L_x_115:
[----:B------:R-:W-:Y:S04]  /*5a60*/  BSSY.RECONVERGENT B2, `(.L_x_124) ;  /* 0x00000f8000027945 */ /* 0x000fe80003800200 */
[----:B------:R-:W-:Y:S05]  /*5a70*/  @!P1 BRA `(.L_x_125) ;  /* 0x0000000c00d89947 */ /* 0x000fea0003800000 */
[C---:B------:R-:W-:Y:S01]  /*5a80*/  VIADD R8, R24.reuse, 0xffffffff ;  /* 0xffffffff18087836 */ /* 0x040fe20000000000 */
[----:B------:R-:W-:Y:S01]  /*5a90*/  BSSY.RECONVERGENT B3, `(.L_x_126) ;  /* 0x0000075000037945 */ /* 0x000fe20003800200 */
[----:B------:R-:W-:Y:S02]  /*5aa0*/  LOP3.LUT R37, R24, 0xf, RZ, 0xc0, !PT ;  /* 0x0000000f18257812 */ /* 0x000fe400078ec0ff */
[----:B------:R-:W-:Y:S02]  /*5ab0*/  MOV R39, RZ ;  /* 0x000000ff00277202 */ /* 0x000fe40000000f00 */
[----:B------:R-:W-:-:S13]  /*5ac0*/  ISETP.GE.U32.AND P0, PT, R8, 0xf, PT ;  /* 0x0000000f0800780c */ /* 0x000fda0003f06070 */
[----:B------:R-:W-:Y:S05]  /*5ad0*/  @!P0 BRA `(.L_x_127) ;  /* 0x0000000400c08947 */ /* 0x000fea0003800000 */
[----:B------:R-:W-:Y:S01]  /*5ae0*/  BSSY.RECONVERGENT B4, `(.L_x_127) ;  /* 0x000006f000047945 */ /* 0x000fe20003800200 */
[----:B------:R-:W-:-:S07]  /*5af0*/  IMAD.MOV.U32 R38, RZ, RZ, RZ ;  /* 0x000000ffff267224 */ /* 0x000fce00078e00ff */
.L_x_128:
[----:B------:R-:W-:-:S05]  /*5b00*/  LEA R39, R38, R0, 0x3 ;  /* 0x0000000026277211 */ /* 0x000fca00078e18ff */
[----:B------:R-:W2:Y:S04]  /*5b10*/  LDL.128 R16, [R39] ;  /* 0x0000000027107983 */ /* 0x000ea80000100c00 */
[----:B------:R-:W3:Y:S04]  /*5b20*/  LDL.128 R8, [R39+0x10] ;  /* 0x0000100027087983 */ /* 0x000ee80000100c00 */
[----:B------:R-:W4:Y:S01]  /*5b30*/  LDL.128 R12, [R39+0x20] ;  /* 0x00002000270c7983 */ /* 0x000f220000100c00 */
[C-C-:B--2---:R-:W-:Y:S02]  /*5b40*/  DSETP.GEU.AND P1, PT, R16.reuse, R28.reuse, PT ;  /* 0x0000001c1000722a */ /* 0x144fe40003f2e000 */
[--C-:B------:R-:W-:Y:S01]  /*5b50*/  DSETP.GT.AND P0, PT, R16, R28.reuse, PT ;  /* 0x0000001c1000722a */ /* 0x100fe20003f04000 */
[----:B------:R-:W-:Y:S01]  /*5b60*/  VIADD R16, R36, 0x1 ;  /* 0x0000000124107836 */ /* 0x000fe20000000000 */
[----:B------:R-:W-:-:S10]  /*5b70*/  DSETP.GEU.AND P2, PT, R18, R28, PT ;  /* 0x0000001c1200722a */ /* 0x000fd40003f4e000 */
[----:B------:R-:W-:Y:S01]  /*5b80*/  @P1 IADD3 R16, PT, PT, R36, RZ, RZ ;  /* 0x000000ff24101210 */ /* 0x000fe20007ffe0ff */
[----:B------:R-:W-:-:S04]  /*5b90*/  DSETP.GT.AND P1, PT, R18, R28, PT ;  /* 0x0000001c1200722a */ /* 0x000fc80003f24000 */
[C---:B------:R-:W-:Y:S01]  /*5ba0*/  VIADD R21, R16.reuse, 0xffffffff ;  /* 0xffffffff10157836 */ /* 0x040fe20000000000 */
[----:B------:R-:W-:Y:S02]  /*5bb0*/  @!P0 IADD3 R21, PT, PT, R16, RZ, RZ ;  /* 0x000000ff10158210 */ /* 0x000fe40007ffe0ff */
[----:B------:R-:W2:Y:S01]  /*5bc0*/  LDL.128 R16, [R39+0x30] ;  /* 0x0000300027107983 */ /* 0x000ea20000100c00 */
[C-C-:B---3--:R-:W-:Y:S02]  /*5bd0*/  DSETP.GEU.AND P3, PT, R8.reuse, R28.reuse, PT ;  /* 0x0000001c0800722a */ /* 0x148fe40003f6e000 */
[C---:B------:R-:W-:Y:S01]  /*5be0*/  VIADD R20, R21.reuse, 0x1 ;  /* 0x0000000115147836 */ /* 0x040fe20000000000 */
[----:B------:R-:W-:Y:S01]  /*5bf0*/  @P2 IADD3 R20, PT, PT, R21, RZ, RZ ;  /* 0x000000ff15142210 */ /* 0x000fe20007ffe0ff */
[--C-:B------:R-:W-:Y:S02]  /*5c00*/  DSETP.GT.AND P0, PT, R8, R28.reuse, PT ;  /* 0x0000001c0800722a */ /* 0x100fe40003f04000 */
[----:B------:R-:W-:-:S02]  /*5c10*/  DSETP.GEU.AND P4, PT, R10, R28, PT ;  /* 0x0000001c0a00722a */ /* 0x000fc40003f8e000 */
[----:B------:R-:W-:Y:S01]  /*5c20*/  DSETP.GT.AND P2, PT, R10, R28, PT ;  /* 0x0000001c0a00722a */ /* 0x000fe20003f44000 */
[----:B------:R-:W3:Y:S01]  /*5c30*/  LDL.128 R8, [R39+0x40] ;  /* 0x0000400027087983 */ /* 0x000ee20000100c00 */
[C---:B------:R-:W-:Y:S01]  /*5c40*/  VIADD R21, R20.reuse, 0xffffffff ;  /* 0xffffffff14157836 */ /* 0x040fe20000000000 */
[----:B------:R-:W-:-:S05]  /*5c50*/  @!P1 IADD3 R21, PT, PT, R20, RZ, RZ ;  /* 0x000000ff14159210 */ /* 0x000fca0007ffe0ff */
[C---:B------:R-:W-:Y:S01]  /*5c60*/  VIADD R20, R21.reuse, 0x1 ;  /* 0x0000000115147836 */ /* 0x040fe20000000000 */
[----:B------:R-:W-:-:S05]  /*5c70*/  @P3 IADD3 R20, PT, PT, R21, RZ, RZ ;  /* 0x000000ff15143210 */ /* 0x000fca0007ffe0ff */
[C---:B------:R-:W-:Y:S01]  /*5c80*/  VIADD R21, R20.reuse, 0xffffffff ;  /* 0xffffffff14157836 */ /* 0x040fe20000000000 */
[----:B------:R-:W-:Y:S01]  /*5c90*/  @!P0 IADD3 R21, PT, PT, R20, RZ, RZ ;  /* 0x000000ff14158210 */ /* 0x000fe20007ffe0ff */
[----:B----4-:R-:W-:-:S04]  /*5ca0*/  DSETP.GEU.AND P1, PT, R12, R28, PT ;  /* 0x0000001c0c00722a */ /* 0x010fc80003f2e000 */
[C---:B------:R-:W-:Y:S01]  /*5cb0*/  VIADD R20, R21.reuse, 0x1 ;  /* 0x0000000115147836 */ /* 0x040fe20000000000 */
[----:B------:R-:W-:Y:S01]  /*5cc0*/  @P4 IADD3 R20, PT, PT, R21, RZ, RZ ;  /* 0x000000ff15144210 */ /* 0x000fe20007ffe0ff */
[----:B------:R-:W-:-:S04]  /*5cd0*/  DSETP.GT.AND P0, PT, R12, R28, PT ;  /* 0x0000001c0c00722a */ /* 0x000fc80003f04000 */
[C---:B------:R-:W-:Y:S01]  /*5ce0*/  VIADD R21, R20.reuse, 0xffffffff ;  /* 0xffffffff14157836 */ /* 0x040fe20000000000 */
[----:B------:R-:W-:-:S05]  /*5cf0*/  @!P2 IADD3 R21, PT, PT, R20, RZ, RZ ;  /* 0x000000ff1415a210 */ /* 0x000fca0007ffe0ff */
[C---:B------:R-:W-:Y:S01]  /*5d00*/  VIADD R12, R21.reuse, 0x1 ;  /* 0x00000001150c7836 */ /* 0x040fe20000000000 */
[----:B------:R-:W-:Y:S01]  /*5d10*/  @P1 IADD3 R12, PT, PT, R21, RZ, RZ ;  /* 0x000000ff150c1210 */ /* 0x000fe20007ffe0ff */
[C-C-:B------:R-:W-:Y:S01]  /*5d20*/  DSETP.GEU.AND P1, PT, R14.reuse, R28.reuse, PT ;  /* 0x0000001c0e00722a */ /* 0x140fe20003f2e000 */
[----:B------:R-:W4:Y:S03]  /*5d30*/  LDL.128 R20, [R39+0x70] ;  /* 0x0000700027147983 */ /* 0x000f260000100c00 */
[C---:B------:R-:W-:Y:S01]  /*5d40*/  VIADD R13, R12.reuse, 0xffffffff ;  /* 0xffffffff0c0d7836 */ /* 0x040fe20000000000 */
[----:B------:R-:W-:Y:S01]  /*5d50*/  @!P0 IADD3 R13, PT, PT, R12, RZ, RZ ;  /* 0x000000ff0c0d8210 */ /* 0x000fe20007ffe0ff */
[----:B------:R-:W-:-:S04]  /*5d60*/  DSETP.GT.AND P0, PT, R14, R28, PT ;  /* 0x0000001c0e00722a */ /* 0x000fc80003f04000 */
[----:B------:R-:W-:-:S04]  /*5d70*/  VIADD R12, R13, 0x1 ;  /* 0x000000010d0c7836 */ /* 0x000fc80000000000 */
[----:B------:R-:W-:-:S05]  /*5d80*/  @P1 IADD3 R12, PT, PT, R13, RZ, RZ ;  /* 0x000000ff0d0c1210 */ /* 0x000fca0007ffe0ff */
[C---:B------:R-:W-:Y:S01]  /*5d90*/  VIADD R13, R12.reuse, 0xffffffff ;  /* 0xffffffff0c0d7836 */ /* 0x040fe20000000000 */
[----:B------:R-:W-:Y:S01]  /*5da0*/  @!P0 IADD3 R13, PT, PT, R12, RZ, RZ ;  /* 0x000000ff0c0d8210 */ /* 0x000fe20007ffe0ff */
[C-C-:B--2---:R-:W-:Y:S02]  /*5db0*/  DSETP.GEU.AND P2, PT, R16.reuse, R28.reuse, PT ;  /* 0x0000001c1000722a */ /* 0x144fe40003f4e000 */
[----:B------:R-:W-:Y:S02]  /*5dc0*/  DSETP.GT.AND P1, PT, R16, R28, PT ;  /* 0x0000001c1000722a */ /* 0x000fe40003f24000 */
[----:B------:R-:W-:-:S10]  /*5dd0*/  VIADD R17, R13, 0x1 ;  /* 0x000000010d117836 */ /* 0x000fd40000000000 */
[----:B------:R-:W-:Y:S02]  /*5de0*/  @P2 IADD3 R17, PT, PT, R13, RZ, RZ ;  /* 0x000000ff0d112210 */ /* 0x000fe40007ffe0ff */
[----:B------:R-:W2:Y:S01]  /*5df0*/  LDL.128 R12, [R39+0x50] ;  /* 0x00005000270c7983 */ /* 0x000ea20000100c00 */
[--C-:B------:R-:W-:Y:S02]  /*5e00*/  DSETP.GEU.AND P3, PT, R18, R28.reuse, PT ;  /* 0x0000001c1200722a */ /* 0x100fe40003f6e000 */
[C---:B------:R-:W-:Y:S01]  /*5e10*/  VIADD R16, R17.reuse, 0xffffffff ;  /* 0xffffffff11107836 */ /* 0x040fe20000000000 */
[----:B------:R-:W-:Y:S01]  /*5e20*/  @!P1 IADD3 R16, PT, PT, R17, RZ, RZ ;  /* 0x000000ff11109210 */ /* 0x000fe20007ffe0ff */
[C-C-:B---3--:R-:W-:Y:S02]  /*5e30*/  DSETP.GEU.AND P2, PT, R8.reuse, R28.reuse, PT ;  /* 0x0000001c0800722a */ /* 0x148fe40003f4e000 */
[--C-:B------:R-:W-:Y:S02]  /*5e40*/  DSETP.GT.AND P1, PT, R8, R28.reuse, PT ;  /* 0x0000001c0800722a */ /* 0x100fe40003f24000 */
[----:B------:R-:W-:Y:S01]  /*5e50*/  VIADD R8, R16, 0x1 ;  /* 0x0000000110087836 */ /* 0x000fe20000000000 */
[----:B------:R-:W-:-:S05]  /*5e60*/  DSETP.GT.AND P0, PT, R18, R28, PT ;  /* 0x0000001c1200722a */ /* 0x000fca0003f04000 */
[----:B------:R-:W-:Y:S02]  /*5e70*/  @P3 IADD3 R8, PT, PT, R16, RZ, RZ ;  /* 0x000000ff10083210 */ /* 0x000fe40007ffe0ff */
[----:B------:R0:W3:Y:S03]  /*5e80*/  LDL.128 R16, [R39+0x60] ;  /* 0x0000600027107983 */ /* 0x0000e60000100c00 */
[----:B------:R-:W-:-:S04]  /*5e90*/  VIADD R9, R8, 0xffffffff ;  /* 0xffffffff08097836 */ /* 0x000fc80000000000 */
[----:B------:R-:W-:Y:S01]  /*5ea0*/  @!P0 IADD3 R9, PT, PT, R8, RZ, RZ ;  /* 0x000000ff08098210 */ /* 0x000fe20007ffe0ff */
[----:B------:R-:W-:-:S04]  /*5eb0*/  DSETP.GEU.AND P5, PT, R10, R28, PT ;  /* 0x0000001c0a00722a */ /* 0x000fc80003fae000 */
[C---:B------:R-:W-:Y:S01]  /*5ec0*/  VIADD R8, R9.reuse, 0x1 ;  /* 0x0000000109087836 */ /* 0x040fe20000000000 */
[----:B------:R-:W-:Y:S01]  /*5ed0*/  @P2 IADD3 R8, PT, PT, R9, RZ, RZ ;  /* 0x000000ff09082210 */ /* 0x000fe20007ffe0ff */
[----:B------:R-:W-:-:S04]  /*5ee0*/  DSETP.GT.AND P4, PT, R10, R28, PT ;  /* 0x0000001c0a00722a */ /* 0x000fc80003f84000 */
[C---:B------:R-:W-:Y:S01]  /*5ef0*/  VIADD R9, R8.reuse, 0xffffffff ;  /* 0xffffffff08097836 */ /* 0x040fe20000000000 */
[----:B------:R-:W-:-:S05]  /*5f00*/  @!P1 IADD3 R9, PT, PT, R8, RZ, RZ ;  /* 0x000000ff08099210 */ /* 0x000fca0007ffe0ff */
[C---:B------:R-:W-:Y:S01]  /*5f10*/  VIADD R8, R9.reuse, 0x1 ;  /* 0x0000000109087836 */ /* 0x040fe20000000000 */
[----:B------:R-:W-:-:S05]  /*5f20*/  @P5 IADD3 R8, PT, PT, R9, RZ, RZ ;  /* 0x000000ff09085210 */ /* 0x000fca0007ffe0ff */
[C---:B------:R-:W-:Y:S01]  /*5f30*/  VIADD R9, R8.reuse, 0xffffffff ;  /* 0xffffffff08097836 */ /* 0x040fe20000000000 */
[----:B------:R-:W-:-:S05]  /*5f40*/  @!P4 IADD3 R9, PT, PT, R8, RZ, RZ ;  /* 0x000000ff0809c210 */ /* 0x000fca0007ffe0ff */
[----:B------:R-:W-:Y:S01]  /*5f50*/  VIADD R8, R9, 0x1 ;  /* 0x0000000109087836 */ /* 0x000fe20000000000 */
[----:B0-----:R-:W-:Y:S02]  /*5f60*/  LOP3.LUT R39, R24, 0x7ffffff0, RZ, 0xc0, !PT ;  /* 0x7ffffff018277812 */ /* 0x001fe400078ec0ff */
[----:B------:R-:W-:Y:S01]  /*5f70*/  IADD3 R38, PT, PT, R38, 0x10, RZ ;  /* 0x0000001026267810 */ /* 0x000fe20007ffe0ff */
[C-C-:B--2---:R-:W-:Y:S02]  /*5f80*/  DSETP.GEU.AND P6, PT, R12.reuse, R28.reuse, PT ;  /* 0x0000001c0c00722a */ /* 0x144fe40003fce000 */
[--C-:B------:R-:W-:Y:S02]  /*5f90*/  DSETP.GT.AND P3, PT, R12, R28.reuse, PT ;  /* 0x0000001c0c00722a */ /* 0x100fe40003f64000 */
[C-C-:B------:R-:W-:Y:S02]  /*5fa0*/  DSETP.GEU.AND P1, PT, R14.reuse, R28.reuse, PT ;  /* 0x0000001c0e00722a */ /* 0x140fe40003f2e000 */
[----:B------:R-:W-:-:S08]  /*5fb0*/  DSETP.GT.AND P0, PT, R14, R28, PT ;  /* 0x0000001c0e00722a */ /* 0x000fd00003f04000 */
[----:B------:R-:W-:-:S05]  /*5fc0*/  @P6 IADD3 R8, PT, PT, R9, RZ, RZ ;  /* 0x000000ff09086210 */ /* 0x000fca0007ffe0ff */
[C---:B------:R-:W-:Y:S01]  /*5fd0*/  VIADD R9, R8.reuse, 0xffffffff ;  /* 0xffffffff08097836 */ /* 0x040fe20000000000 */
[----:B------:R-:W-:-:S05]  /*5fe0*/  @!P3 IADD3 R9, PT, PT, R8, RZ, RZ ;  /* 0x000000ff0809b210 */ /* 0x000fca0007ffe0ff */
[C---:B------:R-:W-:Y:S01]  /*5ff0*/  VIADD R8, R9.reuse, 0x1 ;  /* 0x0000000109087836 */ /* 0x040fe20000000000 */
[----:B------:R-:W-:Y:S01]  /*6000*/  @P1 IADD3 R8, PT, PT, R9, RZ, RZ ;  /* 0x000000ff09081210 */ /* 0x000fe20007ffe0ff */
[----:B---3--:R-:W-:-:S04]  /*6010*/  DSETP.GEU.AND P1, PT, R16, R28, PT ;  /* 0x0000001c1000722a */ /* 0x008fc80003f2e000 */
[C---:B------:R-:W-:Y:S01]  /*6020*/  VIADD R9, R8.reuse, 0xffffffff ;  /* 0xffffffff08097836 */ /* 0x040fe20000000000 */
[----:B------:R-:W-:Y:S01]  /*6030*/  @!P0 IADD3 R9, PT, PT, R8, RZ, RZ ;  /* 0x000000ff08098210 */ /* 0x000fe20007ffe0ff */
[----:B------:R-:W-:-:S04]  /*6040*/  DSETP.GT.AND P0, PT, R16, R28, PT ;  /* 0x0000001c1000722a */ /* 0x000fc80003f04000 */
[----:B------:R-:W-:-:S04]  /*6050*/  VIADD R8, R9, 0x1 ;  /* 0x0000000109087836 */ /* 0x000fc80000000000 */
[----:B------:R-:W-:Y:S01]  /*6060*/  @P1 IADD3 R8, PT, PT, R9, RZ, RZ ;  /* 0x000000ff09081210 */ /* 0x000fe20007ffe0ff */
[----:B------:R-:W-:-:S04]  /*6070*/  DSETP.GEU.AND P1, PT, R18, R28, PT ;  /* 0x0000001c1200722a */ /* 0x000fc80003f2e000 */
[C---:B------:R-:W-:Y:S01]  /*6080*/  VIADD R9, R8.reuse, 0xffffffff ;  /* 0xffffffff08097836 */ /* 0x040fe20000000000 */
[----:B------:R-:W-:Y:S01]  /*6090*/  @!P0 IADD3 R9, PT, PT, R8, RZ, RZ ;  /* 0x000000ff08098210 */ /* 0x000fe20007ffe0ff */
[----:B------:R-:W-:-:S04]  /*60a0*/  DSETP.GT.AND P0, PT, R18, R28, PT ;  /* 0x0000001c1200722a */ /* 0x000fc80003f04000 */
[----:B------:R-:W-:-:S04]  /*60b0*/  VIADD R8, R9, 0x1 ;  /* 0x0000000109087836 */ /* 0x000fc80000000000 */
[----:B------:R-:W-:Y:S01]  /*60c0*/  @P1 IADD3 R8, PT, PT, R9, RZ, RZ ;  /* 0x000000ff09081210 */ /* 0x000fe20007ffe0ff */
[----:B----4-:R-:W-:-:S04]  /*60d0*/  DSETP.GEU.AND P1, PT, R20, R28, PT ;  /* 0x0000001c1400722a */ /* 0x010fc80003f2e000 */
        /* <DEDUP_REMOVED lines=10> */
[----:B------:R-:W-:Y:S01]  /*6180*/  @P1 IMAD.MOV R8, RZ, RZ, R9 ;  /* 0x000000ffff081224 */ /* 0x000fe200078e0209 */
[----:B------:R-:W-:-:S04]  /*6190*/  ISETP.NE.AND P1, PT, R38, R39, PT ;  /* 0x000000272600720c */ /* 0x000fc80003f25270 */
[----:B------:R-:W-:Y:S01]  /*61a0*/  IADD3 R36, PT, PT, R8, -0x1, RZ ;  /* 0xffffffff08247810 */ /* 0x000fe20007ffe0ff */
[----:B------:R-:W-:-:S08]  /*61b0*/  @!P0 IMAD.MOV R36, RZ, RZ, R8 ;  /* 0x000000ffff248224 */ /* 0x000fd000078e0208 */
[----:B------:R-:W-:Y:S05]  /*61c0*/  @P1 BRA `(.L_x_128) ;  /* 0xfffffff8004c1947 */ /* 0x000fea000383ffff */
[----:B------:R-:W-:Y:S05]  /*61d0*/  BSYNC.RECONVERGENT B4 ;  /* 0x0000000000047941 */ /* 0x000fea0003800200 */
.L_x_127:
[----:B------:R-:W-:Y:S05]  /*61e0*/  BSYNC.RECONVERGENT B3 ;  /* 0x0000000000037941 */ /* 0x000fea0003800200 */
.L_x_126:
[----:B------:R-:W-:-:S13]  /*61f0*/  ISETP.NE.AND P0, PT, R37, RZ, PT ;  /* 0x000000ff2500720c */ /* 0x000fda0003f05270 */
        /* <DEDUP_REMOVED lines=8> */
[----:B------:R-:W3:Y:S04]  /*6280*/  LDL.128 R12, [R37+0x10] ;  /* 0x00001000250c7983 */ /* 0x000ee80000100c00 */
[----:B------:R-:W4:Y:S04]  /*6290*/  LDL.128 R16, [R37+0x20] ;  /* 0x0000200025107983 */ /* 0x000f280000100c00 */
[----:B------:R-:W5:Y:S01]  /*62a0*/  LDL.128 R20, [R37+0x30] ;  /* 0x0000300025147983 */ /* 0x000f620000100c00 */
[----:B------:R-:W-:Y:S01]  /*62b0*/  IADD3 R39, PT, PT, R39, 0x8, RZ ;  /* 0x0000000827277810 */ /* 0x000fe20007ffe0ff */
[----:B--2---:R-:W-:-:S02]  /*62c0*/  DSETP.GEU.AND P4, PT, R8, R28, PT ;  /* 0x0000001c0800722a */ /* 0x004fc40003f8e000 */
[--C-:B------:R-:W-:Y:S02]  /*62d0*/  DSETP.GT.AND P2, PT, R8, R28.reuse, PT ;  /* 0x0000001c0800722a */ /* 0x100fe40003f44000 */
[C-C-:B------:R-:W-:Y:S01]  /*62e0*/  DSETP.GEU.AND P5, PT, R10.reuse, R28.reuse, PT ;  /* 0x0000001c0a00722a */ /* 0x140fe20003fae000 */
[----:B------:R-:W-:Y:S01]  /*62f0*/  VIADD R8, R36, 0x1 ;  /* 0x0000000124087836 */ /* 0x000fe20000000000 */
[----:B------:R-:W-:-:S08]  /*6300*/  DSETP.GT.AND P3, PT, R10, R28, PT ;  /* 0x0000001c0a00722a */ /* 0x000fd00003f64000 */
[----:B------:R-:W-:-:S05]  /*6310*/  @P4 IADD3 R8, PT, PT, R36, RZ, RZ ;  /* 0x000000ff24084210 */ /* 0x000fca0007ffe0ff */
[C---:B------:R-:W-:Y:S01]  /*6320*/  VIADD R9, R8.reuse, 0xffffffff ;  /* 0xffffffff08097836 */ /* 0x040fe20000000000 */
[----:B------:R-:W-:Y:S01]  /*6330*/  @!P2 IADD3 R9, PT, PT, R8, RZ, RZ ;  /* 0x000000ff0809a210 */ /* 0x000fe20007ffe0ff */
[----:B---3--:R-:W-:-:S04]  /*6340*/  DSETP.GEU.AND P6, PT, R12, R28, PT ;  /* 0x0000001c0c00722a */ /* 0x008fc80003fce000 */
[C---:B------:R-:W-:Y:S01]  /*6350*/  VIADD R8, R9.reuse, 0x1 ;  /* 0x0000000109087836 */ /* 0x040fe20000000000 */
[----:B------:R-:W-:Y:S01]  /*6360*/  @P5 IADD3 R8, PT, PT, R9, RZ, RZ ;  /* 0x000000ff09085210 */ /* 0x000fe20007ffe0ff */
[----:B------:R-:W-:-:S04]  /*6370*/  DSETP.GT.AND P1, PT, R12, R28, PT ;  /* 0x0000001c0c00722a */ /* 0x000fc80003f24000 */
[C---:B------:R-:W-:Y:S01]  /*6380*/  VIADD R9, R8.reuse, 0xffffffff ;  /* 0xffffffff08097836 */ /* 0x040fe20000000000 */
[----:B------:R-:W-:Y:S01]  /*6390*/  @!P3 IADD3 R9, PT, PT, R8, RZ, RZ ;  /* 0x000000ff0809b210 */ /* 0x000fe20007ffe0ff */
[----:B------:R-:W-:-:S04]  /*63a0*/  DSETP.GEU.AND P2, PT, R14, R28, PT ;  /* 0x0000001c0e00722a */ /* 0x000fc80003f4e000 */
[C---:B------:R-:W-:Y:S01]  /*63b0*/  VIADD R8, R9.reuse, 0x1 ;  /* 0x0000000109087836 */ /* 0x040fe20000000000 */
[----:B------:R-:W-:-:S05]  /*63c0*/  @P6 IADD3 R8, PT, PT, R9, RZ, RZ ;  /* 0x000000ff09086210 */ /* 0x000fca0007ffe0ff */
[C---:B------:R-:W-:Y:S01]  /*63d0*/  VIADD R9, R8.reuse, 0xffffffff ;  /* 0xffffffff08097836 */ /* 0x040fe20000000000 */
[----:B------:R-:W-:Y:S01]  /*63e0*/  @!P1 IADD3 R9, PT, PT, R8, RZ, RZ ;  /* 0x000000ff08099210 */ /* 0x000fe20007ffe0ff */
[----:B------:R-:W-:-:S04]  /*63f0*/  DSETP.GT.AND P1, PT, R14, R28, PT ;  /* 0x0000001c0e00722a */ /* 0x000fc80003f24000 */
[C---:B------:R-:W-:Y:S01]  /*6400*/  VIADD R8, R9.reuse, 0x1 ;  /* 0x0000000109087836 */ /* 0x040fe20000000000 */
[----:B------:R-:W-:Y:S01]  /*6410*/  @P2 IADD3 R8, PT, PT, R9, RZ, RZ ;  /* 0x000000ff09082210 */ /* 0x000fe20007ffe0ff */
[----:B----4-:R-:W-:-:S04]  /*6420*/  DSETP.GEU.AND P2, PT, R16, R28, PT ;  /* 0x0000001c1000722a */ /* 0x010fc80003f4e000 */
[----:B------:R-:W-:-:S04]  /*6430*/  VIADD R9, R8, 0xffffffff ;  /* 0xffffffff08097836 */ /* 0x000fc80000000000 */
[----:B------:R-:W-:Y:S01]  /*6440*/  @!P1 IADD3 R9, PT, PT, R8, RZ, RZ ;  /* 0x000000ff08099210 */ /* 0x000fe20007ffe0ff */
[----:B------:R-:W-:-:S04]  /*6450*/  DSETP.GT.AND P1, PT, R16, R28, PT ;  /* 0x0000001c1000722a */ /* 0x000fc80003f24000 */
[C---:B------:R-:W-:Y:S01]  /*6460*/  VIADD R8, R9.reuse, 0x1 ;  /* 0x0000000109087836 */ /* 0x040fe20000000000 */
[----:B------:R-:W-:Y:S01]  /*6470*/  @P2 IADD3 R8, PT, PT, R9, RZ, RZ ;  /* 0x000000ff09082210 */ /* 0x000fe20007ffe0ff */
[----:B------:R-:W-:-:S04]  /*6480*/  DSETP.GEU.AND P2, PT, R18, R28, PT ;  /* 0x0000001c1200722a */ /* 0x000fc80003f4e000 */
[----:B------:R-:W-:-:S04]  /*6490*/  VIADD R9, R8, 0xffffffff ;  /* 0xffffffff08097836 */ /* 0x000fc80000000000 */
[----:B------:R-:W-:Y:S01]  /*64a0*/  @!P1 IADD3 R9, PT, PT, R8, RZ, RZ ;  /* 0x000000ff08099210 */ /* 0x000fe20007ffe0ff */
[----:B------:R-:W-:-:S04]  /*64b0*/  DSETP.GT.AND P1, PT, R18, R28, PT ;  /* 0x0000001c1200722a */ /* 0x000fc80003f24000 */
[C---:B------:R-:W-:Y:S01]  /*64c0*/  VIADD R8, R9.reuse, 0x1 ;  /* 0x0000000109087836 */ /* 0x040fe20000000000 */
[----:B------:R-:W-:Y:S01]  /*64d0*/  @P2 IADD3 R8, PT, PT, R9, RZ, RZ ;  /* 0x000000ff09082210 */ /* 0x000fe20007ffe0ff */
[----:B-----5:R-:W-:-:S04]  /*64e0*/  DSETP.GEU.AND P2, PT, R20, R28, PT ;  /* 0x0000001c1400722a */ /* 0x020fc80003f4e000 */
        /* <DEDUP_REMOVED lines=10> */
[----:B------:R-:W-:-:S05]  /*6590*/  @P2 IADD3 R8, PT, PT, R9, RZ, RZ ;  /* 0x000000ff09082210 */ /* 0x000fca0007ffe0ff */
[----:B------:R-:W-:-:S04]  /*65a0*/  VIADD R36, R8, 0xffffffff ;  /* 0xffffffff08247836 */ /* 0x000fc80000000000 */
[----:B------:R-:W-:-:S07]  /*65b0*/  @!P1 IMAD.MOV R36, RZ, RZ, R8 ;  /* 0x000000ffff249224 */ /* 0x000fce00078e0208 */
.L_x_130:
[----:B------:R-:W-:Y:S05]  /*65c0*/  BSYNC.RECONVERGENT B3 ;  /* 0x0000000000037941 */ /* 0x000fea0003800200 */
.L_x_129:
        /* <DEDUP_REMOVED lines=9> */
[----:B------:R-:W-:Y:S01]  /*6660*/  IADD3 R39, PT, PT, R39, 0x4, RZ ;  /* 0x0000000427277810 */ /* 0x000fe20007ffe0ff */
[C-C-:B--2---:R-:W-:Y:S02]  /*6670*/  DSETP.GEU.AND P1, PT, R8.reuse, R28.reuse, PT ;  /* 0x0000001c0800722a */ /* 0x144fe40003f2e000 */
[----:B------:R-:W-:Y:S01]  /*6680*/  DSETP.GT.AND P2, PT, R8, R28, PT ;  /* 0x0000001c0800722a */ /* 0x000fe20003f44000 */
[----:B------:R-:W-:-:S11]  /*6690*/  VIADD R8, R36, 0x1 ;  /* 0x0000000124087836 */ /* 0x000fd60000000000 */
[----:B------:R-:W-:Y:S01]  /*66a0*/  @P1 IADD3 R8, PT, PT, R36, RZ, RZ ;  /* 0x000000ff24081210 */ /* 0x000fe20007ffe0ff */
[----:B------:R-:W-:-:S04]  /*66b0*/  DSETP.GEU.AND P1, PT, R10, R28, PT ;  /* 0x0000001c0a00722a */ /* 0x000fc80003f2e000 */
[C---:B------:R-:W-:Y:S01]  /*66c0*/  VIADD R9, R8.reuse, 0xffffffff ;  /* 0xffffffff08097836 */ /* 0x040fe20000000000 */
[----:B------:R-:W-:Y:S01]  /*66d0*/  @!P2 IADD3 R9, PT, PT, R8, RZ, RZ ;  /* 0x000000ff0809a210 */ /* 0x000fe20007ffe0ff */
[----:B------:R-:W-:-:S04]  /*66e0*/  DSETP.GT.AND P2, PT, R10, R28, PT ;  /* 0x0000001c0a00722a */ /* 0x000fc80003f44000 */
[----:B------:R-:W-:-:S04]  /*66f0*/  VIADD R8, R9, 0x1 ;  /* 0x0000000109087836 */ /* 0x000fc80000000000 */
        /* <DEDUP_REMOVED lines=12> */
[----:B------:R-:W-:-:S05]  /*67c0*/  @P1 IADD3 R8, PT, PT, R9, RZ, RZ ;  /* 0x000000ff09081210 */ /* 0x000fca0007ffe0ff */
[----:B------:R-:W-:Y:S02]  /*67d0*/  VIADD R36, R8, 0xffffffff ;  /* 0xffffffff08247836 */ /* 0x000fe40000000000 */
[----:B------:R-:W-:-:S07]  /*67e0*/  @!P2 IMAD.MOV R36, RZ, RZ, R8 ;  /* 0x000000ffff24a224 */ /* 0x000fce00078e0208 */
.L_x_132:
[----:B------:R-:W-:Y:S05]  /*67f0*/  BSYNC.RECONVERGENT B3 ;  /* 0x0000000000037941 */ /* 0x000fea0003800200 */
.L_x_131:
[----:B------:R-:W-:Y:S05]  /*6800*/  @!P0 BRA `(.L_x_125) ;  /* 0x0000000000748947 */ /* 0x000fea0003800000 */
[----:B------:R-:W-:-:S05]  /*6810*/  LEA R39, R39, R0, 0x3 ;  /* 0x0000000027277211 */ /* 0x000fca00078e18ff */
[----:B------:R-:W2:Y:S02]  /*6820*/  LDL.128 R8, [R39] ;  /* 0x0000000027087983 */ /* 0x000ea40000100c00 */
[C-C-:B--2---:R-:W-:Y:S02]  /*6830*/  DSETP.GEU.AND P1, PT, R8.reuse, R28.reuse, PT ;  /* 0x0000001c0800722a */ /* 0x144fe40003f2e000 */
[----:B------:R-:W-:Y:S01]  /*6840*/  DSETP.GT.AND P0, PT, R8, R28, PT ;  /* 0x0000001c0800722a */ /* 0x000fe20003f04000 */
[----:B------:R-:W-:-:S11]  /*6850*/  VIADD R8, R36, 0x1 ;  /* 0x0000000124087836 */ /* 0x000fd60000000000 */
[----:B------:R-:W-:Y:S02]  /*6860*/  @P1 IADD3 R8, PT, PT, R36, RZ, RZ ;  /* 0x000000ff24081210 */ /* 0x000fe40007ffe0ff */
[----:B------:R-:W-:-:S03]  /*6870*/  ISETP.NE.AND P1, PT, R24, 0x1, PT ;  /* 0x000000011800780c */ /* 0x000fc60003f25270 */
[C---:B------:R-:W-:Y:S01]  /*6880*/  VIADD R36, R8.reuse, 0xffffffff ;  /* 0xffffffff08247836 */ /* 0x040fe20000000000 */
[----:B------:R-:W-:-:S09]  /*6890*/  @!P0 IADD3 R36, PT, PT, R8, RZ, RZ ;  /* 0x000000ff08248210 */ /* 0x000fd20007ffe0ff */
        /* <DEDUP_REMOVED lines=8> */
[C---:B------:R-:W-:Y:S01]  /*6920*/  VIADD R36, R10.reuse, 0xffffffff ;  /* 0xffffffff0a247836 */ /* 0x040fe20000000000 */
[----:B------:R-:W-:Y:S02]  /*6930*/  @!P0 IADD3 R36, PT, PT, R10, RZ, RZ ;  /* 0x000000ff0a248210 */ /* 0x000fe40007ffe0ff */
[----:B------:R-:W-:Y:S01]  /*6940*/  PLOP3.LUT P0, PT, PT, PT, PT, 0x80, 0x8 ;  /* 0x000000000008781c */ /* 0x000fe20003f0f070 */
[C-C-:B--2---:R-:W-:Y:S02]  /*6950*/  @P2 DSETP.GEU.AND P3, PT, R8.reuse, R28.reuse, PT ;  /* 0x0000001c0800222a */ /* 0x144fe40003f6e000 */
[----:B------:R-:W-:Y:S01]  /*6960*/  @P2 DSETP.GT.AND P1, PT, R8, R28, PT ;  /* 0x0000001c0800222a */ /* 0x000fe20003f24000 */
[----:B------:R-:W-:-:S03]  /*6970*/  @P2 VIADD R8, R36, 0x1 ;  /* 0x0000000124082836 */ /* 0x000fc60000000000 */
[----:B------:R-:W-:Y:S02]  /*6980*/  @P2 PLOP3.LUT P4, PT, P3, PT, PT, 0x80, 0x8 ;  /* 0x000000000008281c */ /* 0x000fe40001f8f070 */
[----:B------:R-:W-:-:S11]  /*6990*/  @P2 PLOP3.LUT P0, PT, P1, PT, PT, 0x80, 0x8 ;  /* 0x000000000008281c */ /* 0x000fd60000f0f070 */
[----:B------:R-:W-:-:S05]  /*69a0*/  @P4 IADD3 R8, PT, PT, R36, RZ, RZ ;  /* 0x000000ff24084210 */ /* 0x000fca0007ffe0ff */
[C---:B------:R-:W-:Y:S01]  /*69b0*/  @P2 VIADD R9, R8.reuse, 0xffffffff ;  /* 0xffffffff08092836 */ /* 0x040fe20000000000 */
[----:B------:R-:W-:-:S05]  /*69c0*/  @!P0 IADD3 R9, PT, PT, R8, RZ, RZ ;  /* 0x000000ff08098210 */ /* 0x000fca0007ffe0ff */
[----:B------:R-:W-:-:S07]  /*69d0*/  @P2 IMAD.MOV.U32 R36, RZ, RZ, R9 ;  /* 0x000000ffff242224 */ /* 0x000fce00078e0009 */
.L_x_125:
[----:B------:R-:W-:Y:S05]  /*69e0*/  BSYNC.RECONVERGENT B2 ;  /* 0x0000000000027941 */ /* 0x000fea0003800200 */
.L_x_124:
[----:B------:R0:W-:Y:S01]  /*69f0*/  STL.64 [R25], R28 ;  /* 0x0000001c19007387 */ /* 0x0001e20000100a00 */
[C---:B------:R-:W-:Y:S02]  /*6a00*/  ISETP.NE.AND P0, PT, R26.reuse, R7, PT ;  /* 0x000000071a00720c */ /* 0x040fe40003f05270 */
[----:B------:R-:W-:Y:S02]  /*6a10*/  IADD3 R27, PT, PT, R27, R36, RZ ;  /* 0x000000241b1b7210 */ /* 0x000fe40007ffe0ff */
[----:B------:R-:W-:-:S09]  /*6a20*/  SEL R24, R26, RZ, P0 ;  /* 0x000000ff1a187207 */ /* 0x000fd20000000000 */
.L_x_94:
[----:B------:R-:W-:Y:S05]  /*6a30*/  BSYNC.RECONVERGENT B1 ;  /* 0x0000000000017941 */ /* 0x000fea0003800200 */
.L_x_83:
[----:B-1----:R-:W-:Y:S01]  /*6a40*/  VIADD R9, R7, 0xffffffff ;  /* 0xffffffff07097836 */ /* 0x002fe20000000000 */
[----:B------:R-:W-:Y:S01]  /*6a50*/  I2FP.F32.U32 R8, R7 ;  /* 0x0000000700087245 */ /* 0x000fe20000201000 */
[----:B------:R-:W-:Y:S01]  /*6a60*/  BSSY.RECONVERGENT B1, `(.L_x_133) ;  /* 0x000001d000017945 */ /* 0x000fe20003800200 */
[----:B------:R-:W-:Y:S02]  /*6a70*/  MOV R11, RZ ;  /* 0x000000ff000b7202 */ /* 0x000fe40000000f00 */
[----:B------:R-:W-:Y:S01]  /*6a80*/  I2FP.F32.U32 R9, R9 ;  /* 0x0000000900097245 */ /* 0x000fe20000201000 */
[----:B------:R-:W-:-:S04]  /*6a90*/  FMUL R8, R8, 0.5 ;  /* 0x3f00000008087820 */ /* 0x000fc80000400000 */
[----:B------:R-:W-:-:S05]  /*6aa0*/  FMUL R10, R8, R9 ;  /* 0x00000009080a7220 */ /* 0x000fca0000400000 */
[----:B------:R-:W-:-:S13]  /*6ab0*/  FSETP.NEU.AND P0, PT, R10, RZ, PT ;  /* 0x000000ff0a00720b */ /* 0x000fda0003f0d000 */
[----:B------:R-:W-:Y:S05]  /*6ac0*/  @!P0 BRA `(.L_x_134) ;  /* 0x0000000000588947 */ /* 0x000fea0003800000 */
[----:B------:R-:W1:Y:S01]  /*6ad0*/  F2F.F64.F32 R10, R10 ;  /* 0x0000000a000a7310 */ /* 0x000e620000201800 */
[----:B------:R-:W-:Y:S01]  /*6ae0*/  IMAD.MOV.U32 R8, RZ, RZ, 0x1 ;  /* 0x00000001ff087424 */ /* 0x000fe200078e00ff */
[----:B------:R-:W-:Y:S06]  /*6af0*/  BSSY.RECONVERGENT B2, `(.L_x_135) ;  /* 0x0000012000027945 */ /* 0x000fec0003800200 */
[----:B-1----:R-:W1:Y:S02]  /*6b00*/  MUFU.RCP64H R9, R11 ;  /* 0x0000000b00097308 */ /* 0x002e640000001800 */
[----:B-1----:R-:W-:-:S08]  /*6b10*/  DFMA R12, -R10, R8, 1 ;  /* 0x3ff000000a0c742b */ /* 0x002fd00000000108 */
[----:B------:R-:W-:-:S08]  /*6b20*/  DFMA R12, R12, R12, R12 ;  /* 0x0000000c0c0c722b */ /* 0x000fd0000000000c */
[----:B------:R-:W-:Y:S02]  /*6b30*/  DFMA R8, R8, R12, R8 ;  /* 0x0000000c0808722b */ /* 0x000fe40000000008 */
[----:B------:R-:W1:Y:S06]  /*6b40*/  I2F.F64 R12, R27 ;  /* 0x0000001b000c7312 */ /* 0x000e6c0000201c00 */
[----:B------:R-:W-:-:S08]  /*6b50*/  DFMA R14, -R10, R8, 1 ;  /* 0x3ff000000a0e742b */ /* 0x000fd00000000108 */
[----:B------:R-:W-:Y:S01]  /*6b60*/  DFMA R8, R8, R14, R8 ;  /* 0x0000000e0808722b */ /* 0x000fe20000000008 */
[----:B-1----:R-:W-:-:S07]  /*6b70*/  FSETP.GEU.AND P1, PT, |R13|, 6.5827683646048100446e-37, PT ;  /* 0x036000000d00780b */ /* 0x002fce0003f2e200 */
[----:B------:R-:W-:-:S08]  /*6b80*/  DMUL R14, R12, R8 ;  /* 0x000000080c0e7228 */ /* 0x000fd00000000000 */
[----:B------:R-:W-:-:S08]  /*6b90*/  DFMA R16, -R10, R14, R12 ;  /* 0x0000000e0a10722b */ /* 0x000fd0000000010c */
[----:B------:R-:W-:-:S10]  /*6ba0*/  DFMA R8, R8, R16, R14 ;  /* 0x000000100808722b */ /* 0x000fd4000000000e */
[----:B------:R-:W-:-:S05]  /*6bb0*/  FFMA R14, RZ, R11, R9 ;  /* 0x0000000bff0e7223 */ /* 0x000fca0000000009 */
[----:B------:R-:W-:-:S13]  /*6bc0*/  FSETP.GT.AND P0, PT, |R14|, 1.469367938527859385e-39, PT ;  /* 0x001000000e00780b */ /* 0x000fda0003f04200 */
[----:B------:R-:W-:Y:S05]  /*6bd0*/  @P0 BRA P1, `(.L_x_136) ;  /* 0x00000000000c0947 */ /* 0x000fea0000800000 */
[----:B------:R-:W-:Y:S02]  /*6be0*/  MOV R15, R13 ;  /* 0x0000000d000f7202 */ /* 0x000fe40000000f00 */
[----:B------:R-:W-:-:S07]  /*6bf0*/  MOV R22, 0x6c10 ;  /* 0x00006c1000167802 */ /* 0x000fce0000000f00 */
[----:B0-----:R-:W-:Y:S05]  /*6c00*/  CALL.REL.NOINC `($__internal_1_$__cuda_sm20_div_rn_f64_full) ;  /* 0x0000000000307944 */ /* 0x001fea0003c00000 */
.L_x_136:
[----:B------:R-:W-:Y:S05]  /*6c10*/  BSYNC.RECONVERGENT B2 ;  /* 0x0000000000027941 */ /* 0x000fea0003800200 */
.L_x_135:
[----:B------:R1:W2:Y:S02]  /*6c20*/  F2F.F32.F64 R11, R8 ;  /* 0x00000008000b7310 */ /* 0x0002a40000301000 */
.L_x_134:
[----:B------:R-:W-:Y:S05]  /*6c30*/  BSYNC.RECONVERGENT B1 ;  /* 0x0000000000017941 */ /* 0x000fea0003800200 */
.L_x_133:
[----:B-1----:R-:W-:-:S05]  /*6c40*/  IMAD.WIDE.U32 R8, R6, 0x4, R34 ;  /* 0x0000000406087825 */ /* 0x002fca00078e0022 */
[----:B--2---:R1:W-:Y:S02]  /*6c50*/  STG.E desc[UR6][R8.64], R11 ;  /* 0x0000000b08007986 */ /* 0x0043e4000c101906 */
.L_x_79:
[----:B------:R-:W-:Y:S05]  /*6c60*/  BSYNC.RECONVERGENT B0 ;  /* 0x0000000000007941 */ /* 0x000fea0003800200 */
.L_x_78:
[----:B------:R-:W2:Y:S01]  /*6c70*/  LDCU UR4, c[0x0][0x390] ;  /* 0x00007200ff0477ac */ /* 0x000ea20008000800 */
[----:B------:R-:W-:-:S05]  /*6c80*/  VIADD R6, R6, 0x1 ;  /* 0x0000000106067836 */ /* 0x000fca0000000000 */
[----:B--2---:R-:W-:-:S13]  /*6c90*/  ISETP.NE.AND P0, PT, R6, UR4, PT ;  /* 0x0000000406007c0c */ /* 0x004fda000bf05270 */
[----:B------:R-:W-:Y:S05]  /*6ca0*/  @!P0 EXIT ;  /* 0x000000000000894d */ /* 0x000fea0003800000 */
[----:B------:R-:W-:Y:S01]  /*6cb0*/  MOV R16, R4 ;  /* 0x0000000400107202 */ /* 0x000fe20000000f00 */
[----:B------:R-:W-:Y:S06]  /*6cc0*/  BRA `(.L_x_137) ;  /* 0xffffffa400e47947 */ /* 0x000fec000383ffff */
        .weak           $__internal_1_$__cuda_sm20_div_rn_f64_full
        .type           $__internal_1_$__cuda_sm20_div_rn_f64_full,@function
        .size           $__internal_1_$__cuda_sm20_div_rn_f64_full,(.L_x_412 - $__internal_1_$__cuda_sm20_div_rn_f64_full)
$__internal_1_$__cuda_sm20_div_rn_f64_full:
[C---:B------:R-:W-:Y:S01]  /*6cd0*/  FSETP.GEU.AND P0, PT, |R11|.reuse, 1.469367938527859385e-39, PT ;  /* 0x001000000b00780b */ /* 0x040fe20003f0e200 */
[----:B------:R-:W-:Y:S01]  /*6ce0*/  IMAD.MOV.U32 R9, RZ, RZ, R15 ;  /* 0x000000ffff097224 */ /* 0x000fe200078e000f */
[----:B------:R-:W-:Y:S01]  /*6cf0*/  LOP3.LUT R20, R11, 0x800fffff, RZ, 0xc0, !PT ;  /* 0x800fffff0b147812 */ /* 0x000fe200078ec0ff */
[----:B------:R-:W-:Y:S01]  /*6d00*/  IMAD.MOV.U32 R25, RZ, RZ, 0x1ca00000 ;  /* 0x1ca00000ff197424 */ /* 0x000fe200078e00ff */
[----:B------:R-:W-:Y:S01]  /*6d10*/  MOV R8, R12 ;  /* 0x0000000c00087202 */ /* 0x000fe20000000f00 */
[----:B------:R-:W-:Y:S01]  /*6d20*/  HFMA2 R12, -RZ, RZ, 0, 5.9604644775390625e-08 ;  /* 0x00000001ff0c7431 */ /* 0x000fe200000001ff */
[----:B------:R-:W-:Y:S01]  /*6d30*/  LOP3.LUT R21, R20, 0x3ff00000, RZ, 0xfc, !PT ;  /* 0x3ff0000014157812 */ /* 0x000fe200078efcff */
[----:B------:R-:W-:Y:S01]  /*6d40*/  IMAD.MOV.U32 R20, RZ, RZ, R10 ;  /* 0x000000ffff147224 */ /* 0x000fe200078e000a */
[C---:B------:R-:W-:Y:S01]  /*6d50*/  FSETP.GEU.AND P2, PT, |R9|.reuse, 1.469367938527859385e-39, PT ;  /* 0x001000000900780b */ /* 0x040fe20003f4e200 */
[----:B------:R-:W-:Y:S01]  /*6d60*/  BSSY.RECONVERGENT B3, `(.L_x_138) ;  /* 0x0000050000037945 */ /* 0x000fe20003800200 */
[----:B------:R-:W-:-:S02]  /*6d70*/  LOP3.LUT R23, R9, 0x7ff00000, RZ, 0xc0, !PT ;  /* 0x7ff0000009177812 */ /* 0x000fc400078ec0ff */
[----:B------:R-:W-:Y:S01]  /*6d80*/  LOP3.LUT R26, R11, 0x7ff00000, RZ, 0xc0, !PT ;  /* 0x7ff000000b1a7812 */ /* 0x000fe200078ec0ff */
[----:B------:R-:W-:Y:S01]  /*6d90*/  @!P0 DMUL R20, R10, 8.98846567431157953865e+307 ;  /* 0x7fe000000a148828 */ /* 0x000fe20000000000 */
[----:B------:R-:W-:Y:S02]  /*6da0*/  MOV R18, R8 ;  /* 0x0000000800127202 */ /* 0x000fe40000000f00 */
[----:B------:R-:W-:-:S03]  /*6db0*/  ISETP.GE.U32.AND P1, PT, R23, R26, PT ;  /* 0x0000001a1700720c */ /* 0x000fc60003f26070 */
[----:B------:R-:W0:Y:S01]  /*6dc0*/  MUFU.RCP64H R13, R21 ;  /* 0x00000015000d7308 */ /* 0x000e220000001800 */
[----:B------:R-:W-:Y:S02]  /*6dd0*/  SEL R19, R25, 0x63400000, !P1 ;  /* 0x6340000019137807 */ /* 0x000fe40004800000 */
[----:B------:R-:W-:Y:S02]  /*6de0*/  @!P2 LOP3.LUT R16, R11, 0x7ff00000, RZ, 0xc0, !PT ;  /* 0x7ff000000b10a812 */ /* 0x000fe400078ec0ff */
[----:B------:R-:W-:Y:S02]  /*6df0*/  LOP3.LUT R19, R19, 0x800fffff, R9, 0xf8, !PT ;  /* 0x800fffff13137812 */ /* 0x000fe400078ef809 */
[----:B------:R-:W-:Y:S02]  /*6e00*/  @!P2 ISETP.GE.U32.AND P3, PT, R23, R16, PT ;  /* 0x000000101700a20c */ /* 0x000fe40003f66070 */
[----:B------:R-:W-:Y:S01]  /*6e10*/  @!P0 LOP3.LUT R26, R21, 0x7ff00000, RZ, 0xc0, !PT ;  /* 0x7ff00000151a8812 */ /* 0x000fe200078ec0ff */
[----:B0-----:R-:W-:-:S08]  /*6e20*/  DFMA R14, R12, -R20, 1 ;  /* 0x3ff000000c0e742b */ /* 0x001fd00000000814 */
[----:B------:R-:W-:-:S08]  /*6e30*/  DFMA R14, R14, R14, R14 ;  /* 0x0000000e0e0e722b */ /* 0x000fd0000000000e */
[----:B------:R-:W-:Y:S01]  /*6e40*/  DFMA R14, R12, R14, R12 ;  /* 0x0000000e0c0e722b */ /* 0x000fe2000000000c */
[----:B------:R-:W-:-:S04]  /*6e50*/  @!P2 SEL R13, R25, 0x63400000, !P3 ;  /* 0x63400000190da807 */ /* 0x000fc80005800000 */
[----:B------:R-:W-:-:S03]  /*6e60*/  @!P2 LOP3.LUT R16, R13, 0x80000000, R9, 0xf8, !PT ;  /* 0x800000000d10a812 */ /* 0x000fc600078ef809 */
[----:B------:R-:W-:Y:S01]  /*6e70*/  DFMA R12, R14, -R20, 1 ;  /* 0x3ff000000e0c742b */ /* 0x000fe20000000814 */
[----:B------:R-:W-:Y:S01]  /*6e80*/  @!P2 LOP3.LUT R17, R16, 0x100000, RZ, 0xfc, !PT ;  /* 0x001000001011a812 */ /* 0x000fe200078efcff */
[----:B------:R-:W-:-:S06]  /*6e90*/  @!P2 IMAD.MOV.U32 R16, RZ, RZ, RZ ;  /* 0x000000ffff10a224 */ /* 0x000fcc00078e00ff */
[----:B------:R-:W-:Y:S02]  /*6ea0*/  DFMA R12, R14, R12, R14 ;  /* 0x0000000c0e0c722b */ /* 0x000fe4000000000e */
[----:B------:R-:W-:-:S08]  /*6eb0*/  @!P2 DFMA R18, R18, 2, -R16 ;  /* 0x400000001212a82b */ /* 0x000fd00000000810 */
[----:B------:R-:W-:-:S08]  /*6ec0*/  DMUL R14, R12, R18 ;  /* 0x000000120c0e7228 */ /* 0x000fd00000000000 */
[----:B------:R-:W-:-:S08]  /*6ed0*/  DFMA R16, R14, -R20, R18 ;  /* 0x800000140e10722b */ /* 0x000fd00000000012 */
[----:B------:R-:W-:Y:S01]  /*6ee0*/  DFMA R16, R12, R16, R14 ;  /* 0x000000100c10722b */ /* 0x000fe2000000000e */
[----:B------:R-:W-:Y:S02]  /*6ef0*/  MOV R15, R23 ;  /* 0x00000017000f7202 */ /* 0x000fe40000000f00 */
[----:B------:R-:W-:-:S05]  /*6f00*/  @!P2 LOP3.LUT R15, R19, 0x7ff00000, RZ, 0xc0, !PT ;  /* 0x7ff00000130fa812 */ /* 0x000fca00078ec0ff */
[----:B------:R-:W-:-:S05]  /*6f10*/  VIADD R12, R15, 0xffffffff ;  /* 0xffffffff0f0c7836 */ /* 0x000fca0000000000 */
[----:B------:R-:W-:Y:S02]  /*6f20*/  ISETP.GT.U32.AND P0, PT, R12, 0x7feffffe, PT ;  /* 0x7feffffe0c00780c */ /* 0x000fe40003f04070 */
[----:B------:R-:W-:-:S04]  /*6f30*/  IADD3 R12, PT, PT, R26, -0x1, RZ ;  /* 0xffffffff1a0c7810 */ /* 0x000fc80007ffe0ff */
[----:B------:R-:W-:-:S13]  /*6f40*/  ISETP.GT.U32.OR P0, PT, R12, 0x7feffffe, P0 ;  /* 0x7feffffe0c00780c */ /* 0x000fda0000704470 */
[----:B------:R-:W-:Y:S05]  /*6f50*/  @P0 BRA `(.L_x_139) ;  /* 0x00000000006c0947 */ /* 0x000fea0003800000 */
[----:B------:R-:W-:-:S04]  /*6f60*/  LOP3.LUT R12, R11, 0x7ff00000, RZ, 0xc0, !PT ;  /* 0x7ff000000b0c7812 */ /* 0x000fc800078ec0ff */
[CC--:B------:R-:W-:Y:S02]  /*6f70*/  VIADDMNMX R8, R23.reuse, -R12.reuse, 0xb9600000, !PT ;  /* 0xb960000017087446 */ /* 0x0c0fe4000780090c */
[----:B------:R-:W-:Y:S02]  /*6f80*/  ISETP.GE.U32.AND P0, PT, R23, R12, PT ;  /* 0x0000000c1700720c */ /* 0x000fe40003f06070 */
[----:B------:R-:W-:Y:S02]  /*6f90*/  VIMNMX R8, PT, PT, R8, 0x46a00000, PT ;  /* 0x46a0000008087848 */ /* 0x000fe40003fe0100 */
[----:B------:R-:W-:-:S05]  /*6fa0*/  SEL R25, R25, 0x63400000, !P0 ;  /* 0x6340000019197807 */ /* 0x000fca0004000000 */
[----:B------:R-:W-:Y:S02]  /*6fb0*/  IMAD.IADD R14, R8, 0x1, -R25 ;  /* 0x00000001080e7824 */ /* 0x000fe400078e0a19 */
[----:B------:R-:W-:-:S03]  /*6fc0*/  IMAD.MOV.U32 R8, RZ, RZ, RZ ;  /* 0x000000ffff087224 */ /* 0x000fc600078e00ff */
[----:B------:R-:W-:-:S06]  /*6fd0*/  IADD3 R9, PT, PT, R14, 0x7fe00000, RZ ;  /* 0x7fe000000e097810 */ /* 0x000fcc0007ffe0ff */
[----:B------:R-:W-:-:S10]  /*6fe0*/  DMUL R12, R16, R8 ;  /* 0x00000008100c7228 */ /* 0x000fd40000000000 */
[----:B------:R-:W-:-:S13]  /*6ff0*/  FSETP.GTU.AND P0, PT, |R13|, 1.469367938527859385e-39, PT ;  /* 0x001000000d00780b */ /* 0x000fda0003f0c200 */
[----:B------:R-:W-:Y:S05]  /*7000*/  @P0 BRA `(.L_x_140) ;  /* 0x0000000000940947 */ /* 0x000fea0003800000 */
[----:B------:R-:W-:Y:S01]  /*7010*/  DFMA R18, R16, -R20, R18 ;  /* 0x800000141012722b */ /* 0x000fe20000000012 */
[----:B------:R-:W-:-:S09]  /*7020*/  MOV R8, RZ ;  /* 0x000000ff00087202 */ /* 0x000fd20000000f00 */
[C---:B------:R-:W-:Y:S02]  /*7030*/  FSETP.NEU.AND P0, PT, R19.reuse, RZ, PT ;  /* 0x000000ff1300720b */ /* 0x040fe40003f0d000 */
[----:B------:R-:W-:-:S04]  /*7040*/  LOP3.LUT R15, R19, 0x80000000, R11, 0x48, !PT ;  /* 0x80000000130f7812 */ /* 0x000fc800078e480b */
[----:B------:R-:W-:-:S07]  /*7050*/  LOP3.LUT R9, R15, R9, RZ, 0xfc, !PT ;  /* 0x000000090f097212 */ /* 0x000fce00078efcff */
[----:B------:R-:W-:Y:S05]  /*7060*/  @!P0 BRA `(.L_x_140) ;  /* 0x00000000007c8947 */ /* 0x000fea0003800000 */
[----:B------:R-:W-:Y:S01]  /*7070*/  IMAD.MOV R11, RZ, RZ, -R14 ;  /* 0x000000ffff0b7224 */ /* 0x000fe200078e0a0e */
[----:B------:R-:W-:Y:S01]  /*7080*/  MOV R10, RZ ;  /* 0x000000ff000a7202 */ /* 0x000fe20000000f00 */
[----:B------:R-:W-:-:S05]  /*7090*/  DMUL.RP R8, R16, R8 ;  /* 0x0000000810087228 */ /* 0x000fca0000008000 */
[----:B------:R-:W-:-:S05]  /*70a0*/  DFMA R10, R12, -R10, R16 ;  /* 0x8000000a0c0a722b */ /* 0x000fca0000000010 */
[----:B------:R-:W-:Y:S02]  /*70b0*/  LOP3.LUT R15, R9, R15, RZ, 0x3c, !PT ;  /* 0x0000000f090f7212 */ /* 0x000fe400078e3cff */
[----:B------:R-:W-:-:S04]  /*70c0*/  IADD3 R10, PT, PT, -R14, -0x43300000, RZ ;  /* 0xbcd000000e0a7810 */ /* 0x000fc80007ffe1ff */
[----:B------:R-:W-:-:S04]  /*70d0*/  FSETP.NEU.AND P0, PT, |R11|, R10, PT ;  /* 0x0000000a0b00720b */ /* 0x000fc80003f0d200 */
[----:B------:R-:W-:Y:S02]  /*70e0*/  FSEL R12, R8, R12, !P0 ;  /* 0x0000000c080c7208 */ /* 0x000fe40004000000 */
[----:B------:R-:W-:Y:S01]  /*70f0*/  FSEL R13, R15, R13, !P0 ;  /* 0x0000000d0f0d7208 */ /* 0x000fe20004000000 */
[----:B------:R-:W-:Y:S06]  /*7100*/  BRA `(.L_x_140) ;  /* 0x0000000000547947 */ /* 0x000fec0003800000 */
.L_x_139:
[----:B------:R-:W-:-:S14]  /*7110*/  DSETP.NAN.AND P0, PT, R8, R8, PT ;  /* 0x000000080800722a */ /* 0x000fdc0003f08000 */
[----:B------:R-:W-:Y:S05]  /*7120*/  @P0 BRA `(.L_x_141) ;  /* 0x0000000000440947 */ /* 0x000fea0003800000 */
[----:B------:R-:W-:-:S14]  /*7130*/  DSETP.NAN.AND P0, PT, R10, R10, PT ;  /* 0x0000000a0a00722a */ /* 0x000fdc0003f08000 */
[----:B------:R-:W-:Y:S05]  /*7140*/  @P0 BRA `(.L_x_142) ;  /* 0x0000000000300947 */ /* 0x000fea0003800000 */
[----:B------:R-:W-:Y:S01]  /*7150*/  ISETP.NE.AND P0, PT, R15, R26, PT ;  /* 0x0000001a0f00720c */ /* 0x000fe20003f05270 */
[----:B------:R-:W-:Y:S01]  /*7160*/  IMAD.MOV.U32 R12, RZ, RZ, 0x0 ;  /* 0x00000000ff0c7424 */ /* 0x000fe200078e00ff */
[----:B------:R-:W-:-:S11]  /*7170*/  MOV R13, 0xfff80000 ;  /* 0xfff80000000d7802 */ /* 0x000fd60000000f00 */
[----:B------:R-:W-:Y:S05]  /*7180*/  @!P0 BRA `(.L_x_140) ;  /* 0x0000000000348947 */ /* 0x000fea0003800000 */
[----:B------:R-:W-:Y:S02]  /*7190*/  ISETP.NE.AND P0, PT, R15, 0x7ff00000, PT ;  /* 0x7ff000000f00780c */ /* 0x000fe40003f05270 */
[----:B------:R-:W-:Y:S02]  /*71a0*/  LOP3.LUT R13, R9, 0x80000000, R11, 0x48, !PT ;  /* 0x80000000090d7812 */ /* 0x000fe400078e480b */
[----:B------:R-:W-:-:S13]  /*71b0*/  ISETP.EQ.OR P0, PT, R26, RZ, !P0 ;  /* 0x000000ff1a00720c */ /* 0x000fda0004702670 */
[----:B------:R-:W-:Y:S01]  /*71c0*/  @P0 LOP3.LUT R8, R13, 0x7ff00000, RZ, 0xfc, !PT ;  /* 0x7ff000000d080812 */ /* 0x000fe200078efcff */
[----:B------:R-:W-:Y:S01]  /*71d0*/  @!P0 IMAD.MOV.U32 R12, RZ, RZ, RZ ;  /* 0x000000ffff0c8224 */ /* 0x000fe200078e00ff */
[----:B------:R-:W-:-:S03]  /*71e0*/  @P0 MOV R12, RZ ;  /* 0x000000ff000c0202 */ /* 0x000fc60000000f00 */
[----:B------:R-:W-:Y:S01]  /*71f0*/  @P0 IMAD.MOV.U32 R13, RZ, RZ, R8 ;  /* 0x000000ffff0d0224 */ /* 0x000fe200078e0008 */
[----:B------:R-:W-:Y:S06]  /*7200*/  BRA `(.L_x_140) ;  /* 0x0000000000147947 */ /* 0x000fec0003800000 */
.L_x_142:
[----:B------:R-:W-:Y:S02]  /*7210*/  LOP3.LUT R13, R11, 0x80000, RZ, 0xfc, !PT ;  /* 0x000800000b0d7812 */ /* 0x000fe400078efcff */
[----:B------:R-:W-:Y:S01]  /*7220*/  MOV R12, R10 ;  /* 0x0000000a000c7202 */ /* 0x000fe20000000f00 */
[----:B------:R-:W-:Y:S06]  /*7230*/  BRA `(.L_x_140) ;  /* 0x0000000000087947 */ /* 0x000fec0003800000 */
.L_x_141:
[----:B------:R-:W-:Y:S01]  /*7240*/  LOP3.LUT R13, R9, 0x80000, RZ, 0xfc, !PT ;  /* 0x00080000090d7812 */ /* 0x000fe200078efcff */
[----:B------:R-:W-:-:S07]  /*7250*/  IMAD.MOV.U32 R12, RZ, RZ, R8 ;  /* 0x000000ffff0c7224 */ /* 0x000fce00078e0008 */
.L_x_140:
[----:B------:R-:W-:Y:S05]  /*7260*/  BSYNC.RECONVERGENT B3 ;  /* 0x0000000000037941 */ /* 0x000fea0003800200 */
.L_x_138:
[----:B------:R-:W-:Y:S01]  /*7270*/  HFMA2 R23, -RZ, RZ, 0, 0 ;  /* 0x00000000ff177431 */ /* 0x000fe200000001ff */
[----:B------:R-:W-:Y:S01]  /*7280*/  MOV R8, R12 ;  /* 0x0000000c00087202 */ /* 0x000fe20000000f00 */
[----:B------:R-:W-:Y:S02]  /*7290*/  IMAD.MOV.U32 R9, RZ, RZ, R13 ;  /* 0x000000ffff097224 */ /* 0x000fe400078e000d */
[----:B------:R-:W-:Y:S05]  /*72a0*/  RET.REL.NODEC R22 `(net_myrsi_batch_f32) ;  /* 0xffffff8c16547950 */ /* 0x000fea0003c3ffff */
.L_x_143:
        /* <DEDUP_REMOVED lines=13> */
.L_x_412:


//--------------------- .text.net_myrsi_batch_f32_shared_dbl --------------------------
	.section	.text.net_myrsi_batch_f32_shared_dbl,"ax",@progbits
	.align	128
        .global         net_myrsi_batch_f32_shared_dbl
        .type           net_myrsi_batch_f32_shared_dbl,@function
        .size           net_myrsi_batch_f32_shared_dbl,(.L_x_413 - net_myrsi_batch_f32_shared_dbl)
        .other          net_myrsi_batch_f32_shared_dbl,@"STO_CUDA_ENTRY STV_DEFAULT"
net_myrsi_batch_f32_shared_dbl:
.text.net_myrsi_batch_f32_shared_dbl:
[----:B------:R-:W-:Y:S01]  /*0000*/  LDC R1, c[0x0][0x37c] ;  /* 0x0000df00ff017b82 */ /* 0x000fe20000000800 */
[----:B------:R-:W0:Y:S07]  /*0010*/  S2R R0, SR_TID.X ;  /* 0x0000000000007919 */ /* 0x000e2e0000002100 */
[----:B------:R-:W0:Y:S01]  /*0020*/  S2UR UR4, SR_CTAID.X ;  /* 0x00000000000479c3 */ /* 0x000e220000002500 */
[----:B------:R-:W1:Y:S07]  /*0030*/  LDCU UR5, c[0x0][0x394] ;  /* 0x00007280ff0577ac */ /* 0x000e6e0008000800 */
[----:B------:R-:W0:Y:S02]  /*0040*/  LDC R3, c[0x0][0x360] ;  /* 0x0000d800ff037b82 */ /* 0x000e240000000800 */
[----:B0-----:R-:W-:-:S05]  /*0050*/  IMAD R10, R3, UR4, R0 ;  /* 0x00000004030a7c24 */ /* 0x001fca000f8e0200 */
[----:B-1----:R-:W-:-:S13]  /*0060*/  ISETP.GE.AND P0, PT, R10, UR5, PT ;  /* 0x000000050a007c0c */ /* 0x002fda000bf06270 */
[----:B------:R-:W-:Y:S05]  /*0070*/  @P0 EXIT ;  /* 0x000000000000094d */ /* 0x000fea0003800000 */
[----:B------:R-:W0:Y:S01]  /*0080*/  LDC.64 R8, c[0x0][0x388] ;  /* 0x0000e200ff087b82 */ /* 0x000e220000000a00 */
[----:B------:R-:W1:Y:S01]  /*0090*/  LDCU.64 UR6, c[0x0][0x358] ;  /* 0x00006b00ff0677ac */ /* 0x000e620008000a00 */
[----:B------:R-:W2:Y:S06]  /*00a0*/  LDCU.64 UR8, c[0x0][0x3a0] ;  /* 0x00007400ff0877ac */ /* 0x000eac0008000a00 */
[----:B------:R-:W3:Y:S08]  /*00b0*/  LDC.64 R6, c[0x0][0x398] ;  /* 0x0000e600ff067b82 */ /* 0x000ef00000000a00 */
[----:B------:R-:W4:Y:S01]  /*00c0*/  LDC R5, c[0x0][0x390] ;  /* 0x0000e400ff057b82 */ /* 0x000f220000000800 */
[----:B0-----:R-:W-:-:S05]  /*00d0*/  IMAD.WIDE R8, R10, 0x4, R8 ;  /* 0x000000040a087825 */ /* 0x001fca00078e0208 */
[----:B-1----:R-:W5:Y:S01]  /*00e0*/  LDG.E.CONSTANT R2, desc[UR6][R8.64] ;  /* 0x0000000608027981 */ /* 0x002f62000c1e9900 */
[----:B---3--:R-:W-:Y:S01]  /*00f0*/  VIADD R4, R7, 0xfffff7ff ;  /* 0xfffff7ff07047836 */ /* 0x008fe20000000000 */
[----:B----4-:R-:W-:Y:S01]  /*0100*/  ISETP.GT.AND P2, PT, R5, R6, PT ;  /* 0x000000060500720c */ /* 0x010fe20003f44270 */
[----:B------:R-:W-:-:S04]  /*0110*/  IMAD.WIDE R10, R10, R5, RZ ;  /* 0x000000050a0a7225 */ /* 0x000fc800078e02ff */
[C---:B------:R-:W-:Y:S01]  /*0120*/  IMAD.SHL.U32 R12, R10.reuse, 0x4, RZ ;  /* 0x000000040a0c7824 */ /* 0x040fe200078e00ff */
[----:B------:R-:W-:-:S04]  /*0130*/  SHF.L.U64.HI R13, R10, 0x2, R11 ;  /* 0x000000020a0d7819 */ /* 0x000fc8000001020b */
[----:B--2---:R-:W-:-:S04]  /*0140*/  IADD3 R16, P1, PT, R12, UR8, RZ ;  /* 0x000000080c107c10 */ /* 0x004fc8000ff3e0ff */
[----:B------:R-:W-:Y:S02]  /*0150*/  IADD3.X R17, PT, PT, R13, UR9, RZ, P1, !PT ;  /* 0x000000090d117c10 */ /* 0x000fe40008ffe4ff */
[----:B-----5:R-:W-:-:S04]  /*0160*/  ISETP.GT.AND P0, PT, R2, R7, PT ;  /* 0x000000070200720c */ /* 0x020fc80003f04270 */
[----:B------:R-:W-:-:S04]  /*0170*/  ISETP.GT.AND P0, PT, R2, RZ, !P0 ;  /* 0x000000ff0200720c */ /* 0x000fc80004704270 */
[----:B------:R-:W-:-:S04]  /*0180*/  ISETP.GT.U32.AND P0, PT, R4, -0x801, P0 ;  /* 0xfffff7ff0400780c */ /* 0x000fc80000704070 */
[----:B------:R-:W-:-:S13]  /*0190*/  ISETP.GT.AND P0, PT, R6, -0x1, P0 ;  /* 0xffffffff0600780c */ /* 0x000fda0000704270 */
[----:B------:R-:W-:Y:S05]  /*01a0*/  @P0 BRA P2, `(.L_x_144) ;  /* 0x0000000400380947 */ /* 0x000fea0001000000 */
[----:B------:R-:W-:-:S13]  /*01b0*/  ISETP.GE.AND P0, PT, R5, 0x1, PT ;  /* 0x000000010500780c */ /* 0x000fda0003f06270 */
[----:B------:R-:W-:Y:S05]  /*01c0*/  @!P0 EXIT ;  /* 0x000000000000894d */ /* 0x000fea0003800000 */
[C---:B------:R-:W-:Y:S01]  /*01d0*/  ISETP.GE.U32.AND P0, PT, R5.reuse, 0x10, PT ;  /* 0x000000100500780c */ /* 0x040fe20003f06070 */
[----:B------:R-:W-:Y:S01]  /*01e0*/  HFMA2 R7, -RZ, RZ, 0, 0 ;  /* 0x00000000ff077431 */ /* 0x000fe200000001ff */
[----:B------:R-:W-:-:S04]  /*01f0*/  LOP3.LUT R6, R5, 0xf, RZ, 0xc0, !PT ;  /* 0x0000000f05067812 */ /* 0x000fc800078ec0ff */
[----:B------:R-:W-:-:S07]  /*0200*/  ISETP.NE.AND P1, PT, R6, RZ, PT ;  /* 0x000000ff0600720c */ /* 0x000fce0003f25270 */
[----:B------:R-:W-:Y:S06]  /*0210*/  @!P0 BRA `(.L_x_145) ;  /* 0x0000000000708947 */ /* 0x000fec0003800000 */
[----:B------:R-:W-:Y:S01]  /*0220*/  IADD3 R4, P0, PT, R16, 0x20, RZ ;  /* 0x0000002010047810 */ /* 0x000fe20007f1e0ff */
[----:B------:R-:W-:Y:S01]  /*0230*/  IMAD.MOV.U32 R11, RZ, RZ, 0x7fffffff ;  /* 0x7fffffffff0b7424 */ /* 0x000fe200078e00ff */
[----:B------:R-:W-:-:S03]  /*0240*/  LOP3.LUT R7, R5, 0x7ffffff0, RZ, 0xc0, !PT ;  /* 0x7ffffff005077812 */ /* 0x000fc600078ec0ff */
[----:B------:R-:W-:Y:S01]  /*0250*/  IMAD.X R9, RZ, RZ, R17, P0 ;  /* 0x000000ffff097224 */ /* 0x000fe200000e0611 */
[----:B------:R-:W-:-:S07]  /*0260*/  IADD3 R0, PT, PT, -R7, RZ, RZ ;  /* 0x000000ff07007210 */ /* 0x000fce0007ffe1ff */
.L_x_146:
[----:B0-----:R-:W-:Y:S01]  /*0270*/  IMAD.MOV.U32 R2, RZ, RZ, R4 ;  /* 0x000000ffff027224 */ /* 0x001fe200078e0004 */
[----:B------:R-:W-:Y:S01]  /*0280*/  IADD3 R0, PT, PT, R0, 0x10, RZ ;  /* 0x0000001000007810 */ /* 0x000fe20007ffe0ff */
[----:B------:R-:W-:-:S03]  /*0290*/  IMAD.MOV.U32 R3, RZ, RZ, R9 ;  /* 0x000000ffff037224 */ /* 0x000fc600078e0009 */
[----:B------:R-:W-:Y:S02]  /*02a0*/  ISETP.NE.AND P0, PT, R0, RZ, PT ;  /* 0x000000ff0000720c */ /* 0x000fe40003f05270 */
[----:B------:R0:W-:Y:S01]  /*02b0*/  STG.E desc[UR6][R2.64+-0x20], R11 ;  /* 0xffffe00b02007986 */ /* 0x0001e2000c101906 */
[----:B------:R-:W-:-:S03]  /*02c0*/  IADD3 R4, P2, PT, R2, 0x40, RZ ;  /* 0x0000004002047810 */ /* 0x000fc60007f5e0ff */
[----:B------:R0:W-:Y:S02]  /*02d0*/  STG.E desc[UR6][R2.64+-0x1c], R11 ;  /* 0xffffe40b02007986 */ /* 0x0001e4000c101906 */
[----:B------:R-:W-:Y:S02]  /*02e0*/  IMAD.X R9, RZ, RZ, R3, P2 ;  /* 0x000000ffff097224 */ /* 0x000fe400010e0603 */
        /* <DEDUP_REMOVED lines=15> */
.L_x_145:
[----:B------:R-:W-:Y:S05]  /*03e0*/  @!P1 EXIT ;  /* 0x000000000000994d */ /* 0x000fea0003800000 */
[----:B------:R-:W-:Y:S02]  /*03f0*/  ISETP.GE.U32.AND P0, PT, R6, 0x8, PT ;  /* 0x000000080600780c */ /* 0x000fe40003f06070 */
[----:B------:R-:W-:-:S04]  /*0400*/  LOP3.LUT R0, R5, 0x7, RZ, 0xc0, !PT ;  /* 0x0000000705007812 */ /* 0x000fc800078ec0ff */
[----:B------:R-:W-:-:S07]  /*0410*/  ISETP.NE.AND P1, PT, R0, RZ, PT ;  /* 0x000000ff0000720c */ /* 0x000fce0003f25270 */
[----:B------:R-:W-:Y:S06]  /*0420*/  @!P0 BRA `(.L_x_147) ;  /* 0x00000000002c8947 */ /* 0x000fec0003800000 */
[----:B------:R-:W-:Y:S02]  /*0430*/  IMAD.MOV.U32 R9, RZ, RZ, 0x7fffffff ;  /* 0x7fffffffff097424 */ /* 0x000fe400078e00ff */
[C---:B0-----:R-:W-:Y:S01]  /*0440*/  IMAD.WIDE.U32 R2, R7.reuse, 0x4, R16 ;  /* 0x0000000407027825 */ /* 0x041fe200078e0010 */
        /* <DEDUP_REMOVED lines=9> */
.L_x_147:
[----:B------:R-:W-:Y:S05]  /*04e0*/  @!P1 EXIT ;  /* 0x000000000000994d */ /* 0x000fea0003800000 */
[----:B------:R-:W-:Y:S02]  /*04f0*/  ISETP.GE.U32.AND P0, PT, R0, 0x4, PT ;  /* 0x000000040000780c */ /* 0x000fe40003f06070 */
[----:B------:R-:W-:-:S04]  /*0500*/  LOP3.LUT R5, R5, 0x3, RZ, 0xc0, !PT ;  /* 0x0000000305057812 */ /* 0x000fc800078ec0ff */
[----:B------:R-:W-:-:S07]  /*0510*/  ISETP.NE.AND P1, PT, R5, RZ, PT ;  /* 0x000000ff0500720c */ /* 0x000fce0003f25270 */
[----:B------:R-:W-:Y:S06]  /*0520*/  @!P0 BRA `(.L_x_148) ;  /* 0x00000000001c8947 */ /* 0x000fec0003800000 */
[----:B------:R-:W-:-:S04]  /*0530*/  IMAD.WIDE.U32 R16, R7, 0x4, R16 ;  /* 0x0000000407107825 */ /* 0x000fc800078e0010 */
[----:B01----:R-:W-:Y:S02]  /*0540*/  IMAD.MOV.U32 R3, RZ, RZ, 0x7fffffff ;  /* 0x7fffffffff037424 */ /* 0x003fe400078e00ff */
[----:B------:R-:W-:-:S03]  /*0550*/  VIADD R7, R7, 0x4 ;  /* 0x0000000407077836 */ /* 0x000fc60000000000 */
[----:B------:R2:W-:Y:S04]  /*0560*/  STG.E desc[UR6][R16.64], R3 ;  /* 0x0000000310007986 */ /* 0x0005e8000c101906 */
[----:B------:R2:W-:Y:S04]  /*0570*/  STG.E desc[UR6][R16.64+0x4], R3 ;  /* 0x0000040310007986 */ /* 0x0005e8000c101906 */
[----:B------:R2:W-:Y:S04]  /*0580*/  STG.E desc[UR6][R16.64+0x8], R3 ;  /* 0x0000080310007986 */ /* 0x0005e8000c101906 */
[----:B------:R2:W-:Y:S02]  /*0590*/  STG.E desc[UR6][R16.64+0xc], R3 ;  /* 0x00000c0310007986 */ /* 0x0005e4000c101906 */
.L_x_148:
[----:B------:R-:W-:Y:S05]  /*05a0*/  @!P1 EXIT ;  /* 0x000000000000994d */ /* 0x000fea0003800000 */
[----:B012---:R-:W-:Y:S01]  /*05b0*/  IMAD.WIDE.U32 R2, R7, 0x4, R12 ;  /* 0x0000000407027825 */ /* 0x007fe200078e000c */
[----:B------:R-:W-:-:S03]  /*05c0*/  IADD3 R5, PT, PT, -R5, RZ, RZ ;  /* 0x000000ff05057210 */ /* 0x000fc60007ffe1ff */
[----:B------:R-:W-:Y:S01]  /*05d0*/  IMAD.MOV.U32 R7, RZ, RZ, 0x7fffffff ;  /* 0x7fffffffff077424 */ /* 0x000fe200078e00ff */
[----:B------:R-:W-:-:S04]  /*05e0*/  IADD3 R0, P0, PT, R2, UR8, RZ ;  /* 0x0000000802007c10 */ /* 0x000fc8000ff1e0ff */
[----:B------:R-:W-:-:S09]  /*05f0*/  IADD3.X R3, PT, PT, R3, UR9, RZ, P0, !PT ;  /* 0x0000000903037c10 */ /* 0x000fd200087fe4ff */
.L_x_149:
[----:B------:R-:W-:Y:S01]  /*0600*/  VIADD R5, R5, 0x1 ;  /* 0x0000000105057836 */ /* 0x000fe20000000000 */
[----:B------:R-:W-:Y:S02]  /*0610*/  MOV R2, R0 ;  /* 0x0000000000027202 */ /* 0x000fe40000000f00 */
[----:B------:R-:W-:Y:S02]  /*0620*/  IADD3 R0, P1, PT, R0, 0x4, RZ ;  /* 0x0000000400007810 */ /* 0x000fe40007f3e0ff */
[----:B------:R-:W-:Y:S01]  /*0630*/  ISETP.NE.AND P0, PT, R5, RZ, PT ;  /* 0x000000ff0500720c */ /* 0x000fe20003f05270 */
[----:B------:R0:W-:Y:S02]  /*0640*/  STG.E desc[UR6][R2.64], R7 ;  /* 0x0000000702007986 */ /* 0x0001e4000c101906 */
[----:B------:R-:W-:-:S10]  /*0650*/  IMAD.X R4, RZ, RZ, R3, P1 ;  /* 0x000000ffff047224 */ /* 0x000fd400008e0603 */
[----:B0-----:R-:W-:Y:S05]  /*0660*/  @!P0 EXIT ;  /* 0x000000000000894d */ /* 0x001fea0003800000 */
[----:B------:R-:W-:Y:S01]  /*0670*/  IMAD.MOV.U32 R3, RZ, RZ, R4 ;  /* 0x000000ffff037224 */ /* 0x000fe200078e0004 */
[----:B------:R-:W-:Y:S06]  /*0680*/  BRA `(.L_x_149) ;  /* 0xfffffffc00dc7947 */ /* 0x000fec000383ffff */
.L_x_144:
[----:B------:R-:W-:-:S04]  /*0690*/  IADD3 R9, PT, PT, R5, -R6, RZ ;  /* 0x8000000605097210 */ /* 0x000fc80007ffe0ff */
        /* <DEDUP_REMOVED lines=10> */
[----:B------:R-:W-:Y:S01]  /*0740*/  IMAD.MOV.U32 R0, RZ, RZ, RZ ;  /* 0x000000ffff007224 */ /* 0x000fe200078e00ff */
[----:B------:R-:W-:-:S07]  /*0750*/  MOV R9, 0x7fffffff ;  /* 0x7fffffff00097802 */ /* 0x000fce0000000f00 */
.L_x_152:
        /* <DEDUP_REMOVED lines=20> */
.L_x_151:
[----:B------:R-:W-:Y:S05]  /*08a0*/  @!P1 EXIT ;  /* 0x000000000000994d */ /* 0x000fea0003800000 */
[----:B------:R-:W-:Y:S02]  /*08b0*/  ISETP.GE.U32.AND P0, PT, R4, 0x8, PT ;  /* 0x000000080400780c */ /* 0x000fe40003f06070 */
        /* <DEDUP_REMOVED lines=14> */
.L_x_153:
[----:B------:R-:W-:Y:S05]  /*09a0*/  @!P1 EXIT ;  /* 0x000000000000994d */ /* 0x000fea0003800000 */
[----:B------:R-:W-:Y:S02]  /*09b0*/  ISETP.GE.U32.AND P0, PT, R0, 0x4, PT ;  /* 0x000000040000780c */ /* 0x000fe40003f06070 */
[----:B------:R-:W-:-:S04]  /*09c0*/  LOP3.LUT R5, R5, 0x3, RZ, 0xc0, !PT ;  /* 0x0000000305057812 */ /* 0x000fc800078ec0ff */
[----:B------:R-:W-:-:S07]  /*09d0*/  ISETP.NE.AND P1, PT, R5, RZ, PT ;  /* 0x000000ff0500720c */ /* 0x000fce0003f25270 */
[----:B------:R-:W-:Y:S06]  /*09e0*/  @!P0 BRA `(.L_x_154) ;  /* 0x00000000001c8947 */ /* 0x000fec0003800000 */
[----:B01----:R-:W-:Y:S02]  /*09f0*/  IMAD.MOV.U32 R9, RZ, RZ, 0x7fffffff ;  /* 0x7fffffffff097424 */ /* 0x003fe400078e00ff */
[----:B------:R-:W-:-:S04]  /*0a00*/  IMAD.WIDE.U32 R2, R7, 0x4, R16 ;  /* 0x0000000407027825 */ /* 0x000fc800078e0010 */
[----:B------:R-:W-:Y:S01]  /*0a10*/  VIADD R7, R7, 0x4 ;  /* 0x0000000407077836 */ /* 0x000fe20000000000 */
[----:B------:R2:W-:Y:S04]  /*0a20*/  STG.E desc[UR6][R2.64], R9 ;  /* 0x0000000902007986 */ /* 0x0005e8000c101906 */
[----:B------:R2:W-:Y:S04]  /*0a30*/  STG.E desc[UR6][R2.64+0x4], R9 ;  /* 0x0000040902007986 */ /* 0x0005e8000c101906 */
[----:B------:R2:W-:Y:S04]  /*0a40*/  STG.E desc[UR6][R2.64+0x8], R9 ;  /* 0x0000080902007986 */ /* 0x0005e8000c101906 */
[----:B------:R2:W-:Y:S02]  /*0a50*/  STG.E desc[UR6][R2.64+0xc], R9 ;  /* 0x00000c0902007986 */ /* 0x0005e4000c101906 */
.L_x_154:
[----:B------:R-:W-:Y:S05]  /*0a60*/  @!P1 EXIT ;  /* 0x000000000000994d */ /* 0x000fea0003800000 */
[----:B012---:R-:W-:Y:S01]  /*0a70*/  MOV R9, 0x7fffffff ;  /* 0x7fffffff00097802 */ /* 0x007fe20000000f00 */
[----:B------:R-:W-:-:S06]  /*0a80*/  UMOV UR4, URZ ;  /* 0x000000ff00047c82 */ /* 0x000fcc0008000000 */
.L_x_155:
[----:B------:R-:W-:Y:S01]  /*0a90*/  IMAD.WIDE.U32 R2, R7, 0x4, R16 ;  /* 0x0000000407027825 */ /* 0x000fe200078e0010 */
[----:B------:R-:W-:-:S03]  /*0aa0*/  UIADD3 UR4, UPT, UPT, UR4, 0x1, URZ ;  /* 0x0000000104047890 */ /* 0x000fc6000fffe0ff */
[----:B------:R-:W-:Y:S01]  /*0ab0*/  VIADD R7, R7, 0x1 ;  /* 0x0000000107077836 */ /* 0x000fe20000000000 */
[----:B------:R0:W-:Y:S02]  /*0ac0*/  STG.E desc[UR6][R2.64], R9 ;  /* 0x0000000902007986 */ /* 0x0001e4000c101906 */
[----:B------:R-:W-:-:S13]  /*0ad0*/  ISETP.NE.AND P0, PT, R5, UR4, PT ;  /* 0x0000000405007c0c */ /* 0x000fda000bf05270 */
[----:B0-----:R-:W-:Y:S05]  /*0ae0*/  @P0 BRA `(.L_x_155) ;  /* 0xfffffffc00e80947 */ /* 0x001fea000383ffff */
[----:B------:R-:W-:Y:S05]  /*0af0*/  EXIT ;  /* 0x000000000000794d */ /* 0x000fea0003800000 */
.L_x_150:
[----:B------:R-:W-:Y:S01]  /*0b00*/  IMAD.IADD R4, R2, 0x1, R6 ;  /* 0x0000000102047824 */ /* 0x000fe200078e0206 */
[----:B------:R-:W-:Y:S04]  /*0b10*/  BSSY.RECONVERGENT B0, `(.L_x_156) ;  /* 0x0000049000007945 */ /* 0x000fe80003800200 */
[----:B------:R-:W-:-:S04]  /*0b20*/  IADD3 R11, PT, PT, R4, -0x1, RZ ;  /* 0xffffffff040b7810 */ /* 0x000fc80007ffe0ff */
[----:B------:R-:W-:-:S13]  /*0b30*/  ISETP.GE.AND P0, PT, R11, 0x1, PT ;  /* 0x000000010b00780c */ /* 0x000fda0003f06270 */
[----:B------:R-:W-:Y:S05]  /*0b40*/  @!P0 BRA `(.L_x_157) ;  /* 0x0000000400148947 */ /* 0x000fea0003800000 */
[----:B------:R-:W-:Y:S01]  /*0b50*/  VIADD R4, R4, 0xfffffffe ;  /* 0xfffffffe04047836 */ /* 0x000fe20000000000 */
[----:B------:R-:W-:Y:S01]  /*0b60*/  LOP3.LUT R10, R11, 0xf, RZ, 0xc0, !PT ;  /* 0x0000000f0b0a7812 */ /* 0x000fe200078ec0ff */
[----:B------:R-:W-:Y:S01]  /*0b70*/  BSSY.RECONVERGENT B1, `(.L_x_158) ;  /* 0x000001c000017945 */ /* 0x000fe20003800200 */
[----:B------:R-:W-:Y:S02]  /*0b80*/  IMAD.MOV.U32 R13, RZ, RZ, RZ ;  /* 0x000000ffff0d7224 */ /* 0x000fe400078e00ff */
[----:B------:R-:W-:Y:S02]  /*0b90*/  ISETP.GE.U32.AND P0, PT, R4, 0xf, PT ;  /* 0x0000000f0400780c */ /* 0x000fe40003f06070 */
[----:B------:R-:W-:-:S11]  /*0ba0*/  ISETP.NE.AND P1, PT, R10, RZ, PT ;  /* 0x000000ff0a00720c */ /* 0x000fd60003f25270 */
[----:B------:R-:W-:Y:S05]  /*0bb0*/  @!P0 BRA `(.L_x_159) ;  /* 0x00000000005c8947 */ /* 0x000fea0003800000 */
[----:B------:R-:W-:Y:S01]  /*0bc0*/  HFMA2 R4, -RZ, RZ, 0, 0 ;  /* 0x00000000ff047431 */ /* 0x000fe200000001ff */
[----:B------:R-:W-:Y:S01]  /*0bd0*/  LOP3.LUT R13, R11, 0x7ffffff0, RZ, 0xc0, !PT ;  /* 0x7ffffff00b0d7812 */ /* 0x000fe200078ec0ff */
[----:B------:R-:W-:-:S07]  /*0be0*/  IMAD.MOV.U32 R15, RZ, RZ, 0x7fffffff ;  /* 0x7fffffffff0f7424 */ /* 0x000fce00078e00ff */
.L_x_160:
        /* <DEDUP_REMOVED lines=20> */
.L_x_159:
[----:B------:R-:W-:Y:S05]  /*0d30*/  BSYNC.RECONVERGENT B1 ;  /* 0x0000000000017941 */ /* 0x000fea0003800200 */
.L_x_158:
[----:B------:R-:W-:Y:S05]  /*0d40*/  @!P1 BRA `(.L_x_157) ;  /* 0x0000000000949947 */ /* 0x000fea0003800000 */
[----:B------:R-:W-:Y:S01]  /*0d50*/  ISETP.GE.U32.AND P0, PT, R10, 0x8, PT ;  /* 0x000000080a00780c */ /* 0x000fe20003f06070 */
[----:B------:R-:W-:Y:S01]  /*0d60*/  BSSY.RECONVERGENT B1, `(.L_x_161) ;  /* 0x000000f000017945 */ /* 0x000fe20003800200 */
[----:B------:R-:W-:-:S04]  /*0d70*/  LOP3.LUT R4, R11, 0x7, RZ, 0xc0, !PT ;  /* 0x000000070b047812 */ /* 0x000fc800078ec0ff */
[----:B------:R-:W-:-:S07]  /*0d80*/  ISETP.NE.AND P1, PT, R4, RZ, PT ;  /* 0x000000ff0400720c */ /* 0x000fce0003f25270 */
[----:B------:R-:W-:Y:S06]  /*0d90*/  @!P0 BRA `(.L_x_162) ;  /* 0x00000000002c8947 */ /* 0x000fec0003800000 */
[----:B0-----:R-:W-:Y:S01]  /*0da0*/  MOV R15, 0x7fffffff ;  /* 0x7fffffff000f7802 */ /* 0x001fe20000000f00 */
        /* <DEDUP_REMOVED lines=10> */
.L_x_162:
[----:B------:R-:W-:Y:S05]  /*0e50*/  BSYNC.RECONVERGENT B1 ;  /* 0x0000000000017941 */ /* 0x000fea0003800200 */
.L_x_161:
[----:B------:R-:W-:Y:S05]  /*0e60*/  @!P1 BRA `(.L_x_157) ;  /* 0x00000000004c9947 */ /* 0x000fea0003800000 */
[----:B------:R-:W-:Y:S02]  /*0e70*/  ISETP.GE.U32.AND P0, PT, R4, 0x4, PT ;  /* 0x000000040400780c */ /* 0x000fe40003f06070 */
[----:B------:R-:W-:-:S04]  /*0e80*/  LOP3.LUT R4, R11, 0x3, RZ, 0xc0, !PT ;  /* 0x000000030b047812 */ /* 0x000fc800078ec0ff */
[----:B------:R-:W-:-:S07]  /*0e90*/  ISETP.NE.AND P1, PT, R4, RZ, PT ;  /* 0x000000ff0400720c */ /* 0x000fce0003f25270 */
[----:B01----:R-:W-:Y:S02]  /*0ea0*/  @P0 IMAD.MOV.U32 R15, RZ, RZ, 0x7fffffff ;  /* 0x7fffffffff0f0424 */ /* 0x003fe400078e00ff */
[C---:B------:R-:W-:Y:S01]  /*0eb0*/  @P0 IMAD.WIDE.U32 R8, R13.reuse, 0x4, R16 ;  /* 0x000000040d080825 */ /* 0x040fe200078e0010 */
[----:B------:R-:W-:-:S04]  /*0ec0*/  @P0 IADD3 R13, PT, PT, R13, 0x4, RZ ;  /* 0x000000040d0d0810 */ /* 0x000fc80007ffe0ff */
[----:B------:R2:W-:Y:S04]  /*0ed0*/  @P0 STG.E desc[UR6][R8.64], R15 ;  /* 0x0000000f08000986 */ /* 0x0005e8000c101906 */
[----:B------:R2:W-:Y:S04]  /*0ee0*/  @P0 STG.E desc[UR6][R8.64+0x4], R15 ;  /* 0x0000040f08000986 */ /* 0x0005e8000c101906 */
[----:B------:R2:W-:Y:S04]  /*0ef0*/  @P0 STG.E desc[UR6][R8.64+0x8], R15 ;  /* 0x0000080f08000986 */ /* 0x0005e8000c101906 */
[----:B------:R2:W-:Y:S01]  /*0f00*/  @P0 STG.E desc[UR6][R8.64+0xc], R15 ;  /* 0x00000c0f08000986 */ /* 0x0005e2000c101906 */
[----:B------:R-:W-:Y:S05]  /*0f10*/  @!P1 BRA `(.L_x_157) ;  /* 0x0000000000209947 */ /* 0x000fea0003800000 */
[----:B--2---:R-:W-:Y:S02]  /*0f20*/  IMAD.MOV.U32 R15, RZ, RZ, RZ ;  /* 0x000000ffff0f7224 */ /* 0x004fe400078e00ff */
[----:B------:R-:W-:-:S07]  /*0f30*/  IMAD.MOV.U32 R19, RZ, RZ, 0x7fffffff ;  /* 0x7fffffffff137424 */ /* 0x000fce00078e00ff */
.L_x_163:
[----:B------:R-:W-:Y:S01]  /*0f40*/  IMAD.WIDE.U32 R8, R13, 0x4, R16 ;  /* 0x000000040d087825 */ /* 0x000fe200078e0010 */
[----:B------:R-:W-:-:S03]  /*0f50*/  IADD3 R15, PT, PT, R15, 0x1, RZ ;  /* 0x000000010f0f7810 */ /* 0x000fc60007ffe0ff */
[----:B------:R-:W-:Y:S01]  /*0f60*/  VIADD R13, R13, 0x1 ;  /* 0x000000010d0d7836 */ /* 0x000fe20000000000 */
[----:B------:R3:W-:Y:S01]  /*0f70*/  STG.E desc[UR6][R8.64], R19 ;  /* 0x0000001308007986 */ /* 0x0007e2000c101906 */
[----:B------:R-:W-:-:S13]  /*0f80*/  ISETP.NE.AND P0, PT, R15, R4, PT ;  /* 0x000000040f00720c */ /* 0x000fda0003f05270 */
[----:B---3--:R-:W-:Y:S05]  /*0f90*/  @P0 BRA `(.L_x_163) ;  /* 0xfffffffc00e80947 */ /* 0x008fea000383ffff */
.L_x_157:
[----:B------:R-:W-:Y:S05]  /*0fa0*/  BSYNC.RECONVERGENT B0 ;  /* 0x0000000000007941 */ /* 0x000fea0003800200 */
.L_x_156:
[----:B------:R-:W3:Y:S01]  /*0fb0*/  S2UR UR5, SR_CgaCtaId ;  /* 0x00000000000579c3 */ /* 0x000ee20000008800 */
[C---:B------:R-:W-:Y:S01]  /*0fc0*/  ISETP.GT.U32.AND P0, PT, R2.reuse, 0x1, PT ;  /* 0x000000010200780c */ /* 0x040fe20003f04070 */
[----:B012---:R-:W-:Y:S01]  /*0fd0*/  IMAD.WIDE.U32 R8, R11, 0x4, R16 ;  /* 0x000000040b087825 */ /* 0x007fe200078e0010 */
[----:B------:R-:W-:Y:S01]  /*0fe0*/  UMOV UR4, 0x400 ;  /* 0x0000040000047882 */ /* 0x000fe20000000000 */
[C---:B------:R-:W-:Y:S01]  /*0ff0*/  LOP3.LUT R10, R2.reuse, 0x7, RZ, 0xc0, !PT ;  /* 0x00000007020a7812 */ /* 0x040fe200078ec0ff */
[----:B------:R-:W-:Y:S01]  /*1000*/  BSSY.RECONVERGENT B0, `(.L_x_164) ;  /* 0x0000020000007945 */ /* 0x000fe20003800200 */
[----:B------:R-:W-:Y:S01]  /*1010*/  FSEL R11, RZ, +QNAN , P0 ;  /* 0x7fffffffff0b7808 */ /* 0x000fe20000000000 */
[----:B------:R-:W-:Y:S01]  /*1020*/  IMAD R4, R3, R7, RZ ;  /* 0x0000000703047224 */ /* 0x000fe200078e02ff */
[----:B------:R-:W-:Y:S01]  /*1030*/  ISETP.GE.U32.AND P0, PT, R2, 0x8, PT ;  /* 0x000000080200780c */ /* 0x000fe20003f06070 */
[----:B------:R-:W-:Y:S01]  /*1040*/  IMAD.MOV.U32 R12, RZ, RZ, RZ ;  /* 0x000000ffff0c7224 */ /* 0x000fe200078e00ff */
[----:B------:R-:W-:Y:S01]  /*1050*/  ISETP.NE.AND P1, PT, R10, RZ, PT ;  /* 0x000000ff0a00720c */ /* 0x000fe20003f25270 */
[----:B------:R0:W-:Y:S01]  /*1060*/  STG.E desc[UR6][R8.64], R11 ;  /* 0x0000000b08007986 */ /* 0x0001e2000c101906 */
[----:B---3--:R-:W-:-:S06]  /*1070*/  ULEA UR4, UR5, UR4, 0x18 ;  /* 0x0000000405047291 */ /* 0x008fcc000f8ec0ff */
[----:B------:R-:W-:-:S03]  /*1080*/  LEA R4, R4, UR4, 0x3 ;  /* 0x0000000404047c11 */ /* 0x000fc6000f8e18ff */
[----:B0-----:R-:W-:Y:S05]  /*1090*/  @!P0 BRA `(.L_x_165) ;  /* 0x0000000000588947 */ /* 0x001fea0003800000 */
[----:B------:R-:W-:Y:S01]  /*10a0*/  HFMA2 R9, -RZ, RZ, 0, 0 ;  /* 0x00000000ff097431 */ /* 0x000fe200000001ff */
[----:B------:R-:W-:-:S07]  /*10b0*/  LOP3.LUT R12, R2, 0x7ffffff8, RZ, 0xc0, !PT ;  /* 0x7ffffff8020c7812 */ /* 0x000fce00078ec0ff */
.L_x_166:
[----:B0-----:R-:W-:Y:S01]  /*10c0*/  IMAD R11, R3, R9, R0 ;  /* 0x00000009030b7224 */ /* 0x001fe200078e0200 */
[----:B------:R-:W-:-:S03]  /*10d0*/  IADD3 R9, PT, PT, R9, 0x8, RZ ;  /* 0x0000000809097810 */ /* 0x000fc60007ffe0ff */
[----:B------:R-:W-:Y:S01]  /*10e0*/  IMAD R8, R11, 0x8, R4 ;  /* 0x000000080b087824 */ /* 0x000fe200078e0204 */
[----:B------:R-:W-:-:S03]  /*10f0*/  ISETP.NE.AND P0, PT, R9, R12, PT ;  /* 0x0000000c0900720c */ /* 0x000fc60003f05270 */
[C---:B------:R-:W-:Y:S01]  /*1100*/  IMAD R14, R3.reuse, 0x8, R8 ;  /* 0x00000008030e7824 */ /* 0x040fe200078e0208 */
[----:B------:R0:W-:Y:S04]  /*1110*/  STS.64 [R8], RZ ;  /* 0x000000ff08007388 */ /* 0x0001e80000000a00 */
[C---:B------:R-:W-:Y:S01]  /*1120*/  LEA R18, R3.reuse, R14, 0x3 ;  /* 0x0000000e03127211 */ /* 0x040fe200078e18ff */
[----:B------:R0:W-:Y:S04]  /*1130*/  STS.64 [R14], RZ ;  /* 0x000000ff0e007388 */ /* 0x0001e80000000a00 */
[C---:B------:R-:W-:Y:S01]  /*1140*/  IMAD R20, R3.reuse, 0x8, R18 ;  /* 0x0000000803147824 */ /* 0x040fe200078e0212 */
[----:B------:R0:W-:Y:S03]  /*1150*/  STS.64 [R18], RZ ;  /* 0x000000ff12007388 */ /* 0x0001e60000000a00 */
[C---:B------:R-:W-:Y:S01]  /*1160*/  IMAD R22, R3.reuse, 0x8, R20 ;  /* 0x0000000803167824 */ /* 0x040fe200078e0214 */
[----:B------:R0:W-:Y:S04]  /*1170*/  STS.64 [R20], RZ ;  /* 0x000000ff14007388 */ /* 0x0001e80000000a00 */
[C---:B------:R-:W-:Y:S01]  /*1180*/  LEA R24, R3.reuse, R22, 0x3 ;  /* 0x0000001603187211 */ /* 0x040fe200078e18ff */
[----:B------:R0:W-:Y:S04]  /*1190*/  STS.64 [R22], RZ ;  /* 0x000000ff16007388 */ /* 0x0001e80000000a00 */
[C---:B------:R-:W-:Y:S01]  /*11a0*/  IMAD R26, R3.reuse, 0x8, R24 ;  /* 0x00000008031a7824 */ /* 0x040fe200078e0218 */
[----:B------:R0:W-:Y:S03]  /*11b0*/  STS.64 [R24], RZ ;  /* 0x000000ff18007388 */ /* 0x0001e60000000a00 */
[----:B------:R-:W-:Y:S01]  /*11c0*/  IMAD R11, R3, 0x8, R26 ;  /* 0x00000008030b7824 */ /* 0x000fe200078e021a */
[----:B------:R0:W-:Y:S04]  /*11d0*/  STS.64 [R26], RZ ;  /* 0x000000ff1a007388 */ /* 0x0001e80000000a00 */
[----:B------:R0:W-:Y:S01]  /*11e0*/  STS.64 [R11], RZ ;  /* 0x000000ff0b007388 */ /* 0x0001e20000000a00 */
[----:B------:R-:W-:Y:S05]  /*11f0*/  @P0 BRA `(.L_x_166) ;  /* 0xfffffffc00b00947 */ /* 0x000fea000383ffff */
.L_x_165:
[----:B------:R-:W-:Y:S05]  /*1200*/  BSYNC.RECONVERGENT B0 ;  /* 0x0000000000007941 */ /* 0x000fea0003800200 */
.L_x_164:
[----:B------:R-:W-:Y:S04]  /*1210*/  BSSY.RECONVERGENT B0, `(.L_x_167) ;  /* 0x000001f000007945 */ /* 0x000fe80003800200 */
[----:B------:R-:W-:Y:S05]  /*1220*/  @!P1 BRA `(.L_x_168) ;  /* 0x0000000000749947 */ /* 0x000fea0003800000 */
[----:B------:R-:W-:Y:S01]  /*1230*/  ISETP.GE.U32.AND P0, PT, R10, 0x4, PT ;  /* 0x000000040a00780c */ /* 0x000fe20003f06070 */
[----:B------:R-:W-:Y:S01]  /*1240*/  BSSY.RECONVERGENT B1, `(.L_x_169) ;  /* 0x000000e000017945 */ /* 0x000fe20003800200 */
[----:B0-----:R-:W-:-:S04]  /*1250*/  LOP3.LUT R11, R2, 0x3, RZ, 0xc0, !PT ;  /* 0x00000003020b7812 */ /* 0x001fc800078ec0ff */
[----:B------:R-:W-:-:S07]  /*1260*/  ISETP.NE.AND P1, PT, R11, RZ, PT ;  /* 0x000000ff0b00720c */ /* 0x000fce0003f25270 */
[----:B------:R-:W-:Y:S06]  /*1270*/  @!P0 BRA `(.L_x_170) ;  /* 0x0000000000288947 */ /* 0x000fec0003800000 */
[C---:B------:R-:W-:Y:S02]  /*1280*/  IMAD R9, R12.reuse, R3, R0 ;  /* 0x000000030c097224 */ /* 0x040fe400078e0200 */
[----:B------:R-:W-:Y:S02]  /*1290*/  VIADD R12, R12, 0x4 ;  /* 0x000000040c0c7836 */ /* 0x000fe40000000000 */
[----:B------:R-:W-:-:S04]  /*12a0*/  IMAD R8, R9, 0x8, R4 ;  /* 0x0000000809087824 */ /* 0x000fc800078e0204 */
[C---:B------:R-:W-:Y:S01]  /*12b0*/  IMAD R10, R3.reuse, 0x8, R8 ;  /* 0x00000008030a7824 */ /* 0x040fe200078e0208 */
[----:B------:R0:W-:Y:S04]  /*12c0*/  STS.64 [R8], RZ ;  /* 0x000000ff08007388 */ /* 0x0001e80000000a00 */
[C---:B------:R-:W-:Y:S01]  /*12d0*/  LEA R14, R3.reuse, R10, 0x3 ;  /* 0x0000000a030e7211 */ /* 0x040fe200078e18ff */
[----:B------:R0:W-:Y:S04]  /*12e0*/  STS.64 [R10], RZ ;  /* 0x000000ff0a007388 */ /* 0x0001e80000000a00 */
[----:B------:R-:W-:Y:S01]  /*12f0*/  IMAD R9, R3, 0x8, R14 ;  /* 0x0000000803097824 */ /* 0x000fe200078e020e */
[----:B------:R0:W-:Y:S04]  /*1300*/  STS.64 [R14], RZ ;  /* 0x000000ff0e007388 */ /* 0x0001e80000000a00 */
[----:B------:R0:W-:Y:S02]  /*1310*/  STS.64 [R9], RZ ;  /* 0x000000ff09007388 */ /* 0x0001e40000000a00 */
.L_x_170:
[----:B------:R-:W-:Y:S05]  /*1320*/  BSYNC.RECONVERGENT B1 ;  /* 0x0000000000017941 */ /* 0x000fea0003800200 */
.L_x_169:
[----:B------:R-:W-:Y:S05]  /*1330*/  @!P1 BRA `(.L_x_168) ;  /* 0x0000000000309947 */ /* 0x000fea0003800000 */
[----:B------:R-:W-:Y:S02]  /*1340*/  ISETP.NE.AND P0, PT, R11, 0x1, PT ;  /* 0x000000010b00780c */ /* 0x000fe40003f05270 */
[----:B0-----:R-:W-:-:S04]  /*1350*/  LOP3.LUT R8, R2, 0x1, RZ, 0xc0, !PT ;  /* 0x0000000102087812 */ /* 0x001fc800078ec0ff */
[----:B------:R-:W-:-:S07]  /*1360*/  ISETP.NE.U32.AND P1, PT, R8, 0x1, PT ;  /* 0x000000010800780c */ /* 0x000fce0003f25070 */
[C---:B------:R-:W-:Y:S01]  /*1370*/  @P0 IMAD R9, R12.reuse, R3, R0 ;  /* 0x000000030c090224 */ /* 0x040fe200078e0200 */
[----:B------:R-:W-:-:S03]  /*1380*/  @P0 IADD3 R12, PT, PT, R12, 0x2, RZ ;  /* 0x000000020c0c0810 */ /* 0x000fc60007ffe0ff */
[----:B------:R-:W-:Y:S02]  /*1390*/  @P0 IMAD R8, R9, 0x8, R4 ;  /* 0x0000000809080824 */ /* 0x000fe400078e0204 */
[C---:B------:R-:W-:Y:S02]  /*13a0*/  @!P1 IMAD R9, R3.reuse, R12, R0 ;  /* 0x0000000c03099224 */ /* 0x040fe400078e0200 */
[----:B------:R-:W-:Y:S01]  /*13b0*/  @P0 IMAD R10, R3, 0x8, R8 ;  /* 0x00000008030a0824 */ /* 0x000fe200078e0208 */
[----:B------:R1:W-:Y:S02]  /*13c0*/  @P0 STS.64 [R8], RZ ;  /* 0x000000ff08000388 */ /* 0x0003e40000000a00 */
[----:B------:R-:W-:Y:S02]  /*13d0*/  @!P1 LEA R9, R9, R4, 0x3 ;  /* 0x0000000409099211 */ /* 0x000fe400078e18ff */
[----:B------:R1:W-:Y:S04]  /*13e0*/  @P0 STS.64 [R10], RZ ;  /* 0x000000ff0a000388 */ /* 0x0003e80000000a00 */
[----:B------:R1:W-:Y:S02]  /*13f0*/  @!P1 STS.64 [R9], RZ ;  /* 0x000000ff09009388 */ /* 0x0003e40000000a00 */
.L_x_168:
[----:B------:R-:W-:Y:S05]  /*1400*/  BSYNC.RECONVERGENT B0 ;  /* 0x0000000000007941 */ /* 0x000fea0003800200 */
.L_x_167:
[----:B01----:R-:W-:-:S05]  /*1410*/  VIADD R8, R6, 0x1 ;  /* 0x0000000106087836 */ /* 0x003fca0000000000 */
[----:B------:R-:W-:-:S13]  /*1420*/  ISETP.GE.AND P0, PT, R8, R5, PT ;  /* 0x000000050800720c */ /* 0x000fda0003f06270 */
[----:B------:R-:W-:Y:S05]  /*1430*/  @P0 EXIT ;  /* 0x000000000000094d */ /* 0x000fea0003800000 */
[----:B------:R-:W0:Y:S01]  /*1440*/  LDC.64 R12, c[0x0][0x380] ;  /* 0x0000e000ff0c7b82 */ /* 0x000e220000000a00 */
[----:B------:R-:W-:Y:S02]  /*1450*/  I2FP.F32.U32 R5, R2 ;  /* 0x0000000200057245 */ /* 0x000fe40000201000 */
[----:B------:R-:W-:Y:S01]  /*1460*/  CS2R R10, SRZ ;  /* 0x00000000000a7805 */ /* 0x000fe2000001ff00 */
[----:B------:R-:W-:Y:S01]  /*1470*/  IMAD.MOV.U32 R15, RZ, RZ, RZ ;  /* 0x000000ffff0f7224 */ /* 0x000fe200078e00ff */
[----:B------:R-:W-:Y:S02]  /*1480*/  CS2R R18, SRZ ;  /* 0x0000000000127805 */ /* 0x000fe4000001ff00 */
[----:B------:R-:W-:Y:S01]  /*1490*/  CS2R R20, SRZ ;  /* 0x0000000000147805 */ /* 0x000fe2000001ff00 */
[----:B0-----:R-:W-:-:S04]  /*14a0*/  IMAD.WIDE.U32 R12, R6, 0x4, R12 ;  /* 0x00000004060c7825 */ /* 0x001fc800078e000c */
[----:B------:R-:W-:Y:S01]  /*14b0*/  VIADD R6, R2, 0xffffffff ;  /* 0xffffffff02067836 */ /* 0x000fe20000000000 */
[----:B------:R0:W5:Y:S04]  /*14c0*/  LDG.E.CONSTANT R14, desc[UR6][R12.64] ;  /* 0x000000060c0e7981 */ /* 0x000168000c1e9900 */
[----:B------:R-:W-:Y:S01]  /*14d0*/  I2FP.F32.U32 R9, R6 ;  /* 0x0000000600097245 */ /* 0x000fe20000201000 */
[----:B------:R-:W-:Y:S01]  /*14e0*/  FMUL R6, R5, 0.5 ;  /* 0x3f00000005067820 */ /* 0x000fe20000400000 */
[----:B------:R-:W-:Y:S02]  /*14f0*/  LEA R5, R7, 0x8, 0x3 ;  /* 0x0000000807057811 */ /* 0x000fe400078e18ff */
[----:B------:R-:W-:Y:S01]  /*1500*/  MOV R7, R8 ;  /* 0x0000000800077202 */ /* 0x000fe20000000f00 */
[----:B------:R-:W-:Y:S01]  /*1510*/  FMUL R6, R6, R9 ;  /* 0x0000000906067220 */ /* 0x000fe20000400000 */
[----:B0-----:R-:W-:-:S02]  /*1520*/  HFMA2 R13, -RZ, RZ, 0, 0 ;  /* 0x00000000ff0d7431 */ /* 0x001fc400000001ff */
[----:B------:R-:W-:Y:S02]  /*1530*/  VIADD R8, R2, 0xfffffffe ;  /* 0xfffffffe02087836 */ /* 0x000fe40000000000 */
[----:B------:R-:W-:-:S07]  /*1540*/  IMAD.MOV.U32 R9, RZ, RZ, RZ ;  /* 0x000000ffff097224 */ /* 0x000fce00078e00ff */
.L_x_232:
[----:B01----:R-:W0:Y:S02]  /*1550*/  LDC.64 R24, c[0x0][0x380] ;  /* 0x0000e000ff187b82 */ /* 0x003e240000000a00 */
[----:B0-----:R-:W-:-:S05]  /*1560*/  IMAD.WIDE.U32 R24, R7, 0x4, R24 ;  /* 0x0000000407187825 */ /* 0x001fca00078e0018 */
[----:B------:R-:W2:Y:S01]  /*1570*/  LDG.E.CONSTANT R12, desc[UR6][R24.64] ;  /* 0x00000006180c7981 */ /* 0x000ea2000c1e9900 */
[----:B-----5:R-:W-:Y:S01]  /*1580*/  F2F.F64.F32 R26, R14 ;  /* 0x0000000e001a7310 */ /* 0x020fe20000201800 */
[----:B------:R-:W-:Y:S01]  /*1590*/  MOV R28, RZ ;  /* 0x000000ff001c7202 */ /* 0x000fe20000000f00 */
[----:B------:R-:W-:Y:S06]  /*15a0*/  BSSY.RECONVERGENT B0, `(.L_x_171) ;  /* 0x0000029000007945 */ /* 0x000fec0003800200 */
[----:B--2---:R-:W0:Y:S02]  /*15b0*/  F2F.F64.F32 R22, R12 ;  /* 0x0000000c00167310 */ /* 0x004e240000201800 */
[----:B0-----:R-:W-:Y:S01]  /*15c0*/  DADD R22, R22, -R26 ;  /* 0x0000000016167229 */ /* 0x001fe2000000081a */
[----:B------:R-:W-:-:S07]  /*15d0*/  IMAD.MOV.U32 R26, RZ, RZ, RZ ;  /* 0x000000ffff1a7224 */ /* 0x000fce00078e00ff */
[C---:B------:R-:W-:Y:S02]  /*15e0*/  DSETP.GT.AND P0, PT, R22.reuse, RZ, PT ;  /* 0x000000ff1600722a */ /* 0x040fe40003f04000 */
[----:B------:R-:W-:-:S04]  /*15f0*/  DSETP.GEU.AND P1, PT, R22, RZ, PT ;  /* 0x000000ff1600722a */ /* 0x000fc80003f2e000 */
[----:B------:R-:W-:Y:S02]  /*1600*/  FSEL R27, RZ, 1.875, !P0 ;  /* 0x3ff00000ff1b7808 */ /* 0x000fe40004000000 */
[----:B------:R-:W-:Y:S02]  /*1610*/  ISETP.GE.AND P0, PT, R13, R2, PT ;  /* 0x000000020d00720c */ /* 0x000fe40003f06270 */
[----:B------:R-:W-:Y:S02]  /*1620*/  FSEL R29, RZ, 1.875, P1 ;  /* 0x3ff00000ff1d7808 */ /* 0x000fe40000800000 */
[----:B------:R-:W-:-:S04]  /*1630*/  DFMA R18, R22, R26, R18 ;  /* 0x0000001a1612722b */ /* 0x000fc80000000012 */
[----:B------:R-:W-:-:S05]  /*1640*/  DFMA R20, -R22, R28, R20 ;  /* 0x0000001c1614722b */ /* 0x000fca0000000114 */
[----:B------:R-:W-:Y:S06]  /*1650*/  @P0 BRA `(.L_x_172) ;  /* 0x00000000002c0947 */ /* 0x000fec0003800000 */
[----:B------:R-:W0:Y:S01]  /*1660*/  S2UR UR5, SR_CgaCtaId ;  /* 0x00000000000579c3 */ /* 0x000e220000008800 */
[----:B------:R-:W-:Y:S01]  /*1670*/  UMOV UR4, 0x400 ;  /* 0x0000040000047882 */ /* 0x000fe20000000000 */
[----:B------:R-:W-:Y:S02]  /*1680*/  IMAD R14, R3, R10, R0 ;  /* 0x0000000a030e7224 */ /* 0x000fe400078e0200 */
[----:B------:R-:W-:Y:S02]  /*1690*/  VIADD R27, R10, 0x1 ;  /* 0x000000010a1b7836 */ /* 0x000fe40000000000 */
[----:B------:R-:W-:-:S03]  /*16a0*/  VIADD R13, R13, 0x1 ;  /* 0x000000010d0d7836 */ /* 0x000fc60000000000 */
[----:B------:R-:W-:-:S04]  /*16b0*/  ISETP.NE.AND P0, PT, R27, R2, PT ;  /* 0x000000021b00720c */ /* 0x000fc80003f05270 */
[----:B------:R-:W-:Y:S01]  /*16c0*/  SEL R10, R27, RZ, P0 ;  /* 0x000000ff1b0a7207 */ /* 0x000fe20000000000 */
[----:B0-----:R-:W-:-:S06]  /*16d0*/  ULEA UR4, UR5, UR4, 0x18 ;  /* 0x0000000405047291 */ /* 0x001fcc000f8ec0ff */
[----:B------:R-:W-:-:S05]  /*16e0*/  LEA R25, R14, UR4, 0x3 ;  /* 0x000000040e197c11 */ /* 0x000fca000f8e18ff */
[----:B------:R0:W-:Y:S01]  /*16f0*/  STS.64 [R25], R22 ;  /* 0x0000001619007388 */ /* 0x0001e20000000a00 */
[----:B------:R-:W-:Y:S05]  /*1700*/  BRA `(.L_x_173) ;  /* 0x0000000000487947 */ /* 0x000fea0003800000 */
.L_x_172:
[----:B------:R-:W0:Y:S01]  /*1710*/  S2UR UR5, SR_CgaCtaId ;  /* 0x00000000000579c3 */ /* 0x000e220000008800 */
[----:B------:R-:W-:Y:S01]  /*1720*/  UMOV UR4, 0x400 ;  /* 0x0000040000047882 */ /* 0x000fe20000000000 */
[----:B------:R-:W-:Y:S01]  /*1730*/  IMAD R14, R3, R10, R0 ;  /* 0x0000000a030e7224 */ /* 0x000fe200078e0200 */
[----:B------:R-:W-:Y:S01]  /*1740*/  IADD3 R33, PT, PT, R10, 0x1, RZ ;  /* 0x000000010a217810 */ /* 0x000fe20007ffe0ff */
[----:B------:R-:W-:Y:S02]  /*1750*/  IMAD.MOV.U32 R26, RZ, RZ, RZ ;  /* 0x000000ffff1a7224 */ /* 0x000fe400078e00ff */
[----:B------:R-:W-:Y:S01]  /*1760*/  IMAD.MOV.U32 R28, RZ, RZ, RZ ;  /* 0x000000ffff1c7224 */ /* 0x000fe200078e00ff */
[----:B0-----:R-:W-:-:S06]  /*1770*/  ULEA UR4, UR5, UR4, 0x18 ;  /* 0x0000000405047291 */ /* 0x001fcc000f8ec0ff */
[----:B------:R-:W-:-:S05]  /*1780*/  LEA R31, R14, UR4, 0x3 ;  /* 0x000000040e1f7c11 */ /* 0x000fca000f8e18ff */
[----:B------:R-:W0:Y:S04]  /*1790*/  LDS.64 R24, [R31] ;  /* 0x000000001f187984 */ /* 0x000e280000000a00 */
[----:B------:R1:W-:Y:S01]  /*17a0*/  STS.64 [R31], R22 ;  /* 0x000000161f007388 */ /* 0x0003e20000000a00 */
[C---:B0-----:R-:W-:Y:S02]  /*17b0*/  DSETP.GT.AND P0, PT, R24.reuse, RZ, PT ;  /* 0x000000ff1800722a */ /* 0x041fe40003f04000 */
[----:B------:R-:W-:-:S04]  /*17c0*/  DSETP.GEU.AND P1, PT, R24, RZ, PT ;  /* 0x000000ff1800722a */ /* 0x000fc80003f2e000 */
[----:B------:R-:W-:Y:S02]  /*17d0*/  FSEL R27, RZ, 1.875, !P0 ;  /* 0x3ff00000ff1b7808 */ /* 0x000fe40004000000 */
[----:B------:R-:W-:Y:S02]  /*17e0*/  FSEL R29, RZ, 1.875, P1 ;  /* 0x3ff00000ff1d7808 */ /* 0x000fe40000800000 */
[C---:B------:R-:W-:Y:S02]  /*17f0*/  ISETP.NE.AND P0, PT, R33.reuse, R2, PT ;  /* 0x000000022100720c */ /* 0x040fe40003f05270 */
[-C--:B------:R-:W-:Y:S02]  /*1800*/  DFMA R18, R26, -R24.reuse, R18 ;  /* 0x800000181a12722b */ /* 0x080fe40000000012 */
[----:B------:R-:W-:Y:S01]  /*1810*/  DFMA R20, R28, R24, R20 ;  /* 0x000000181c14722b */ /* 0x000fe20000000014 */
[----:B-1----:R-:W-:-:S10]  /*1820*/  SEL R10, R33, RZ, P0 ;  /* 0x000000ff210a7207 */ /* 0x002fd40000000000 */
.L_x_173:
[----:B------:R-:W-:Y:S05]  /*1830*/  BSYNC.RECONVERGENT B0 ;  /* 0x0000000000007941 */ /* 0x000fea0003800200 */
.L_x_171:
[----:B------:R-:W-:Y:S01]  /*1840*/  ISETP.GE.AND P0, PT, R13, R2, PT ;  /* 0x000000020d00720c */ /* 0x000fe20003f06270 */
[----:B------:R-:W-:-:S12]  /*1850*/  BSSY.RECONVERGENT B0, `(.L_x_174) ;  /* 0x000037b000007945 */ /* 0x000fd80003800200 */
[----:B------:R-:W-:Y:S05]  /*1860*/  @!P0 BRA `(.L_x_175) ;  /* 0x0000003400e48947 */ /* 0x000fea0003800000 */
[----:B0-----:R-:W-:Y:S01]  /*1870*/  DADD R24, R18, R20 ;  /* 0x0000000012187229 */ /* 0x001fe20000000014 */
[----:B------:R-:W-:Y:S01]  /*1880*/  BSSY.RECONVERGENT B1, `(.L_x_176) ;  /* 0x0000018000017945 */ /* 0x000fe20003800200 */
[----:B------:R-:W-:-:S06]  /*1890*/  CS2R R22, SRZ ;  /* 0x0000000000167805 */ /* 0x000fcc000001ff00 */
[----:B------:R-:W-:-:S14]  /*18a0*/  DSETP.NEU.AND P0, PT, R24, RZ, PT ;  /* 0x000000ff1800722a */ /* 0x000fdc0003f0d000 */
[----:B------:R-:W-:Y:S05]  /*18b0*/  @!P0 BRA `(.L_x_177) ;  /* 0x0000000000508947 */ /* 0x000fea0003800000 */
[----:B------:R-:W0:Y:S01]  /*18c0*/  MUFU.RCP64H R23, R25 ;  /* 0x0000001900177308 */ /* 0x000e220000001800 */
[----:B------:R-:W-:Y:S01]  /*18d0*/  MOV R22, 0x1 ;  /* 0x0000000100167802 */ /* 0x000fe20000000f00 */
        /* <DEDUP_REMOVED lines=15> */
[----:B------:R-:W-:-:S07]  /*19d0*/  MOV R36, 0x19f0 ;  /* 0x000019f000247802 */ /* 0x000fce0000000f00 */
[----:B------:R-:W-:Y:S05]  /*19e0*/  CALL.REL.NOINC `($__internal_2_$__cuda_sm20_div_rn_f64_full) ;  /* 0x0000003400a07944 */ /* 0x000fea0003c00000 */
.L_x_178:
[----:B------:R-:W-:Y:S05]  /*19f0*/  BSYNC.RECONVERGENT B2 ;  /* 0x0000000000027941 */ /* 0x000fea0003800200 */
.L_x_177:
[----:B------:R-:W-:Y:S05]  /*1a00*/  BSYNC.RECONVERGENT B1 ;  /* 0x0000000000017941 */ /* 0x000fea0003800200 */
.L_x_176:
        /* <DEDUP_REMOVED lines=15> */
[----:B------:R-:W-:Y:S02]  /*1b00*/  LOP3.LUT R14, R15, 0x7ffffff8, RZ, 0xc0, !PT ;  /* 0x7ffffff80f0e7812 */ /* 0x000fe400078ec0ff */
[----:B------:R-:W-:-:S07]  /*1b10*/  CS2R R30, SRZ ;  /* 0x00000000001e7805 */ /* 0x000fce000001ff00 */
.L_x_185:
[----:B------:R-:W-:Y:S02]  /*1b20*/  IMAD R25, R3, R31, R0 ;  /* 0x0000001f03197224 */ /* 0x000fe400078e0200 */
[----:B------:R-:W-:Y:S02]  /*1b30*/  VIADD R33, R30, 0x1 ;  /* 0x000000011e217836 */ /* 0x000fe40000000000 */
[----:B------:R-:W-:Y:S01]  /*1b40*/  VIADD R31, R31, 0x8 ;  /* 0x000000081f1f7836 */ /* 0x000fe20000000000 */
[----:B------:R-:W-:-:S05]  /*1b50*/  LEA R32, R25, R4, 0x3 ;  /* 0x0000000419207211 */ /* 0x000fca00078e18ff */
[----:B------:R-:W0:Y:S01]  /*1b60*/  LDS.64 R24, [R32] ;  /* 0x0000000020187984 */ /* 0x000e220000000a00 */
[----:B------:R-:W-:-:S04]  /*1b70*/  IMAD R36, R3, 0x8, R32 ;  /* 0x0000000803247824 */ /* 0x000fc800078e0220 */
[C---:B------:R-:W-:Y:S01]  /*1b80*/  IMAD R38, R3.reuse, 0x8, R36 ;  /* 0x0000000803267824 */ /* 0x040fe200078e0224 */
[----:B------:R1:W2:Y:S04]  /*1b90*/  LDS.64 R28, [R36] ;  /* 0x00000000241c7984 */ /* 0x0002a80000000a00 */
[----:B------:R3:W4:Y:S01]  /*1ba0*/  LDS.64 R26, [R38] ;  /* 0x00000000261a7984 */ /* 0x0007220000000a00 */
[----:B------:R-:W-:-:S05]  /*1bb0*/  LEA R40, R3, R38, 0x3 ;  /* 0x0000002603287211 */ /* 0x000fca00078e18ff */
[----:B-1----:R-:W-:-:S05]  /*1bc0*/  IMAD R36, R3, 0x8, R40 ;  /* 0x0000000803247824 */ /* 0x002fca00078e0228 */
[----:B---3--:R-:W-:Y:S01]  /*1bd0*/  LEA R38, R3, R36, 0x3 ;  /* 0x0000002403267211 */ /* 0x008fe200078e18ff */
[C-C-:B0-----:R-:W-:Y:S02]  /*1be0*/  DSETP.GEU.AND P2, PT, R24.reuse, R22.reuse, PT ;  /* 0x000000161800722a */ /* 0x141fe40003f4e000 */
[--C-:B------:R-:W-:Y:S01]  /*1bf0*/  DSETP.GT.AND P1, PT, R24, R22.reuse, PT ;  /* 0x000000161800722a */ /* 0x100fe20003f24000 */
[----:B------:R-:W0:Y:S11]  /*1c00*/  LDS.64 R24, [R40] ;  /* 0x0000000028187984 */ /* 0x000e360000000a00 */
[----:B------:R-:W-:Y:S01]  /*1c10*/  @P2 IMAD.MOV R33, RZ, RZ, R30 ;  /* 0x000000ffff212224 */ /* 0x000fe200078e021e */
[----:B--2---:R-:W-:-:S04]  /*1c20*/  DSETP.GEU.AND P2, PT, R28, R22, PT ;  /* 0x000000161c00722a */ /* 0x004fc80003f4e000 */
[----:B------:R-:W-:Y:S01]  /*1c30*/  IADD3 R30, PT, PT, R33, -0x1, RZ ;  /* 0xffffffff211e7810 */ /* 0x000fe20007ffe0ff */
[----:B------:R-:W-:Y:S01]  /*1c40*/  @!P1 IMAD.MOV R30, RZ, RZ, R33 ;  /* 0x000000ffff1e9224 */ /* 0x000fe200078e0221 */
[----:B------:R-:W-:Y:S01]  /*1c50*/  DSETP.GT.AND P1, PT, R28, R22, PT ;  /* 0x000000161c00722a */ /* 0x000fe20003f24000 */
[----:B------:R1:W2:Y:S03]  /*1c60*/  LDS.64 R28, [R36] ;  /* 0x00000000241c7984 */ /* 0x0002a60000000a00 */
[----:B------:R-:W-:-:S04]  /*1c70*/  IADD3 R32, PT, PT, R30, 0x1, RZ ;  /* 0x000000011e207810 */ /* 0x000fc80007ffe0ff */
[----:B------:R-:W-:Y:S01]  /*1c80*/  @P2 IMAD.MOV R32, RZ, RZ, R30 ;  /* 0x000000ffff202224 */ /* 0x000fe200078e021e */
[C-C-:B----4-:R-:W-:Y:S01]  /*1c90*/  DSETP.GEU.AND P2, PT, R26.reuse, R22.reuse, PT ;  /* 0x000000161a00722a */ /* 0x150fe20003f4e000 */
[C---:B-1----:R-:W-:Y:S02]  /*1ca0*/  IMAD R36, R3.reuse, 0x8, R38 ;  /* 0x0000000803247824 */ /* 0x042fe400078e0226 */
[----:B------:R-:W-:Y:S02]  /*1cb0*/  VIADD R30, R32, 0xffffffff ;  /* 0xffffffff201e7836 */ /* 0x000fe40000000000 */
[----:B------:R-:W-:Y:S01]  /*1cc0*/  @!P1 IMAD.MOV R30, RZ, RZ, R32 ;  /* 0x000000ffff1e9224 */ /* 0x000fe200078e0220 */
[----:B------:R-:W-:Y:S01]  /*1cd0*/  DSETP.GT.AND P1, PT, R26, R22, PT ;  /* 0x000000161a00722a */ /* 0x000fe20003f24000 */
[----:B------:R-:W-:Y:S01]  /*1ce0*/  IMAD R33, R3, 0x8, R36 ;  /* 0x0000000803217824 */ /* 0x000fe200078e0224 */
[----:B------:R-:W1:Y:S01]  /*1cf0*/  LDS.64 R26, [R38] ;  /* 0x00000000261a7984 */ /* 0x000e620000000a00 */
[----:B------:R-:W-:-:S05]  /*1d00*/  VIADD R32, R30, 0x1 ;  /* 0x000000011e207836 */ /* 0x000fca0000000000 */
[----:B------:R-:W-:Y:S01]  /*1d10*/  @P2 IADD3 R32, PT, PT, R30, RZ, RZ ;  /* 0x000000ff1e202210 */ /* 0x000fe20007ffe0ff */
[----:B0-----:R-:W-:-:S04]  /*1d20*/  DSETP.GEU.AND P2, PT, R24, R22, PT ;  /* 0x000000161800722a */ /* 0x001fc80003f4e000 */
[C---:B------:R-:W-:Y:S01]  /*1d30*/  VIADD R30, R32.reuse, 0xffffffff ;  /* 0xffffffff201e7836 */ /* 0x040fe20000000000 */
[----:B------:R-:W-:Y:S01]  /*1d40*/  @!P1 IADD3 R30, PT, PT, R32, RZ, RZ ;  /* 0x000000ff201e9210 */ /* 0x000fe20007ffe0ff */
[----:B------:R-:W-:Y:S01]  /*1d50*/  DSETP.GT.AND P1, PT, R24, R22, PT ;  /* 0x000000161800722a */ /* 0x000fe20003f24000 */
[----:B------:R-:W0:Y:S03]  /*1d60*/  LDS.64 R24, [R36] ;  /* 0x0000000024187984 */ /* 0x000e260000000a00 */
[----:B------:R-:W-:-:S04]  /*1d70*/  VIADD R32, R30, 0x1 ;  /* 0x000000011e207836 */ /* 0x000fc80000000000 */
[----:B------:R-:W-:Y:S01]  /*1d80*/  @P2 IMAD.MOV R32, RZ, RZ, R30 ;  /* 0x000000ffff202224 */ /* 0x000fe200078e021e */
[----:B--2---:R-:W-:-:S04]  /*1d90*/  DSETP.GEU.AND P2, PT, R28, R22, PT ;  /* 0x000000161c00722a */ /* 0x004fc80003f4e000 */
[----:B------:R-:W-:Y:S01]  /*1da0*/  IADD3 R30, PT, PT, R32, -0x1, RZ ;  /* 0xffffffff201e7810 */ /* 0x000fe20007ffe0ff */
[----:B------:R-:W-:Y:S01]  /*1db0*/  @!P1 IMAD.MOV R30, RZ, RZ, R32 ;  /* 0x000000ffff1e9224 */ /* 0x000fe200078e0220 */
[----:B------:R-:W-:Y:S01]  /*1dc0*/  DSETP.GT.AND P1, PT, R28, R22, PT ;  /* 0x000000161c00722a */ /* 0x000fe20003f24000 */
[----:B------:R-:W2:Y:S03]  /*1dd0*/  LDS.64 R28, [R33] ;  /* 0x00000000211c7984 */ /* 0x000ea60000000a00 */
[----:B------:R-:W-:-:S04]  /*1de0*/  IADD3 R32, PT, PT, R30, 0x1, RZ ;  /* 0x000000011e207810 */ /* 0x000fc80007ffe0ff */
[----:B------:R-:W-:Y:S01]  /*1df0*/  @P2 IMAD.MOV R32, RZ, RZ, R30 ;  /* 0x000000ffff202224 */ /* 0x000fe200078e021e */
[----:B-1----:R-:W-:-:S03]  /*1e00*/  DSETP.GEU.AND P2, PT, R26, R22, PT ;  /* 0x000000161a00722a */ /* 0x002fc60003f4e000 */
[C---:B------:R-:W-:Y:S02]  /*1e10*/  VIADD R30, R32.reuse, 0xffffffff ;  /* 0xffffffff201e7836 */ /* 0x040fe40000000000 */
[----:B------:R-:W-:Y:S01]  /*1e20*/  @!P1 IADD3 R30, PT, PT, R32, RZ, RZ ;  /* 0x000000ff201e9210 */ /* 0x000fe20007ffe0ff */
[----:B------:R-:W-:-:S04]  /*1e30*/  DSETP.GT.AND P1, PT, R26, R22, PT ;  /* 0x000000161a00722a */ /* 0x000fc80003f24000 */
[----:B------:R-:W-:-:S04]  /*1e40*/  VIADD R26, R30, 0x1 ;  /* 0x000000011e1a7836 */ /* 0x000fc80000000000 */
[----:B------:R-:W-:Y:S01]  /*1e50*/  @P2 IMAD.MOV R26, RZ, RZ, R30 ;  /* 0x000000ffff1a2224 */ /* 0x000fe200078e021e */
[----:B0-----:R-:W-:-:S04]  /*1e60*/  DSETP.GEU.AND P2, PT, R24, R22, PT ;  /* 0x000000161800722a */ /* 0x001fc80003f4e000 */
[----:B------:R-:W-:Y:S01]  /*1e70*/  IADD3 R27, PT, PT, R26, -0x1, RZ ;  /* 0xffffffff1a1b7810 */ /* 0x000fe20007ffe0ff */
[----:B------:R-:W-:Y:S01]  /*1e80*/  @!P1 IMAD.MOV R27, RZ, RZ, R26 ;  /* 0x000000ffff1b9224 */ /* 0x000fe200078e021a */
[----:B------:R-:W-:-:S03]  /*1e90*/  DSETP.GT.AND P1, PT, R24, R22, PT ;  /* 0x000000161800722a */ /* 0x000fc60003f24000 */
[----:B------:R-:W-:-:S05]  /*1ea0*/  VIADD R24, R27, 0x1 ;  /* 0x000000011b187836 */ /* 0x000fca0000000000 */
[----:B------:R-:W-:Y:S01]  /*1eb0*/  @P2 IADD3 R24, PT, PT, R27, RZ, RZ ;  /* 0x000000ff1b182210 */ /* 0x000fe20007ffe0ff */
[----:B--2---:R-:W-:-:S04]  /*1ec0*/  DSETP.GEU.AND P2, PT, R28, R22, PT ;  /* 0x000000161c00722a */ /* 0x004fc80003f4e000 */
        /* <DEDUP_REMOVED lines=9> */
.L_x_184:
[----:B------:R-:W-:Y:S05]  /*1f60*/  BSYNC.RECONVERGENT B3 ;  /* 0x0000000000037941 */ /* 0x000fea0003800200 */
.L_x_183:
[----:B------:R-:W-:Y:S05]  /*1f70*/  @!P0 BRA `(.L_x_182) ;  /* 0x00000004002c8947 */ /* 0x000fea0003800000 */
[----:B------:R-:W-:Y:S01]  /*1f80*/  ISETP.GE.U32.AND P1, PT, R34, 0x4, PT ;  /* 0x000000042200780c */ /* 0x000fe20003f26070 */
[----:B------:R-:W-:Y:S01]  /*1f90*/  BSSY.RECONVERGENT B3, `(.L_x_186) ;  /* 0x0000026000037945 */ /* 0x000fe20003800200 */
[----:B------:R-:W-:-:S04]  /*1fa0*/  LOP3.LUT R35, R15, 0x3, RZ, 0xc0, !PT ;  /* 0x000000030f237812 */ /* 0x000fc800078ec0ff */
[----:B------:R-:W-:-:S07]  /*1fb0*/  ISETP.NE.AND P0, PT, R35, RZ, PT ;  /* 0x000000ff2300720c */ /* 0x000fce0003f05270 */
[----:B------:R-:W-:Y:S06]  /*1fc0*/  @!P1 BRA `(.L_x_187) ;  /* 0x0000000000889947 */ /* 0x000fec0003800000 */
[----:B------:R-:W-:Y:S01]  /*1fd0*/  IMAD R25, R14, R3, R0 ;  /* 0x000000030e197224 */ /* 0x000fe200078e0200 */
[----:B------:R-:W-:Y:S02]  /*1fe0*/  IADD3 R31, PT, PT, R30, 0x1, RZ ;  /* 0x000000011e1f7810 */ /* 0x000fe40007ffe0ff */
[----:B------:R-:W-:Y:S01]  /*1ff0*/  IADD3 R14, PT, PT, R14, 0x4, RZ ;  /* 0x000000040e0e7810 */ /* 0x000fe20007ffe0ff */
[----:B------:R-:W-:-:S05]  /*2000*/  IMAD R32, R25, 0x8, R4 ;  /* 0x0000000819207824 */ /* 0x000fca00078e0204 */
[----:B------:R-:W0:Y:S01]  /*2010*/  LDS.64 R28, [R32] ;  /* 0x00000000201c7984 */ /* 0x000e220000000a00 */
[----:B------:R-:W-:-:S05]  /*2020*/  LEA R34, R3, R32, 0x3 ;  /* 0x0000002003227211 */ /* 0x000fca00078e18ff */
[----:B------:R-:W1:Y:S01]  /*2030*/  LDS.64 R26, [R34] ;  /* 0x00000000221a7984 */ /* 0x000e620000000a00 */
[----:B------:R-:W-:-:S04]  /*2040*/  IMAD R36, R3, 0x8, R34 ;  /* 0x0000000803247824 */ /* 0x000fc800078e0222 */
[----:B------:R-:W-:Y:S01]  /*2050*/  IMAD R33, R3, 0x8, R36 ;  /* 0x0000000803217824 */ /* 0x000fe200078e0224 */
[----:B------:R-:W2:Y:S01]  /*2060*/  LDS.64 R24, [R36] ;  /* 0x0000000024187984 */ /* 0x000ea20000000a00 */
[C-C-:B0-----:R-:W-:Y:S02]  /*2070*/  DSETP.GEU.AND P2, PT, R28.reuse, R22.reuse, PT ;  /* 0x000000161c00722a */ /* 0x141fe40003f4e000 */
[--C-:B------:R-:W-:Y:S01]  /*2080*/  DSETP.GT.AND P1, PT, R28, R22.reuse, PT ;  /* 0x000000161c00722a */ /* 0x100fe20003f24000 */
[----:B------:R-:W0:Y:S11]  /*2090*/  LDS.64 R28, [R33] ;  /* 0x00000000211c7984 */ /* 0x000e360000000a00 */
[----:B------:R-:W-:Y:S01]  /*20a0*/  @P2 IMAD.MOV R31, RZ, RZ, R30 ;  /* 0x000000ffff1f2224 */ /* 0x000fe200078e021e */
[----:B-1----:R-:W-:-:S03]  /*20b0*/  DSETP.GEU.AND P2, PT, R26, R22, PT ;  /* 0x000000161a00722a */ /* 0x002fc60003f4e000 */
[C---:B------:R-:W-:Y:S01]  /*20c0*/  VIADD R30, R31.reuse, 0xffffffff ;  /* 0xffffffff1f1e7836 */ /* 0x040fe20000000000 */
[----:B------:R-:W-:Y:S01]  /*20d0*/  @!P1 IADD3 R30, PT, PT, R31, RZ, RZ ;  /* 0x000000ff1f1e9210 */ /* 0x000fe20007ffe0ff */
[----:B------:R-:W-:-:S04]  /*20e0*/  DSETP.GT.AND P1, PT, R26, R22, PT ;  /* 0x000000161a00722a */ /* 0x000fc80003f24000 */
[----:B------:R-:W-:-:S05]  /*20f0*/  VIADD R26, R30, 0x1 ;  /* 0x000000011e1a7836 */ /* 0x000fca0000000000 */
[----:B------:R-:W-:Y:S01]  /*2100*/  @P2 IMAD.MOV R26, RZ, RZ, R30 ;  /* 0x000000ffff1a2224 */ /* 0x000fe200078e021e */
[----:B--2---:R-:W-:-:S04]  /*2110*/  DSETP.GEU.AND P2, PT, R24, R22, PT ;  /* 0x000000161800722a */ /* 0x004fc80003f4e000 */
[----:B------:R-:W-:Y:S01]  /*2120*/  IADD3 R27, PT, PT, R26, -0x1, RZ ;  /* 0xffffffff1a1b7810 */ /* 0x000fe20007ffe0ff */
[----:B------:R-:W-:Y:S01]  /*2130*/  @!P1 IMAD.MOV R27, RZ, RZ, R26 ;  /* 0x000000ffff1b9224 */ /* 0x000fe200078e021a */
[----:B------:R-:W-:-:S03]  /*2140*/  DSETP.GT.AND P1, PT, R24, R22, PT ;  /* 0x000000161800722a */ /* 0x000fc60003f24000 */
[----:B------:R-:W-:-:S05]  /*2150*/  VIADD R24, R27, 0x1 ;  /* 0x000000011b187836 */ /* 0x000fca0000000000 */
[----:B------:R-:W-:Y:S01]  /*2160*/  @P2 IADD3 R24, PT, PT, R27, RZ, RZ ;  /* 0x000000ff1b182210 */ /* 0x000fe20007ffe0ff */
[----:B0-----:R-:W-:-:S04]  /*2170*/  DSETP.GEU.AND P2, PT, R28, R22, PT ;  /* 0x000000161c00722a */ /* 0x001fc80003f4e000 */
[----:B------:R-:W-:Y:S02]  /*2180*/  VIADD R25, R24, 0xffffffff ;  /* 0xffffffff18197836 */ /* 0x000fe40000000000 */
[----:B------:R-:W-:Y:S01]  /*2190*/  @!P1 IMAD.MOV R25, RZ, RZ, R24 ;  /* 0x000000ffff199224 */ /* 0x000fe200078e0218 */
[----:B------:R-:W-:-:S04]  /*21a0*/  DSETP.GT.AND P1, PT, R28, R22, PT ;  /* 0x000000161c00722a */ /* 0x000fc80003f24000 */
[----:B------:R-:W-:-:S03]  /*21b0*/  IADD3 R24, PT, PT, R25, 0x1, RZ ;  /* 0x0000000119187810 */ /* 0x000fc60007ffe0ff */
[----:B------:R-:W-:-:S04]  /*21c0*/  @P2 IMAD.MOV R24, RZ, RZ, R25 ;  /* 0x000000ffff182224 */ /* 0x000fc800078e0219 */
[----:B------:R-:W-:-:S03]  /*21d0*/  VIADD R30, R24, 0xffffffff ;  /* 0xffffffff181e7836 */ /* 0x000fc60000000000 */
[----:B------:R-:W-:-:S07]  /*21e0*/  @!P1 IMAD.MOV R30, RZ, RZ, R24 ;  /* 0x000000ffff1e9224 */ /* 0x000fce00078e0218 */
.L_x_187:
[----:B------:R-:W-:Y:S05]  /*21f0*/  BSYNC.RECONVERGENT B3 ;  /* 0x0000000000037941 */ /* 0x000fea0003800200 */
.L_x_186:
[----:B------:R-:W-:Y:S05]  /*2200*/  @!P0 BRA `(.L_x_182) ;  /* 0x0000000000888947 */ /* 0x000fea0003800000 */
[----:B------:R-:W-:Y:S01]  /*2210*/  ISETP.NE.AND P1, PT, R35, 0x1, PT ;  /* 0x000000012300780c */ /* 0x000fe20003f25270 */
[----:B------:R-:W-:Y:S01]  /*2220*/  BSSY.RECONVERGENT B3, `(.L_x_188) ;  /* 0x0000016000037945 */ /* 0x000fe20003800200 */
[----:B------:R-:W-:-:S04]  /*2230*/  LOP3.LUT R24, R15, 0x1, RZ, 0xc0, !PT ;  /* 0x000000010f187812 */ /* 0x000fc800078ec0ff */
[----:B------:R-:W-:-:S07]  /*2240*/  ISETP.NE.U32.AND P0, PT, R24, 0x1, PT ;  /* 0x000000011800780c */ /* 0x000fce0003f05070 */
[----:B------:R-:W-:Y:S06]  /*2250*/  @!P1 BRA `(.L_x_189) ;  /* 0x0000000000489947 */ /* 0x000fec0003800000 */
[C---:B------:R-:W-:Y:S02]  /*2260*/  IMAD R25, R14.reuse, R3, R0 ;  /* 0x000000030e197224 */ /* 0x040fe400078e0200 */
[----:B------:R-:W-:Y:S02]  /*2270*/  VIADD R14, R14, 0x2 ;  /* 0x000000020e0e7836 */ /* 0x000fe40000000000 */
[----:B------:R-:W-:-:S05]  /*2280*/  IMAD R28, R25, 0x8, R4 ;  /* 0x00000008191c7824 */ /* 0x000fca00078e0204 */
[----:B------:R-:W0:Y:S01]  /*2290*/  LDS.64 R26, [R28] ;  /* 0x000000001c1a7984 */ /* 0x000e220000000a00 */
[----:B------:R-:W-:-:S06]  /*22a0*/  LEA R25, R3, R28, 0x3 ;  /* 0x0000001c03197211 */ /* 0x000fcc00078e18ff */
[----:B------:R-:W1:Y:S01]  /*22b0*/  LDS.64 R24, [R25] ;  /* 0x0000000019187984 */ /* 0x000e620000000a00 */
[C-C-:B0-----:R-:W-:Y:S02]  /*22c0*/  DSETP.GEU.AND P1, PT, R26.reuse, R22.reuse, PT ;  /* 0x000000161a00722a */ /* 0x141fe40003f2e000 */
[----:B------:R-:W-:Y:S01]  /*22d0*/  DSETP.GT.AND P2, PT, R26, R22, PT ;  /* 0x000000161a00722a */ /* 0x000fe20003f44000 */
[----:B------:R-:W-:-:S11]  /*22e0*/  VIADD R26, R30, 0x1 ;  /* 0x000000011e1a7836 */ /* 0x000fd60000000000 */
[----:B------:R-:W-:Y:S01]  /*22f0*/  @P1 IMAD.MOV R26, RZ, RZ, R30 ;  /* 0x000000ffff1a1224 */ /* 0x000fe200078e021e */
[----:B-1----:R-:W-:-:S04]  /*2300*/  DSETP.GEU.AND P1, PT, R24, R22, PT ;  /* 0x000000161800722a */ /* 0x002fc80003f2e000 */
[----:B------:R-:W-:Y:S01]  /*2310*/  IADD3 R27, PT, PT, R26, -0x1, RZ ;  /* 0xffffffff1a1b7810 */ /* 0x000fe20007ffe0ff */
[----:B------:R-:W-:Y:S01]  /*2320*/  @!P2 IMAD.MOV R27, RZ, RZ, R26 ;  /* 0x000000ffff1ba224 */ /* 0x000fe200078e021a */
[----:B------:R-:W-:-:S03]  /*2330*/  DSETP.GT.AND P2, PT, R24, R22, PT ;  /* 0x000000161800722a */ /* 0x000fc60003f44000 */
[----:B------:R-:W-:-:S05]  /*2340*/  VIADD R24, R27, 0x1 ;  /* 0x000000011b187836 */ /* 0x000fca0000000000 */
[----:B------:R-:W-:-:S05]  /*2350*/  @P1 IADD3 R24, PT, PT, R27, RZ, RZ ;  /* 0x000000ff1b181210 */ /* 0x000fca0007ffe0ff */
[C---:B------:R-:W-:Y:S01]  /*2360*/  VIADD R30, R24.reuse, 0xffffffff ;  /* 0xffffffff181e7836 */ /* 0x040fe20000000000 */
[----:B------:R-:W-:-:S07]  /*2370*/  @!P2 IADD3 R30, PT, PT, R24, RZ, RZ ;  /* 0x000000ff181ea210 */ /* 0x000fce0007ffe0ff */
.L_x_189:
[----:B------:R-:W-:Y:S05]  /*2380*/  BSYNC.RECONVERGENT B3 ;  /* 0x0000000000037941 */ /* 0x000fea0003800200 */
.L_x_188:
[----:B------:R-:W-:Y:S05]  /*2390*/  @P0 BRA `(.L_x_182) ;  /* 0x0000000000240947 */ /* 0x000fea0003800000 */
[----:B------:R-:W-:Y:S02]  /*23a0*/  IMAD R25, R3, R14, R0 ;  /* 0x0000000e03197224 */ /* 0x000fe400078e0200 */
[----:B------:R-:W-:Y:S02]  /*23b0*/  VIADD R14, R30, 0x1 ;  /* 0x000000011e0e7836 */ /* 0x000fe40000000000 */
[----:B------:R-:W-:-:S06]  /*23c0*/  IMAD R25, R25, 0x8, R4 ;  /* 0x0000000819197824 */ /* 0x000fcc00078e0204 */
[----:B------:R-:W0:Y:S02]  /*23d0*/  LDS.64 R24, [R25] ;  /* 0x0000000019187984 */ /* 0x000e240000000a00 */
[C-C-:B0-----:R-:W-:Y:S02]  /*23e0*/  DSETP.GEU.AND P1, PT, R24.reuse, R22.reuse, PT ;  /* 0x000000161800722a */ /* 0x141fe40003f2e000 */
[----:B------:R-:W-:-:S12]  /*23f0*/  DSETP.GT.AND P0, PT, R24, R22, PT ;  /* 0x000000161800722a */ /* 0x000fd80003f04000 */
[----:B------:R-:W-:-:S05]  /*2400*/  @P1 IADD3 R14, PT, PT, R30, RZ, RZ ;  /* 0x000000ff1e0e1210 */ /* 0x000fca0007ffe0ff */
[----:B------:R-:W-:Y:S02]  /*2410*/  VIADD R30, R14, 0xffffffff ;  /* 0xffffffff0e1e7836 */ /* 0x000fe40000000000 */
[----:B------:R-:W-:-:S07]  /*2420*/  @!P0 IMAD.MOV R30, RZ, RZ, R14 ;  /* 0x000000ffff1e8224 */ /* 0x000fce00078e020e */
.L_x_182:
[----:B------:R-:W-:Y:S05]  /*2430*/  BSYNC.RECONVERGENT B2 ;  /* 0x0000000000027941 */ /* 0x000fea0003800200 */
.L_x_181:
[----:B------:R-:W-:Y:S01]  /*2440*/  IMAD R25, R15, R3, R0 ;  /* 0x000000030f197224 */ /* 0x000fe200078e0200 */
[----:B------:R-:W-:Y:S01]  /*2450*/  IADD3 R11, PT, PT, R11, 0x1, RZ ;  /* 0x000000010b0b7810 */ /* 0x000fe20007ffe0ff */
[----:B------:R-:W-:Y:S02]  /*2460*/  VIADD R15, R15, 0x1 ;  /* 0x000000010f0f7836 */ /* 0x000fe40000000000 */
[----:B------:R-:W-:Y:S01]  /*2470*/  IMAD.IADD R9, R9, 0x1, R30 ;  /* 0x0000000109097824 */ /* 0x000fe200078e021e */
[----:B------:R-:W-:Y:S02]  /*2480*/  LEA R25, R25, R4, 0x3 ;  /* 0x0000000419197211 */ /* 0x000fe400078e18ff */
[----:B------:R-:W-:-:S03]  /*2490*/  ISETP.NE.AND P0, PT, R15, R2, PT ;  /* 0x000000020f00720c */ /* 0x000fc60003f05270 */
[----:B------:R0:W-:Y:S01]  /*24a0*/  STS.64 [R25], R22 ;  /* 0x0000001619007388 */ /* 0x0001e20000000a00 */
[----:B------:R-:W-:Y:S01]  /*24b0*/  SEL R15, R15, RZ, P0 ;  /* 0x000000ff0f0f7207 */ /* 0x000fe20000000000 */
[----:B------:R-:W-:Y:S08]  /*24c0*/  BRA `(.L_x_190) ;  /* 0x0000002800547947 */ /* 0x000ff00003800000 */
.L_x_180:
[C---:B------:R-:W-:Y:S01]  /*24d0*/  IMAD R33, R15.reuse, R3, R0 ;  /* 0x000000030f217224 */ /* 0x040fe200078e0200 */
[----:B------:R-:W-:Y:S01]  /*24e0*/  BSSY.RECONVERGENT B2, `(.L_x_191) ;  /* 0x00000af000027945 */ /* 0x000fe20003800200 */
[----:B------:R-:W-:Y:S01]  /*24f0*/  VIADD R35, R15, 0x1 ;  /* 0x000000010f237836 */ /* 0x000fe20000000000 */
[----:B------:R-:W-:Y:S01]  /*2500*/  MOV R40, RZ ;  /* 0x000000ff00287202 */ /* 0x000fe20000000f00 */
[----:B------:R-:W-:-:S03]  /*2510*/  IMAD R33, R33, 0x8, R4 ;  /* 0x0000000821217824 */ /* 0x000fc600078e0204 */
[----:B------:R-:W-:Y:S02]  /*2520*/  ISETP.GE.AND P0, PT, R35, R2, PT ;  /* 0x000000022300720c */ /* 0x000fe40003f06270 */
[----:B------:R0:W1:Y:S11]  /*2530*/  LDS.64 R24, [R33] ;  /* 0x0000000021187984 */ /* 0x0000760000000a00 */
[----:B0-----:R-:W-:Y:S05]  /*2540*/  @P0 BRA `(.L_x_192) ;  /* 0x0000000800a00947 */ /* 0x001fea0003800000 */
[----:B------:R-:W-:Y:S01]  /*2550*/  IMAD.IADD R14, R8, 0x1, -R15 ;  /* 0x00000001080e7824 */ /* 0x000fe200078e0a0f */
[----:B------:R-:W-:Y:S01]  /*2560*/  LOP3.LUT R27, RZ, R15, RZ, 0x33, !PT ;  /* 0x0000000fff1b7212 */ /* 0x000fe200078e33ff */
[----:B------:R-:W-:Y:S01]  /*2570*/  BSSY.RECONVERGENT B3, `(.L_x_193) ;  /* 0x0000058000037945 */ /* 0x000fe20003800200 */
[----:B------:R-:W-:Y:S02]  /*2580*/  HFMA2 R40, -RZ, RZ, 0, 0 ;  /* 0x00000000ff287431 */ /* 0x000fe400000001ff */
[----:B------:R-:W-:Y:S01]  /*2590*/  ISETP.GE.U32.AND P1, PT, R14, 0x7, PT ;  /* 0x000000070e00780c */ /* 0x000fe20003f26070 */
[----:B------:R-:W-:Y:S02]  /*25a0*/  IMAD.IADD R32, R2, 0x1, R27 ;  /* 0x0000000102207824 */ /* 0x000fe400078e021b */
[----:B------:R-:W-:-:S03]  /*25b0*/  IMAD.MOV.U32 R14, RZ, RZ, R35 ;  /* 0x000000ffff0e7224 */ /* 0x000fc600078e0023 */
[----:B------:R-:W-:-:S07]  /*25c0*/  LOP3.LUT R34, R32, 0x7, RZ, 0xc0, !PT ;  /* 0x0000000720227812 */ /* 0x000fce00078ec0ff */
[----:B------:R-:W-:Y:S05]  /*25d0*/  @!P1 BRA `(.L_x_194) ;  /* 0x0000000400449947 */ /* 0x000fea0003800000 */
[----:B------:R-:W0:Y:S01]  /*25e0*/  S2UR UR5, SR_CgaCtaId ;  /* 0x00000000000579c3 */ /* 0x000e220000008800 */
[----:B------:R-:W-:Y:S01]  /*25f0*/  UMOV UR4, 0x400 ;  /* 0x0000040000047882 */ /* 0x000fe20000000000 */
[----:B------:R-:W-:Y:S01]  /*2600*/  IMAD R38, R15, 0x8, R5 ;  /* 0x000000080f267824 */ /* 0x000fe200078e0205 */
[----:B------:R-:W-:Y:S01]  /*2610*/  LOP3.LUT R36, R32, 0xfffffff8, RZ, 0xc0, !PT ;  /* 0xfffffff820247812 */ /* 0x000fe200078ec0ff */
[----:B------:R-:W-:Y:S01]  /*2620*/  BSSY.RECONVERGENT B4, `(.L_x_195) ;  /* 0x000004b000047945 */ /* 0x000fe20003800200 */
[----:B------:R-:W-:-:S03]  /*2630*/  MOV R40, RZ ;  /* 0x000000ff00287202 */ /* 0x000fc60000000f00 */
[----:B------:R-:W-:Y:S01]  /*2640*/  IMAD.MOV R36, RZ, RZ, -R36 ;  /* 0x000000ffff247224 */ /* 0x000fe200078e0a24 */
[----:B0-----:R-:W-:-:S06]  /*2650*/  ULEA UR4, UR5, UR4, 0x18 ;  /* 0x0000000405047291 */ /* 0x001fcc000f8ec0ff */
[----:B------:R-:W-:-:S05]  /*2660*/  LEA R14, R0, UR4, 0x3 ;  /* 0x00000004000e7c11 */ /* 0x000fca000f8e18ff */
[----:B------:R-:W-:Y:S02]  /*2670*/  IMAD R38, R38, R3, R14 ;  /* 0x0000000326267224 */ /* 0x000fe400078e020e */
[----:B------:R-:W-:-:S07]  /*2680*/  IMAD.MOV.U32 R14, RZ, RZ, R15 ;  /* 0x000000ffff0e7224 */ /* 0x000fce00078e000f */
.L_x_196:
[----:B------:R0:W1:Y:S01]  /*2690*/  LDS.64 R26, [R38] ;  /* 0x00000000261a7984 */ /* 0x0000620000000a00 */
[C---:B------:R-:W-:Y:S02]  /*26a0*/  LEA R42, R3.reuse, R38, 0x3 ;  /* 0x00000026032a7211 */ /* 0x040fe400078e18ff */
[----:B------:R-:W-:Y:S02]  /*26b0*/  IADD3 R37, PT, PT, R40, 0x1, RZ ;  /* 0x0000000128257810 */ /* 0x000fe40007ffe0ff */
[----:B------:R-:W-:Y:S01]  /*26c0*/  IADD3 R36, PT, PT, R36, 0x8, RZ ;  /* 0x0000000824247810 */ /* 0x000fe20007ffe0ff */
[----:B------:R-:W2:Y:S01]  /*26d0*/  LDS.64 R28, [R42] ;  /* 0x000000002a1c7984 */ /* 0x000ea20000000a00 */
[C---:B------:R-:W-:Y:S01]  /*26e0*/  IMAD R44, R3.reuse, 0x8, R42 ;  /* 0x00000008032c7824 */ /* 0x040fe200078e022a */
[----:B------:R-:W-:Y:S01]  /*26f0*/  IADD3 R14, PT, PT, R14, 0x8, RZ ;  /* 0x000000080e0e7810 */ /* 0x000fe20007ffe0ff */
[C---:B0-----:R-:W-:Y:S02]  /*2700*/  IMAD R38, R3.reuse, 0x40, R38 ;  /* 0x0000004003267824 */ /* 0x041fe400078e0226 */
[----:B------:R-:W-:Y:S01]  /*2710*/  IMAD R41, R3, 0x8, R44 ;  /* 0x0000000803297824 */ /* 0x000fe200078e022c */
[----:B------:R-:W0:Y:S01]  /*2720*/  LDS.64 R30, [R44] ;  /* 0x000000002c1e7984 */ /* 0x000e220000000a00 */
[----:B-1----:R-:W-:-:S02]  /*2730*/  DSETP.GEU.AND P2, PT, R26, R24, PT ;  /* 0x000000181a00722a */ /* 0x002fc40003f4e000 */
[--C-:B------:R-:W-:Y:S01]  /*2740*/  DSETP.GT.AND P1, PT, R26, R24.reuse, PT ;  /* 0x000000181a00722a */ /* 0x100fe20003f24000 */
[----:B------:R-:W1:Y:S11]  /*2750*/  LDS.64 R26, [R41] ;  /* 0x00000000291a7984 */ /* 0x000e760000000a00 */
[----:B------:R-:W-:Y:S01]  /*2760*/  @P2 IMAD.MOV R37, RZ, RZ, R40 ;  /* 0x000000ffff252224 */ /* 0x000fe200078e0228 */
[----:B--2---:R-:W-:Y:S01]  /*2770*/  DSETP.GEU.AND P2, PT, R28, R24, PT ;  /* 0x000000181c00722a */ /* 0x004fe20003f4e000 */
[----:B------:R-:W-:-:S02]  /*2780*/  LEA R40, R3, R41, 0x3 ;  /* 0x0000002903287211 */ /* 0x000fc400078e18ff */
[----:B------:R-:W-:Y:S02]  /*2790*/  VIADD R39, R37, 0xffffffff ;  /* 0xffffffff25277836 */ /* 0x000fe40000000000 */
[----:B------:R-:W-:Y:S01]  /*27a0*/  @!P1 IMAD.MOV R39, RZ, RZ, R37 ;  /* 0x000000ffff279224 */ /* 0x000fe200078e0225 */
[----:B------:R-:W-:Y:S01]  /*27b0*/  DSETP.GT.AND P1, PT, R28, R24, PT ;  /* 0x000000181c00722a */ /* 0x000fe20003f24000 */
[----:B------:R-:W-:Y:S01]  /*27c0*/  IMAD R42, R3, 0x8, R40 ;  /* 0x00000008032a7824 */ /* 0x000fe200078e0228 */
[----:B------:R2:W3:Y:S01]  /*27d0*/  LDS.64 R28, [R40] ;  /* 0x00000000281c7984 */ /* 0x0004e20000000a00 */
[----:B------:R-:W-:-:S05]  /*27e0*/  VIADD R37, R39, 0x1 ;  /* 0x0000000127257836 */ /* 0x000fca0000000000 */
[----:B------:R-:W-:Y:S01]  /*27f0*/  @P2 IADD3 R37, PT, PT, R39, RZ, RZ ;  /* 0x000000ff27252210 */ /* 0x000fe20007ffe0ff */
[----:B0-----:R-:W-:Y:S01]  /*2800*/  DSETP.GEU.AND P2, PT, R30, R24, PT ;  /* 0x000000181e00722a */ /* 0x001fe20003f4e000 */
[----:B--2---:R-:W-:-:S03]  /*2810*/  IMAD R40, R3, 0x8, R42 ;  /* 0x0000000803287824 */ /* 0x004fc600078e022a */
[C---:B------:R-:W-:Y:S01]  /*2820*/  VIADD R39, R37.reuse, 0xffffffff ;  /* 0xffffffff25277836 */ /* 0x040fe20000000000 */
[----:B------:R-:W-:Y:S01]  /*2830*/  @!P1 IADD3 R39, PT, PT, R37, RZ, RZ ;  /* 0x000000ff25279210 */ /* 0x000fe20007ffe0ff */
[----:B------:R-:W-:Y:S01]  /*2840*/  DSETP.GT.AND P1, PT, R30, R24, PT ;  /* 0x000000181e00722a */ /* 0x000fe20003f24000 */
[----:B------:R-:W-:Y:S01]  /*2850*/  LEA R41, R3, R40, 0x3 ;  /* 0x0000002803297211 */ /* 0x000fe200078e18ff */
[----:B------:R-:W0:Y:S02]  /*2860*/  LDS.64 R30, [R42] ;  /* 0x000000002a1e7984 */ /* 0x000e240000000a00 */
[----:B------:R-:W-:-:S04]  /*2870*/  VIADD R37, R39, 0x1 ;  /* 0x0000000127257836 */ /* 0x000fc80000000000 */
[----:B------:R-:W-:Y:S01]  /*2880*/  @P2 IMAD.MOV R37, RZ, RZ, R39 ;  /* 0x000000ffff252224 */ /* 0x000fe200078e0227 */
[----:B-1----:R-:W-:-:S04]  /*2890*/  DSETP.GEU.AND P2, PT, R26, R24, PT ;  /* 0x000000181a00722a */ /* 0x002fc80003f4e000 */
[----:B------:R-:W-:Y:S01]  /*28a0*/  IADD3 R39, PT, PT, R37, -0x1, RZ ;  /* 0xffffffff25277810 */ /* 0x000fe20007ffe0ff */
[----:B------:R-:W-:Y:S01]  /*28b0*/  @!P1 IMAD.MOV R39, RZ, RZ, R37 ;  /* 0x000000ffff279224 */ /* 0x000fe200078e0225 */
[----:B------:R-:W-:Y:S01]  /*28c0*/  DSETP.GT.AND P1, PT, R26, R24, PT ;  /* 0x000000181a00722a */ /* 0x000fe20003f24000 */
[----:B------:R-:W1:Y:S03]  /*28d0*/  LDS.64 R26, [R40] ;  /* 0x00000000281a7984 */ /* 0x000e660000000a00 */
[----:B------:R-:W-:-:S04]  /*28e0*/  IADD3 R37, PT, PT, R39, 0x1, RZ ;  /* 0x0000000127257810 */ /* 0x000fc80007ffe0ff */
[----:B------:R-:W-:Y:S01]  /*28f0*/  @P2 IMAD.MOV R37, RZ, RZ, R39 ;  /* 0x000000ffff252224 */ /* 0x000fe200078e0227 */
[----:B---3--:R-:W-:-:S03]  /*2900*/  DSETP.GEU.AND P2, PT, R28, R24, PT ;  /* 0x000000181c00722a */ /* 0x008fc60003f4e000 */
[----:B------:R-:W-:Y:S02]  /*2910*/  VIADD R39, R37, 0xffffffff ;  /* 0xffffffff25277836 */ /* 0x000fe40000000000 */
[----:B------:R-:W-:Y:S01]  /*2920*/  @!P1 IMAD.MOV R39, RZ, RZ, R37 ;  /* 0x000000ffff279224 */ /* 0x000fe200078e0225 */
[----:B------:R-:W-:Y:S01]  /*2930*/  DSETP.GT.AND P1, PT, R28, R24, PT ;  /* 0x000000181c00722a */ /* 0x000fe20003f24000 */
[----:B------:R-:W2:Y:S02]  /*2940*/  LDS.64 R28, [R41] ;  /* 0x00000000291c7984 */ /* 0x000ea40000000a00 */
[----:B------:R-:W-:-:S05]  /*2950*/  VIADD R37, R39, 0x1 ;  /* 0x0000000127257836 */ /* 0x000fca0000000000 */
[----:B------:R-:W-:Y:S01]  /*2960*/  @P2 IADD3 R37, PT, PT, R39, RZ, RZ ;  /* 0x000000ff27252210 */ /* 0x000fe20007ffe0ff */
[----:B0-----:R-:W-:-:S04]  /*2970*/  DSETP.GEU.AND P2, PT, R30, R24, PT ;  /* 0x000000181e00722a */ /* 0x001fc80003f4e000 */
[----:B------:R-:W-:Y:S02]  /*2980*/  VIADD R39, R37, 0xffffffff ;  /* 0xffffffff25277836 */ /* 0x000fe40000000000 */
[----:B------:R-:W-:Y:S01]  /*2990*/  @!P1 IMAD.MOV R39, RZ, RZ, R37 ;  /* 0x000000ffff279224 */ /* 0x000fe200078e0225 */
[----:B------:R-:W-:-:S04]  /*29a0*/  DSETP.GT.AND P1, PT, R30, R24, PT ;  /* 0x000000181e00722a */ /* 0x000fc80003f24000 */
[----:B------:R-:W-:-:S03]  /*29b0*/  IADD3 R30, PT, PT, R39, 0x1, RZ ;  /* 0x00000001271e7810 */ /* 0x000fc60007ffe0ff */
[----:B------:R-:W-:Y:S01]  /*29c0*/  @P2 IMAD.MOV R30, RZ, RZ, R39 ;  /* 0x000000ffff1e2224 */ /* 0x000fe200078e0227 */
[----:B-1----:R-:W-:-:S03]  /*29d0*/  DSETP.GEU.AND P2, PT, R26, R24, PT ;  /* 0x000000181a00722a */ /* 0x002fc60003f4e000 */
[----:B------:R-:W-:-:S03]  /*29e0*/  VIADD R31, R30, 0xffffffff ;  /* 0xffffffff1e1f7836 */ /* 0x000fc60000000000 */
[----:B------:R-:W-:Y:S01]  /*29f0*/  @!P1 IADD3 R31, PT, PT, R30, RZ, RZ ;  /* 0x000000ff1e1f9210 */ /* 0x000fe20007ffe0ff */
[----:B------:R-:W-:-:S04]  /*2a00*/  DSETP.GT.AND P1, PT, R26, R24, PT ;  /* 0x000000181a00722a */ /* 0x000fc80003f24000 */
[----:B------:R-:W-:-:S03]  /*2a10*/  VIADD R26, R31, 0x1 ;  /* 0x000000011f1a7836 */ /* 0x000fc60000000000 */
[----:B------:R-:W-:Y:S01]  /*2a20*/  @P2 IMAD.MOV R26, RZ, RZ, R31 ;  /* 0x000000ffff1a2224 */ /* 0x000fe200078e021f */
[----:B--2---:R-:W-:-:S04]  /*2a30*/  DSETP.GEU.AND P2, PT, R28, R24, PT ;  /* 0x000000181c00722a */ /* 0x004fc80003f4e000 */
[----:B------:R-:W-:Y:S02]  /*2a40*/  IADD3 R27, PT, PT, R26, -0x1, RZ ;  /* 0xffffffff1a1b7810 */ /* 0x000fe40007ffe0ff */
[----:B------:R-:W-:Y:S01]  /*2a50*/  @!P1 IMAD.MOV R27, RZ, RZ, R26 ;  /* 0x000000ffff1b9224 */ /* 0x000fe200078e021a */
[----:B------:R-:W-:-:S03]  /*2a60*/  DSETP.GT.AND P1, PT, R28, R24, PT ;  /* 0x000000181c00722a */ /* 0x000fc60003f24000 */
[----:B------:R-:W-:-:S04]  /*2a70*/  VIADD R26, R27, 0x1 ;  /* 0x000000011b1a7836 */ /* 0x000fc80000000000 */
[----:B------:R-:W-:Y:S01]  /*2a80*/  @P2 IMAD.MOV R26, RZ, RZ, R27 ;  /* 0x000000ffff1a2224 */ /* 0x000fe200078e021b */
[----:B------:R-:W-:-:S03]  /*2a90*/  ISETP.NE.AND P2, PT, R36, RZ, PT ;  /* 0x000000ff2400720c */ /* 0x000fc60003f45270 */
[----:B------:R-:W-:-:S03]  /*2aa0*/  VIADD R40, R26, 0xffffffff ;  /* 0xffffffff1a287836 */ /* 0x000fc60000000000 */
[----:B------:R-:W-:-:S07]  /*2ab0*/  @!P1 IMAD.MOV R40, RZ, RZ, R26 ;  /* 0x000000ffff289224 */ /* 0x000fce00078e021a */
[----:B------:R-:W-:Y:S05]  /*2ac0*/  @P2 BRA `(.L_x_196) ;  /* 0xfffffff800f02947 */ /* 0x000fea000383ffff */
[----:B------:R-:W-:Y:S05]  /*2ad0*/  BSYNC.RECONVERGENT B4 ;  /* 0x0000000000047941 */ /* 0x000fea0003800200 */
.L_x_195:
[----:B------:R-:W-:-:S07]  /*2ae0*/  IADD3 R14, PT, PT, R14, 0x1, RZ ;  /* 0x000000010e0e7810 */ /* 0x000fce0007ffe0ff */
.L_x_194:
[----:B------:R-:W-:Y:S05]  /*2af0*/  BSYNC.RECONVERGENT B3 ;  /* 0x0000000000037941 */ /* 0x000fea0003800200 */
.L_x_193:
[----:B------:R-:W-:-:S13]  /*2b00*/  ISETP.NE.AND P1, PT, R34, RZ, PT ;  /* 0x000000ff2200720c */ /* 0x000fda0003f25270 */
[----:B------:R-:W-:Y:S05]  /*2b10*/  @!P1 BRA `(.L_x_192) ;  /* 0x00000004002c9947 */ /* 0x000fea0003800000 */
[----:B------:R-:W-:Y:S01]  /*2b20*/  ISETP.GE.U32.AND P2, PT, R34, 0x4, PT ;  /* 0x000000042200780c */ /* 0x000fe20003f46070 */
[----:B------:R-:W-:Y:S01]  /*2b30*/  BSSY.RECONVERGENT B3, `(.L_x_197) ;  /* 0x0000026000037945 */ /* 0x000fe20003800200 */
[----:B------:R-:W-:-:S04]  /*2b40*/  LOP3.LUT R37, R32, 0x3, RZ, 0xc0, !PT ;  /* 0x0000000320257812 */ /* 0x000fc800078ec0ff */
[----:B------:R-:W-:-:S07]  /*2b50*/  ISETP.NE.AND P1, PT, R37, RZ, PT ;  /* 0x000000ff2500720c */ /* 0x000fce0003f25270 */
[----:B------:R-:W-:Y:S06]  /*2b60*/  @!P2 BRA `(.L_x_198) ;  /* 0x000000000088a947 */ /* 0x000fec0003800000 */
[----:B------:R-:W-:Y:S02]  /*2b70*/  IMAD R27, R14, R3, R0 ;  /* 0x000000030e1b7224 */ /* 0x000fe400078e0200 */
[----:B------:R-:W-:Y:S02]  /*2b80*/  VIADD R36, R40, 0x1 ;  /* 0x0000000128247836 */ /* 0x000fe40000000000 */
[----:B------:R-:W-:Y:S02]  /*2b90*/  IMAD R34, R27, 0x8, R4 ;  /* 0x000000081b227824 */ /* 0x000fe400078e0204 */
[----:B------:R-:W-:Y:S02]  /*2ba0*/  VIADD R14, R14, 0x4 ;  /* 0x000000040e0e7836 */ /* 0x000fe40000000000 */
[C---:B------:R-:W-:Y:S01]  /*2bb0*/  IMAD R38, R3.reuse, 0x8, R34 ;  /* 0x0000000803267824 */ /* 0x040fe200078e0222 */
[----:B------:R-:W1:Y:S04]  /*2bc0*/  LDS.64 R26, [R34] ;  /* 0x00000000221a7984 */ /* 0x000e680000000a00 */
[----:B------:R-:W0:Y:S01]  /*2bd0*/  LDS.64 R30, [R38] ;  /* 0x00000000261e7984 */ /* 0x000e220000000a00 */
[----:B------:R-:W-:-:S05]  /*2be0*/  LEA R42, R3, R38, 0x3 ;  /* 0x00000026032a7211 */ /* 0x000fca00078e18ff */
[----:B------:R-:W2:Y:S01]  /*2bf0*/  LDS.64 R28, [R42] ;  /* 0x000000002a1c7984 */ /* 0x000ea20000000a00 */
[----:B------:R-:W-:Y:S01]  /*2c00*/  IMAD R39, R3, 0x8, R42 ;  /* 0x0000000803277824 */ /* 0x000fe200078e022a */
[C-C-:B-1----:R-:W-:Y:S02]  /*2c10*/  DSETP.GEU.AND P3, PT, R26.reuse, R24.reuse, PT ;  /* 0x000000181a00722a */ /* 0x142fe40003f6e000 */
[--C-:B------:R-:W-:Y:S02]  /*2c20*/  DSETP.GT.AND P2, PT, R26, R24.reuse, PT ;  /* 0x000000181a00722a */ /* 0x100fe40003f44000 */
[----:B------:R-:W1:Y:S10]  /*2c30*/  LDS.64 R26, [R39] ;  /* 0x00000000271a7984 */ /* 0x000e740000000a00 */
[----:B------:R-:W-:Y:S01]  /*2c40*/  @P3 IADD3 R36, PT, PT, R40, RZ, RZ ;  /* 0x000000ff28243210 */ /* 0x000fe20007ffe0ff */
[----:B0-----:R-:W-:-:S04]  /*2c50*/  DSETP.GEU.AND P3, PT, R30, R24, PT ;  /* 0x000000181e00722a */ /* 0x001fc80003f6e000 */
[----:B------:R-:W-:Y:S02]  /*2c60*/  VIADD R34, R36, 0xffffffff ;  /* 0xffffffff24227836 */ /* 0x000fe40000000000 */
[----:B------:R-:W-:Y:S01]  /*2c70*/  @!P2 IMAD.MOV R34, RZ, RZ, R36 ;  /* 0x000000ffff22a224 */ /* 0x000fe200078e0224 */
[----:B------:R-:W-:-:S04]  /*2c80*/  DSETP.GT.AND P2, PT, R30, R24, PT ;  /* 0x000000181e00722a */ /* 0x000fc80003f44000 */
[----:B------:R-:W-:-:S03]  /*2c90*/  IADD3 R30, PT, PT, R34, 0x1, RZ ;  /* 0x00000001221e7810 */ /* 0x000fc60007ffe0ff */
[----:B------:R-:W-:Y:S01]  /*2ca0*/  @P3 IMAD.MOV R30, RZ, RZ, R34 ;  /* 0x000000ffff1e3224 */ /* 0x000fe200078e0222 */
[----:B--2---:R-:W-:-:S03]  /*2cb0*/  DSETP.GEU.AND P3, PT, R28, R24, PT ;  /* 0x000000181c00722a */ /* 0x004fc60003f6e000 */
[----:B------:R-:W-:-:S03]  /*2cc0*/  VIADD R31, R30, 0xffffffff ;  /* 0xffffffff1e1f7836 */ /* 0x000fc60000000000 */
[----:B------:R-:W-:Y:S01]  /*2cd0*/  @!P2 IADD3 R31, PT, PT, R30, RZ, RZ ;  /* 0x000000ff1e1fa210 */ /* 0x000fe20007ffe0ff */
[----:B------:R-:W-:-:S04]  /*2ce0*/  DSETP.GT.AND P2, PT, R28, R24, PT ;  /* 0x000000181c00722a */ /* 0x000fc80003f44000 */
[----:B------:R-:W-:-:S03]  /*2cf0*/  VIADD R28, R31, 0x1 ;  /* 0x000000011f1c7836 */ /* 0x000fc60000000000 */
[----:B------:R-:W-:Y:S01]  /*2d00*/  @P3 IMAD.MOV R28, RZ, RZ, R31 ;  /* 0x000000ffff1c3224 */ /* 0x000fe200078e021f */
[----:B-1----:R-:W-:-:S04]  /*2d10*/  DSETP.GEU.AND P3, PT, R26, R24, PT ;  /* 0x000000181a00722a */ /* 0x002fc80003f6e000 */
[----:B------:R-:W-:Y:S02]  /*2d20*/  IADD3 R29, PT, PT, R28, -0x1, RZ ;  /* 0xffffffff1c1d7810 */ /* 0x000fe40007ffe0ff */
[----:B------:R-:W-:Y:S01]  /*2d30*/  @!P2 IMAD.MOV R29, RZ, RZ, R28 ;  /* 0x000000ffff1da224 */ /* 0x000fe200078e021c */
[----:B------:R-:W-:-:S03]  /*2d40*/  DSETP.GT.AND P2, PT, R26, R24, PT ;  /* 0x000000181a00722a */ /* 0x000fc60003f44000 */
[----:B------:R-:W-:-:S04]  /*2d50*/  VIADD R26, R29, 0x1 ;  /* 0x000000011d1a7836 */ /* 0x000fc80000000000 */
[----:B------:R-:W-:-:S05]  /*2d60*/  @P3 IADD3 R26, PT, PT, R29, RZ, RZ ;  /* 0x000000ff1d1a3210 */ /* 0x000fca0007ffe0ff */
[C---:B------:R-:W-:Y:S02]  /*2d70*/  VIADD R40, R26.reuse, 0xffffffff ;  /* 0xffffffff1a287836 */ /* 0x040fe40000000000 */
[----:B------:R-:W-:-:S07]  /*2d80*/  @!P2 IADD3 R40, PT, PT, R26, RZ, RZ ;  /* 0x000000ff1a28a210 */ /* 0x000fce0007ffe0ff */
.L_x_198:
[----:B------:R-:W-:Y:S05]  /*2d90*/  BSYNC.RECONVERGENT B3 ;  /* 0x0000000000037941 */ /* 0x000fea0003800200 */
.L_x_197:
        /* <DEDUP_REMOVED lines=8> */
[----:B------:R-:W-:-:S04]  /*2e20*/  IMAD R30, R27, 0x8, R4 ;  /* 0x000000081b1e7824 */ /* 0x000fc800078e0204 */
[----:B------:R-:W-:Y:S01]  /*2e30*/  IMAD R27, R3, 0x8, R30 ;  /* 0x00000008031b7824 */ /* 0x000fe200078e021e */
[----:B------:R-:W1:Y:S05]  /*2e40*/  LDS.64 R28, [R30] ;  /* 0x000000001e1c7984 */ /* 0x000e6a0000000a00 */
[----:B------:R-:W0:Y:S01]  /*2e50*/  LDS.64 R26, [R27] ;  /* 0x000000001b1a7984 */ /* 0x000e220000000a00 */
[C-C-:B-1----:R-:W-:Y:S02]  /*2e60*/  DSETP.GEU.AND P2, PT, R28.reuse, R24.reuse, PT ;  /* 0x000000181c00722a */ /* 0x142fe40003f4e000 */
[----:B------:R-:W-:Y:S01]  /*2e70*/  DSETP.GT.AND P3, PT, R28, R24, PT ;  /* 0x000000181c00722a */ /* 0x000fe20003f64000 */
[----:B------:R-:W-:-:S11]  /*2e80*/  IADD3 R28, PT, PT, R40, 0x1, RZ ;  /* 0x00000001281c7810 */ /* 0x000fd60007ffe0ff */
[----:B------:R-:W-:Y:S01]  /*2e90*/  @P2 IMAD.MOV R28, RZ, RZ, R40 ;  /* 0x000000ffff1c2224 */ /* 0x000fe200078e0228 */
[----:B0-----:R-:W-:-:S03]  /*2ea0*/  DSETP.GEU.AND P2, PT, R26, R24, PT ;  /* 0x000000181a00722a */ /* 0x001fc60003f4e000 */
[C---:B------:R-:W-:Y:S01]  /*2eb0*/  VIADD R29, R28.reuse, 0xffffffff ;  /* 0xffffffff1c1d7836 */ /* 0x040fe20000000000 */
[----:B------:R-:W-:Y:S01]  /*2ec0*/  @!P3 IADD3 R29, PT, PT, R28, RZ, RZ ;  /* 0x000000ff1c1db210 */ /* 0x000fe20007ffe0ff */
[----:B------:R-:W-:-:S04]  /*2ed0*/  DSETP.GT.AND P3, PT, R26, R24, PT ;  /* 0x000000181a00722a */ /* 0x000fc80003f64000 */
[----:B------:R-:W-:-:S05]  /*2ee0*/  VIADD R26, R29, 0x1 ;  /* 0x000000011d1a7836 */ /* 0x000fca0000000000 */
[----:B------:R-:W-:-:S05]  /*2ef0*/  @P2 IMAD.MOV R26, RZ, RZ, R29 ;  /* 0x000000ffff1a2224 */ /* 0x000fca00078e021d */
[----:B------:R-:W-:Y:S01]  /*2f00*/  IADD3 R40, PT, PT, R26, -0x1, RZ ;  /* 0xffffffff1a287810 */ /* 0x000fe20007ffe0ff */
[----:B------:R-:W-:-:S07]  /*2f10*/  @!P3 IMAD.MOV R40, RZ, RZ, R26 ;  /* 0x000000ffff28b224 */ /* 0x000fce00078e021a */
.L_x_200:
[----:B------:R-:W-:Y:S05]  /*2f20*/  BSYNC.RECONVERGENT B3 ;  /* 0x0000000000037941 */ /* 0x000fea0003800200 */
.L_x_199:
[----:B------:R-:W-:Y:S05]  /*2f30*/  @P1 BRA `(.L_x_192) ;  /* 0x0000000000241947 */ /* 0x000fea0003800000 */
[----:B------:R-:W-:Y:S02]  /*2f40*/  IMAD R27, R3, R14, R0 ;  /* 0x0000000e031b7224 */ /* 0x000fe400078e0200 */
[----:B------:R-:W-:-:S03]  /*2f50*/  VIADD R14, R40, 0x1 ;  /* 0x00000001280e7836 */ /* 0x000fc60000000000 */
[----:B------:R-:W-:-:S06]  /*2f60*/  LEA R27, R27, R4, 0x3 ;  /* 0x000000041b1b7211 */ /* 0x000fcc00078e18ff */
[----:B------:R-:W1:Y:S02]  /*2f70*/  LDS.64 R26, [R27] ;  /* 0x000000001b1a7984 */ /* 0x000e640000000a00 */
[C-C-:B-1----:R-:W-:Y:S02]  /*2f80*/  DSETP.GEU.AND P2, PT, R26.reuse, R24.reuse, PT ;  /* 0x000000181a00722a */ /* 0x142fe40003f4e000 */
[----:B------:R-:W-:-:S12]  /*2f90*/  DSETP.GT.AND P1, PT, R26, R24, PT ;  /* 0x000000181a00722a */ /* 0x000fd80003f24000 */
[----:B------:R-:W-:-:S05]  /*2fa0*/  @P2 IMAD.MOV R14, RZ, RZ, R40 ;  /* 0x000000ffff0e2224 */ /* 0x000fca00078e0228 */
[----:B------:R-:W-:Y:S01]  /*2fb0*/  IADD3 R40, PT, PT, R14, -0x1, RZ ;  /* 0xffffffff0e287810 */ /* 0x000fe20007ffe0ff */
[----:B------:R-:W-:-:S07]  /*2fc0*/  @!P1 IMAD.MOV R40, RZ, RZ, R14 ;  /* 0x000000ffff289224 */ /* 0x000fce00078e020e */
.L_x_192:
[----:B------:R-:W-:Y:S05]  /*2fd0*/  BSYNC.RECONVERGENT B2 ;  /* 0x0000000000027941 */ /* 0x000fea0003800200 */
.L_x_191:
        /* <DEDUP_REMOVED lines=9> */
[----:B------:R-:W-:Y:S02]  /*3070*/  MOV R14, RZ ;  /* 0x000000ff000e7202 */ /* 0x000fe40000000f00 */
[----:B------:R-:W-:-:S07]  /*3080*/  LOP3.LUT R37, R15, 0x7ffffff8, RZ, 0xc0, !PT ;  /* 0x7ffffff80f257812 */ /* 0x000fce00078ec0ff */
.L_x_205:
[----:B------:R-:W-:Y:S02]  /*3090*/  IMAD R27, R3, R14, R0 ;  /* 0x0000000e031b7224 */ /* 0x000fe400078e0200 */
[----:B------:R-:W-:Y:S02]  /*30a0*/  VIADD R36, R40, 0x1 ;  /* 0x0000000128247836 */ /* 0x000fe40000000000 */
[----:B------:R-:W-:Y:S02]  /*30b0*/  IMAD R34, R27, 0x8, R4 ;  /* 0x000000081b227824 */ /* 0x000fe400078e0204 */
[----:B------:R-:W-:Y:S02]  /*30c0*/  VIADD R14, R14, 0x8 ;  /* 0x000000080e0e7836 */ /* 0x000fe40000000000 */
[C---:B------:R-:W-:Y:S01]  /*30d0*/  IMAD R38, R3.reuse, 0x8, R34 ;  /* 0x0000000803267824 */ /* 0x040fe200078e0222 */
[----:B------:R-:W1:Y:S04]  /*30e0*/  LDS.64 R26, [R34] ;  /* 0x00000000221a7984 */ /* 0x000e680000000a00 */
[----:B------:R0:W2:Y:S01]  /*30f0*/  LDS.64 R30, [R38] ;  /* 0x00000000261e7984 */ /* 0x0000a20000000a00 */
[----:B------:R-:W-:-:S05]  /*3100*/  LEA R42, R3, R38, 0x3 ;  /* 0x00000026032a7211 */ /* 0x000fca00078e18ff */
[----:B------:R-:W3:Y:S01]  /*3110*/  LDS.64 R28, [R42] ;  /* 0x000000002a1c7984 */ /* 0x000ee20000000a00 */
[----:B------:R-:W-:-:S04]  /*3120*/  IMAD R44, R3, 0x8, R42 ;  /* 0x00000008032c7824 */ /* 0x000fc800078e022a */
[C---:B0-----:R-:W-:Y:S01]  /*3130*/  IMAD R38, R3.reuse, 0x8, R44 ;  /* 0x0000000803267824 */ /* 0x041fe200078e022c */
[C-C-:B-1----:R-:W-:Y:S02]  /*3140*/  DSETP.GEU.AND P3, PT, R26.reuse, R24.reuse, PT ;  /* 0x000000181a00722a */ /* 0x142fe40003f6e000 */
[--C-:B------:R-:W-:Y:S01]  /*3150*/  DSETP.GT.AND P2, PT, R26, R24.reuse, PT ;  /* 0x000000181a00722a */ /* 0x100fe20003f44000 */
[----:B------:R-:W0:Y:S11]  /*3160*/  LDS.64 R26, [R44] ;  /* 0x000000002c1a7984 */ /* 0x000e360000000a00 */
[----:B------:R-:W-:Y:S01]  /*3170*/  @P3 IADD3 R36, PT, PT, R40, RZ, RZ ;  /* 0x000000ff28243210 */ /* 0x000fe20007ffe0ff */
[----:B--2---:R-:W-:Y:S01]  /*3180*/  DSETP.GEU.AND P3, PT, R30, R24, PT ;  /* 0x000000181e00722a */ /* 0x004fe20003f6e000 */
[----:B------:R-:W-:-:S03]  /*3190*/  IMAD R40, R3, 0x8, R38 ;  /* 0x0000000803287824 */ /* 0x000fc600078e0226 */
[C---:B------:R-:W-:Y:S01]  /*31a0*/  VIADD R34, R36.reuse, 0xffffffff ;  /* 0xffffffff24227836 */ /* 0x040fe20000000000 */
[----:B------:R-:W-:Y:S01]  /*31b0*/  @!P2 IADD3 R34, PT, PT, R36, RZ, RZ ;  /* 0x000000ff2422a210 */ /* 0x000fe20007ffe0ff */
[----:B------:R-:W-:Y:S01]  /*31c0*/  DSETP.GT.AND P2, PT, R30, R24, PT ;  /* 0x000000181e00722a */ /* 0x000fe20003f44000 */
[----:B------:R1:W2:Y:S03]  /*31d0*/  LDS.64 R30, [R38] ;  /* 0x00000000261e7984 */ /* 0x0002a60000000a00 */
[----:B------:R-:W-:-:S04]  /*31e0*/  VIADD R36, R34, 0x1 ;  /* 0x0000000122247836 */ /* 0x000fc80000000000 */
[----:B------:R-:W-:Y:S01]  /*31f0*/  @P3 IMAD.MOV R36, RZ, RZ, R34 ;  /* 0x000000ffff243224 */ /* 0x000fe200078e0222 */
[----:B---3--:R-:W-:Y:S01]  /*3200*/  DSETP.GEU.AND P3, PT, R28, R24, PT ;  /* 0x000000181c00722a */ /* 0x008fe20003f6e000 */
[----:B-1----:R-:W-:-:S03]  /*3210*/  LEA R38, R3, R40, 0x3 ;  /* 0x0000002803267211 */ /* 0x002fc600078e18ff */
[----:B------:R-:W-:Y:S01]  /*3220*/  IADD3 R34, PT, PT, R36, -0x1, RZ ;  /* 0xffffffff24227810 */ /* 0x000fe20007ffe0ff */
[----:B------:R-:W-:Y:S01]  /*3230*/  @!P2 IMAD.MOV R34, RZ, RZ, R36 ;  /* 0x000000ffff22a224 */ /* 0x000fe200078e0224 */
[----:B------:R-:W-:Y:S01]  /*3240*/  DSETP.GT.AND P2, PT, R28, R24, PT ;  /* 0x000000181c00722a */ /* 0x000fe20003f44000 */
[----:B------:R-:W-:Y:S01]  /*3250*/  IMAD R39, R3, 0x8, R38 ;  /* 0x0000000803277824 */ /* 0x000fe200078e0226 */
[----:B------:R-:W1:Y:S02]  /*3260*/  LDS.64 R28, [R40] ;  /* 0x00000000281c7984 */ /* 0x000e640000000a00 */
[----:B------:R-:W-:-:S04]  /*3270*/  IADD3 R36, PT, PT, R34, 0x1, RZ ;  /* 0x0000000122247810 */ /* 0x000fc80007ffe0ff */
[----:B------:R-:W-:Y:S01]  /*3280*/  @P3 IMAD.MOV R36, RZ, RZ, R34 ;  /* 0x000000ffff243224 */ /* 0x000fe200078e0222 */
[----:B0-----:R-:W-:-:S03]  /*3290*/  DSETP.GEU.AND P3, PT, R26, R24, PT ;  /* 0x000000181a00722a */ /* 0x001fc60003f6e000 */
[----:B------:R-:W-:Y:S02]  /*32a0*/  VIADD R34, R36, 0xffffffff ;  /* 0xffffffff24227836 */ /* 0x000fe40000000000 */
[----:B------:R-:W-:Y:S01]  /*32b0*/  @!P2 IMAD.MOV R34, RZ, RZ, R36 ;  /* 0x000000ffff22a224 */ /* 0x000fe200078e0224 */
[----:B------:R-:W-:Y:S01]  /*32c0*/  DSETP.GT.AND P2, PT, R26, R24, PT ;  /* 0x000000181a00722a */ /* 0x000fe20003f44000 */
[----:B------:R-:W0:Y:S02]  /*32d0*/  LDS.64 R26, [R38] ;  /* 0x00000000261a7984 */ /* 0x000e240000000a00 */
[----:B------:R-:W-:-:S05]  /*32e0*/  VIADD R36, R34, 0x1 ;  /* 0x0000000122247836 */ /* 0x000fca0000000000 */
[----:B------:R-:W-:Y:S01]  /*32f0*/  @P3 IADD3 R36, PT, PT, R34, RZ, RZ ;  /* 0x000000ff22243210 */ /* 0x000fe20007ffe0ff */
[----:B--2---:R-:W-:-:S04]  /*3300*/  DSETP.GEU.AND P3, PT, R30, R24, PT ;  /* 0x000000181e00722a */ /* 0x004fc80003f6e000 */
[C---:B------:R-:W-:Y:S01]  /*3310*/  VIADD R34, R36.reuse, 0xffffffff ;  /* 0xffffffff24227836 */ /* 0x040fe20000000000 */
[----:B------:R-:W-:Y:S01]  /*3320*/  @!P2 IADD3 R34, PT, PT, R36, RZ, RZ ;  /* 0x000000ff2422a210 */ /* 0x000fe20007ffe0ff */
[----:B------:R-:W-:Y:S01]  /*3330*/  DSETP.GT.AND P2, PT, R30, R24, PT ;  /* 0x000000181e00722a */ /* 0x000fe20003f44000 */
[----:B------:R-:W2:Y:S03]  /*3340*/  LDS.64 R30, [R39] ;  /* 0x00000000271e7984 */ /* 0x000ea60000000a00 */
[----:B------:R-:W-:-:S04]  /*3350*/  VIADD R36, R34, 0x1 ;  /* 0x0000000122247836 */ /* 0x000fc80000000000 */
[----:B------:R-:W-:Y:S01]  /*3360*/  @P3 IMAD.MOV R36, RZ, RZ, R34 ;  /* 0x000000ffff243224 */ /* 0x000fe200078e0222 */
[----:B-1----:R-:W-:-:S04]  /*3370*/  DSETP.GEU.AND P3, PT, R28, R24, PT ;  /* 0x000000181c00722a */ /* 0x002fc80003f6e000 */
        /* <DEDUP_REMOVED lines=16> */
[----:B------:R-:W-:Y:S02]  /*3480*/  @P3 IADD3 R26, PT, PT, R27, RZ, RZ ;  /* 0x000000ff1b1a3210 */ /* 0x000fe40007ffe0ff */
[----:B------:R-:W-:-:S03]  /*3490*/  ISETP.NE.AND P3, PT, R14, R37, PT ;  /* 0x000000250e00720c */ /* 0x000fc60003f65270 */
[----:B------:R-:W-:Y:S02]  /*34a0*/  VIADD R40, R26, 0xffffffff ;  /* 0xffffffff1a287836 */ /* 0x000fe40000000000 */
[----:B------:R-:W-:-:S08]  /*34b0*/  @!P2 IMAD.MOV R40, RZ, RZ, R26 ;  /* 0x000000ffff28a224 */ /* 0x000fd000078e021a */
[----:B------:R-:W-:Y:S05]  /*34c0*/  @P3 BRA `(.L_x_205) ;  /* 0xfffffff800f03947 */ /* 0x000fea000383ffff */
[----:B------:R-:W-:Y:S05]  /*34d0*/  BSYNC.RECONVERGENT B4 ;  /* 0x0000000000047941 */ /* 0x000fea0003800200 */
.L_x_204:
[----:B------:R-:W-:Y:S05]  /*34e0*/  BSYNC.RECONVERGENT B3 ;  /* 0x0000000000037941 */ /* 0x000fea0003800200 */
.L_x_203:
[----:B------:R-:W-:-:S13]  /*34f0*/  ISETP.NE.AND P2, PT, R32, RZ, PT ;  /* 0x000000ff2000720c */ /* 0x000fda0003f45270 */
[----:B------:R-:W-:Y:S05]  /*3500*/  @!P2 BRA `(.L_x_202) ;  /* 0x00000004002ca947 */ /* 0x000fea0003800000 */
[----:B------:R-:W-:Y:S01]  /*3510*/  ISETP.GE.U32.AND P3, PT, R32, 0x4, PT ;  /* 0x000000042000780c */ /* 0x000fe20003f66070 */
[----:B------:R-:W-:Y:S01]  /*3520*/  BSSY.RECONVERGENT B3, `(.L_x_206) ;  /* 0x0000026000037945 */ /* 0x000fe20003800200 */
[----:B------:R-:W-:-:S04]  /*3530*/  LOP3.LUT R36, R15, 0x3, RZ, 0xc0, !PT ;  /* 0x000000030f247812 */ /* 0x000fc800078ec0ff */
[----:B------:R-:W-:-:S07]  /*3540*/  ISETP.NE.AND P2, PT, R36, RZ, PT ;  /* 0x000000ff2400720c */ /* 0x000fce0003f45270 */
[----:B------:R-:W-:Y:S06]  /*3550*/  @!P3 BRA `(.L_x_207) ;  /* 0x000000000088b947 */ /* 0x000fec0003800000 */
[C---:B------:R-:W-:Y:S02]  /*3560*/  IMAD R27, R37.reuse, R3, R0 ;  /* 0x00000003251b7224 */ /* 0x040fe400078e0200 */
[----:B------:R-:W-:Y:S02]  /*3570*/  VIADD R32, R40, 0x1 ;  /* 0x0000000128207836 */ /* 0x000fe40000000000 */
[----:B------:R-:W-:Y:S01]  /*3580*/  VIADD R37, R37, 0x4 ;  /* 0x0000000425257836 */ /* 0x000fe20000000000 */
[----:B------:R-:W-:-:S05]  /*3590*/  LEA R14, R27, R4, 0x3 ;  /* 0x000000041b0e7211 */ /* 0x000fca00078e18ff */
[----:B------:R-:W1:Y:S01]  /*35a0*/  LDS.64 R26, [R14] ;  /* 0x000000000e1a7984 */ /* 0x000e620000000a00 */
[----:B------:R-:W-:-:S04]  /*35b0*/  IMAD R34, R3, 0x8, R14 ;  /* 0x0000000803227824 */ /* 0x000fc800078e020e */
[C---:B------:R-:W-:Y:S01]  /*35c0*/  IMAD R38, R3.reuse, 0x8, R34 ;  /* 0x0000000803267824 */ /* 0x040fe200078e0222 */
[----:B------:R-:W0:Y:S04]  /*35d0*/  LDS.64 R30, [R34] ;  /* 0x00000000221e7984 */ /* 0x000e280000000a00 */
[----:B------:R-:W2:Y:S01]  /*35e0*/  LDS.64 R28, [R38] ;  /* 0x00000000261c7984 */ /* 0x000ea20000000a00 */
[----:B------:R-:W-:Y:S01]  /*35f0*/  LEA R39, R3, R38, 0x3 ;  /* 0x0000002603277211 */ /* 0x000fe200078e18ff */
[C-C-:B-1----:R-:W-:Y:S02]  /*3600*/  DSETP.GEU.AND P3, PT, R26.reuse, R24.reuse, PT ;  /* 0x000000181a00722a */ /* 0x142fe40003f6e000 */
[--C-:B------:R-:W-:Y:S02]  /*3610*/  DSETP.GT.AND P4, PT, R26, R24.reuse, PT ;  /* 0x000000181a00722a */ /* 0x100fe40003f84000 */
[----:B------:R-:W1:Y:S10]  /*3620*/  LDS.64 R26, [R39] ;  /* 0x00000000271a7984 */ /* 0x000e740000000a00 */
        /* <DEDUP_REMOVED lines=18> */
[----:B------:R-:W-:-:S05]  /*3750*/  @P3 IMAD.MOV R26, RZ, RZ, R14 ;  /* 0x000000ffff1a3224 */ /* 0x000fca00078e020e */
[----:B------:R-:W-:Y:S02]  /*3760*/  IADD3 R40, PT, PT, R26, -0x1, RZ ;  /* 0xffffffff1a287810 */ /* 0x000fe40007ffe0ff */
[----:B------:R-:W-:-:S07]  /*3770*/  @!P4 IMAD.MOV R40, RZ, RZ, R26 ;  /* 0x000000ffff28c224 */ /* 0x000fce00078e021a */
.L_x_207:
[----:B------:R-:W-:Y:S05]  /*3780*/  BSYNC.RECONVERGENT B3 ;  /* 0x0000000000037941 */ /* 0x000fea0003800200 */
.L_x_206:
[----:B------:R-:W-:Y:S05]  /*3790*/  @!P2 BRA `(.L_x_202) ;  /* 0x000000000088a947 */ /* 0x000fea0003800000 */
[----:B------:R-:W-:Y:S01]  /*37a0*/  ISETP.NE.AND P3, PT, R36, 0x1, PT ;  /* 0x000000012400780c */ /* 0x000fe20003f65270 */
[----:B------:R-:W-:Y:S01]  /*37b0*/  BSSY.RECONVERGENT B3, `(.L_x_208) ;  /* 0x0000016000037945 */ /* 0x000fe20003800200 */
[----:B------:R-:W-:-:S04]  /*37c0*/  LOP3.LUT R14, R15, 0x1, RZ, 0xc0, !PT ;  /* 0x000000010f0e7812 */ /* 0x000fc800078ec0ff */
[----:B------:R-:W-:-:S07]  /*37d0*/  ISETP.NE.U32.AND P2, PT, R14, 0x1, PT ;  /* 0x000000010e00780c */ /* 0x000fce0003f45070 */
[----:B------:R-:W-:Y:S06]  /*37e0*/  @!P3 BRA `(.L_x_209) ;  /* 0x000000000048b947 */ /* 0x000fec0003800000 */
[C---:B------:R-:W-:Y:S01]  /*37f0*/  IMAD R27, R37.reuse, R3, R0 ;  /* 0x00000003251b7224 */ /* 0x040fe200078e0200 */
[----:B------:R-:W-:Y:S01]  /*3800*/  IADD3 R37, PT, PT, R37, 0x2, RZ ;  /* 0x0000000225257810 */ /* 0x000fe20007ffe0ff */
[----:B------:R-:W-:-:S03]  /*3810*/  VIADD R14, R40, 0x1 ;  /* 0x00000001280e7836 */ /* 0x000fc60000000000 */
[----:B------:R-:W-:-:S05]  /*3820*/  LEA R30, R27, R4, 0x3 ;  /* 0x000000041b1e7211 */ /* 0x000fca00078e18ff */
[----:B------:R-:W1:Y:S01]  /*3830*/  LDS.64 R28, [R30] ;  /* 0x000000001e1c7984 */ /* 0x000e620000000a00 */
[----:B------:R-:W-:-:S06]  /*3840*/  IMAD R26, R3, 0x8, R30 ;  /* 0x00000008031a7824 */ /* 0x000fcc00078e021e */
[----:B------:R-:W0:Y:S01]  /*3850*/  LDS.64 R26, [R26] ;  /* 0x000000001a1a7984 */ /* 0x000e220000000a00 */
[C-C-:B-1----:R-:W-:Y:S02]  /*3860*/  DSETP.GEU.AND P4, PT, R28.reuse, R24.reuse, PT ;  /* 0x000000181c00722a */ /* 0x142fe40003f8e000 */
[----:B------:R-:W-:-:S12]  /*3870*/  DSETP.GT.AND P3, PT, R28, R24, PT ;  /* 0x000000181c00722a */ /* 0x000fd80003f64000 */
        /* <DEDUP_REMOVED lines=9> */
.L_x_209:
[----:B------:R-:W-:Y:S05]  /*3910*/  BSYNC.RECONVERGENT B3 ;  /* 0x0000000000037941 */ /* 0x000fea0003800200 */
.L_x_208:
[----:B------:R-:W-:Y:S05]  /*3920*/  @P2 BRA `(.L_x_202) ;  /* 0x0000000000242947 */ /* 0x000fea0003800000 */
[----:B------:R-:W-:Y:S01]  /*3930*/  IMAD R37, R3, R37, R0 ;  /* 0x0000002503257224 */ /* 0x000fe200078e0200 */
[----:B------:R-:W-:-:S03]  /*3940*/  IADD3 R14, PT, PT, R40, 0x1, RZ ;  /* 0x00000001280e7810 */ /* 0x000fc60007ffe0ff */
[----:B------:R-:W-:-:S06]  /*3950*/  IMAD R26, R37, 0x8, R4 ;  /* 0x00000008251a7824 */ /* 0x000fcc00078e0204 */
[----:B------:R-:W1:Y:S02]  /*3960*/  LDS.64 R26, [R26] ;  /* 0x000000001a1a7984 */ /* 0x000e640000000a00 */
[C-C-:B-1----:R-:W-:Y:S02]  /*3970*/  DSETP.GEU.AND P3, PT, R26.reuse, R24.reuse, PT ;  /* 0x000000181a00722a */ /* 0x142fe40003f6e000 */
[----:B------:R-:W-:-:S12]  /*3980*/  DSETP.GT.AND P2, PT, R26, R24, PT ;  /* 0x000000181a00722a */ /* 0x000fd80003f44000 */
[----:B------:R-:W-:-:S04]  /*3990*/  @P3 IMAD.MOV R14, RZ, RZ, R40 ;  /* 0x000000ffff0e3224 */ /* 0x000fc800078e0228 */
[C---:B------:R-:W-:Y:S01]  /*39a0*/  VIADD R40, R14.reuse, 0xffffffff ;  /* 0xffffffff0e287836 */ /* 0x040fe20000000000 */
[----:B------:R-:W-:-:S07]  /*39b0*/  @!P2 IADD3 R40, PT, PT, R14, RZ, RZ ;  /* 0x000000ff0e28a210 */ /* 0x000fce0007ffe0ff */
.L_x_202:
[----:B------:R-:W-:Y:S05]  /*39c0*/  BSYNC.RECONVERGENT B2 ;  /* 0x0000000000027941 */ /* 0x000fea0003800200 */
.L_x_201:
[----:B------:R-:W-:Y:S01]  /*39d0*/  BSSY.RECONVERGENT B2, `(.L_x_210) ;  /* 0x00000a3000027945 */ /* 0x000fe20003800200 */
[----:B------:R-:W-:Y:S02]  /*39e0*/  IMAD.IADD R9, R9, 0x1, R40 ;  /* 0x0000000109097824 */ /* 0x000fe400078e0228 */
[----:B------:R-:W-:Y:S01]  /*39f0*/  IMAD.MOV.U32 R36, RZ, RZ, RZ ;  /* 0x000000ffff247224 */ /* 0x000fe200078e00ff */
[----:B------:R-:W-:Y:S06]  /*3a00*/  @P0 BRA `(.L_x_211) ;  /* 0x00000008007c0947 */ /* 0x000fec0003800000 */
[----:B-1----:R-:W-:Y:S01]  /*3a10*/  IMAD.IADD R24, R8, 0x1, -R15 ;  /* 0x0000000108187824 */ /* 0x002fe200078e0a0f */
[----:B------:R-:W-:Y:S01]  /*3a20*/  LOP3.LUT R31, RZ, R15, RZ, 0x33, !PT ;  /* 0x0000000fff1f7212 */ /* 0x000fe200078e33ff */
[----:B------:R-:W-:Y:S01]  /*3a30*/  BSSY.RECONVERGENT B3, `(.L_x_212) ;  /* 0x0000050000037945 */ /* 0x000fe20003800200 */
[----:B------:R-:W-:Y:S01]  /*3a40*/  IMAD.MOV.U32 R36, RZ, RZ, RZ ;  /* 0x000000ffff247224 */ /* 0x000fe200078e00ff */
[----:B------:R-:W-:Y:S02]  /*3a50*/  MOV R30, R35 ;  /* 0x00000023001e7202 */ /* 0x000fe40000000f00 */
[----:B------:R-:W-:Y:S02]  /*3a60*/  ISETP.GE.U32.AND P2, PT, R24, 0x7, PT ;  /* 0x000000071800780c */ /* 0x000fe40003f46070 */
[----:B------:R-:W-:-:S04]  /*3a70*/  IADD3 R14, PT, PT, R2, R31, RZ ;  /* 0x0000001f020e7210 */ /* 0x000fc80007ffe0ff */
[----:B------:R-:W-:-:S04]  /*3a80*/  LOP3.LUT R32, R14, 0x7, RZ, 0xc0, !PT ;  /* 0x000000070e207812 */ /* 0x000fc800078ec0ff */
[----:B------:R-:W-:-:S03]  /*3a90*/  ISETP.NE.AND P0, PT, R32, RZ, PT ;  /* 0x000000ff2000720c */ /* 0x000fc60003f05270 */
[----:B------:R-:W-:Y:S10]  /*3aa0*/  @!P2 BRA `(.L_x_213) ;  /* 0x000000040020a947 */ /* 0x000ff40003800000 */
[----:B------:R-:W-:Y:S01]  /*3ab0*/  IMAD.MOV.U32 R36, RZ, RZ, RZ ;  /* 0x000000ffff247224 */ /* 0x000fe200078e00ff */
[----:B------:R-:W-:Y:S01]  /*3ac0*/  LOP3.LUT R34, R14, 0xfffffff8, RZ, 0xc0, !PT ;  /* 0xfffffff80e227812 */ /* 0x000fe200078ec0ff */
[----:B------:R-:W-:-:S07]  /*3ad0*/  IMAD.MOV.U32 R30, RZ, RZ, R35 ;  /* 0x000000ffff1e7224 */ /* 0x000fce00078e0023 */
.L_x_214:
[----:B------:R-:W-:Y:S01]  /*3ae0*/  IMAD R25, R3, R30, R0 ;  /* 0x0000001e03197224 */ /* 0x000fe200078e0200 */
[----:B------:R-:W-:Y:S01]  /*3af0*/  IADD3 R30, PT, PT, R30, 0x8, RZ ;  /* 0x000000081e1e7810 */ /* 0x000fe20007ffe0ff */
[----:B------:R-:W-:-:S03]  /*3b00*/  VIADD R37, R36, 0x1 ;  /* 0x0000000124257836 */ /* 0x000fc60000000000 */
[----:B------:R-:W-:-:S05]  /*3b10*/  LEA R38, R25, R4, 0x3 ;  /* 0x0000000419267211 */ /* 0x000fca00078e18ff */
[----:B------:R0:W1:Y:S01]  /*3b20*/  LDS.64 R28, [R38] ;  /* 0x00000000261c7984 */ /* 0x0000620000000a00 */
[----:B------:R-:W-:-:S04]  /*3b30*/  IMAD R40, R3, 0x8, R38 ;  /* 0x0000000803287824 */ /* 0x000fc800078e0226 */
[C---:B------:R-:W-:Y:S01]  /*3b40*/  IMAD R42, R3.reuse, 0x8, R40 ;  /* 0x00000008032a7824 */ /* 0x040fe200078e0228 */
[----:B------:R2:W3:Y:S04]  /*3b50*/  LDS.64 R26, [R40] ;  /* 0x00000000281a7984 */ /* 0x0004e80000000a00 */
[----:B------:R-:W4:Y:S01]  /*3b60*/  LDS.64 R24, [R42] ;  /* 0x000000002a187984 */ /* 0x000f220000000a00 */
[----:B------:R-:W-:-:S05]  /*3b70*/  LEA R44, R3, R42, 0x3 ;  /* 0x0000002a032c7211 */ /* 0x000fca00078e18ff */
[----:B0-----:R-:W-:-:S05]  /*3b80*/  IMAD R38, R3, 0x8, R44 ;  /* 0x0000000803267824 */ /* 0x001fca00078e022c */
[----:B--2---:R-:W-:Y:S01]  /*3b90*/  LEA R40, R3, R38, 0x3 ;  /* 0x0000002603287211 */ /* 0x004fe200078e18ff */
[C-C-:B-1----:R-:W-:Y:S02]  /*3ba0*/  DSETP.GEU.AND P3, PT, R28.reuse, R22.reuse, PT ;  /* 0x000000161c00722a */ /* 0x142fe40003f6e000 */
[--C-:B------:R-:W-:Y:S01]  /*3bb0*/  DSETP.GT.AND P2, PT, R28, R22.reuse, PT ;  /* 0x000000161c00722a */ /* 0x100fe20003f44000 */
[----:B------:R-:W0:Y:S11]  /*3bc0*/  LDS.64 R28, [R44] ;  /* 0x000000002c1c7984 */ /* 0x000e360000000a00 */
[----:B------:R-:W-:Y:S01]  /*3bd0*/  @P3 IMAD.MOV R37, RZ, RZ, R36 ;  /* 0x000000ffff253224 */ /* 0x000fe200078e0224 */
[----:B---3--:R-:W-:-:S04]  /*3be0*/  DSETP.GEU.AND P3, PT, R26, R22, PT ;  /* 0x000000161a00722a */ /* 0x008fc80003f6e000 */
[----:B------:R-:W-:Y:S01]  /*3bf0*/  IADD3 R36, PT, PT, R37, -0x1, RZ ;  /* 0xffffffff25247810 */ /* 0x000fe20007ffe0ff */
[----:B------:R-:W-:Y:S01]  /*3c00*/  @!P2 IMAD.MOV R36, RZ, RZ, R37 ;  /* 0x000000ffff24a224 */ /* 0x000fe200078e0225 */
[----:B------:R-:W-:Y:S01]  /*3c10*/  DSETP.GT.AND P2, PT, R26, R22, PT ;  /* 0x000000161a00722a */ /* 0x000fe20003f44000 */
[----:B------:R1:W2:Y:S03]  /*3c20*/  LDS.64 R26, [R38] ;  /* 0x00000000261a7984 */ /* 0x0002a60000000a00 */
[----:B------:R-:W-:-:S04]  /*3c30*/  IADD3 R37, PT, PT, R36, 0x1, RZ ;  /* 0x0000000124257810 */ /* 0x000fc80007ffe0ff */
[----:B------:R-:W-:Y:S01]  /*3c40*/  @P3 IMAD.MOV R37, RZ, RZ, R36 ;  /* 0x000000ffff253224 */ /* 0x000fe200078e0224 */
[C-C-:B----4-:R-:W-:Y:S01]  /*3c50*/  DSETP.GEU.AND P3, PT, R24.reuse, R22.reuse, PT ;  /* 0x000000161800722a */ /* 0x150fe20003f6e000 */
[----:B-1----:R-:W-:Y:S02]  /*3c60*/  IMAD R38, R3, 0x8, R40 ;  /* 0x0000000803267824 */ /* 0x002fe400078e0228 */
        /* <DEDUP_REMOVED lines=33> */
[----:B--2---:R-:W-:Y:S01]  /*3e80*/  DSETP.GEU.AND P3, PT, R26, R22, PT ;  /* 0x000000161a00722a */ /* 0x004fe20003f6e000 */
[----:B------:R-:W-:-:S03]  /*3e90*/  IMAD.IADD R25, R31, 0x1, R30 ;  /* 0x000000011f197824 */ /* 0x000fc600078e021e */
[----:B------:R-:W-:Y:S02]  /*3ea0*/  VIADD R28, R24, 0xffffffff ;  /* 0xffffffff181c7836 */ /* 0x000fe40000000000 */
[----:B------:R-:W-:Y:S01]  /*3eb0*/  @!P2 IMAD.MOV R28, RZ, RZ, R24 ;  /* 0x000000ffff1ca224 */ /* 0x000fe200078e0218 */
[----:B------:R-:W-:-:S03]  /*3ec0*/  DSETP.GT.AND P2, PT, R26, R22, PT ;  /* 0x000000161a00722a */ /* 0x000fc60003f44000 */
[----:B------:R-:W-:-:S04]  /*3ed0*/  VIADD R24, R28, 0x1 ;  /* 0x000000011c187836 */ /* 0x000fc80000000000 */
[----:B------:R-:W-:Y:S02]  /*3ee0*/  @P3 IADD3 R24, PT, PT, R28, RZ, RZ ;  /* 0x000000ff1c183210 */ /* 0x000fe40007ffe0ff */
[----:B------:R-:W-:-:S03]  /*3ef0*/  ISETP.NE.AND P3, PT, R25, R34, PT ;  /* 0x000000221900720c */ /* 0x000fc60003f65270 */
[----:B------:R-:W-:Y:S02]  /*3f00*/  VIADD R36, R24, 0xffffffff ;  /* 0xffffffff18247836 */ /* 0x000fe40000000000 */
[----:B------:R-:W-:-:S08]  /*3f10*/  @!P2 IMAD.MOV R36, RZ, RZ, R24 ;  /* 0x000000ffff24a224 */ /* 0x000fd000078e0218 */
[----:B------:R-:W-:Y:S05]  /*3f20*/  @P3 BRA `(.L_x_214) ;  /* 0xfffffff800ec3947 */ /* 0x000fea000383ffff */
.L_x_213:
[----:B------:R-:W-:Y:S05]  /*3f30*/  BSYNC.RECONVERGENT B3 ;  /* 0x0000000000037941 */ /* 0x000fea0003800200 */
.L_x_212:
        /* <DEDUP_REMOVED lines=8> */
[----:B------:R-:W-:Y:S01]  /*3fc0*/  VIADD R30, R30, 0x4 ;  /* 0x000000041e1e7836 */ /* 0x000fe20000000000 */
[----:B------:R-:W-:-:S05]  /*3fd0*/  LEA R32, R25, R4, 0x3 ;  /* 0x0000000419207211 */ /* 0x000fca00078e18ff */
[----:B------:R-:W0:Y:S01]  /*3fe0*/  LDS.64 R28, [R32] ;  /* 0x00000000201c7984 */ /* 0x000e220000000a00 */
[----:B------:R-:W-:-:S04]  /*3ff0*/  IMAD R34, R3, 0x8, R32 ;  /* 0x0000000803227824 */ /* 0x000fc800078e0220 */
[C---:B------:R-:W-:Y:S01]  /*4000*/  IMAD R38, R3.reuse, 0x8, R34 ;  /* 0x0000000803267824 */ /* 0x040fe200078e0222 */
[----:B------:R-:W1:Y:S04]  /*4010*/  LDS.64 R24, [R34] ;  /* 0x0000000022187984 */ /* 0x000e680000000a00 */
[----:B------:R-:W2:Y:S01]  /*4020*/  LDS.64 R26, [R38] ;  /* 0x00000000261a7984 */ /* 0x000ea20000000a00 */
[----:B------:R-:W-:Y:S01]  /*4030*/  LEA R39, R3, R38, 0x3 ;  /* 0x0000002603277211 */ /* 0x000fe200078e18ff */
[C-C-:B0-----:R-:W-:Y:S02]  /*4040*/  DSETP.GEU.AND P3, PT, R28.reuse, R22.reuse, PT ;  /* 0x000000161c00722a */ /* 0x141fe40003f6e000 */
[--C-:B------:R-:W-:Y:S02]  /*4050*/  DSETP.GT.AND P2, PT, R28, R22.reuse, PT ;  /* 0x000000161c00722a */ /* 0x100fe40003f44000 */
[----:B------:R-:W0:Y:S10]  /*4060*/  LDS.64 R28, [R39] ;  /* 0x00000000271c7984 */ /* 0x000e340000000a00 */
[----:B------:R-:W-:Y:S01]  /*4070*/  @P3 IMAD.MOV R31, RZ, RZ, R36 ;  /* 0x000000ffff1f3224 */ /* 0x000fe200078e0224 */
[----:B-1----:R-:W-:-:S04]  /*4080*/  DSETP.GEU.AND P3, PT, R24, R22, PT ;  /* 0x000000161800722a */ /* 0x002fc80003f6e000 */
        /* <DEDUP_REMOVED lines=11> */
[----:B0-----:R-:W-:-:S03]  /*4140*/  DSETP.GEU.AND P3, PT, R28, R22, PT ;  /* 0x000000161c00722a */ /* 0x001fc60003f6e000 */
[----:B------:R-:W-:-:S03]  /*4150*/  VIADD R25, R24, 0xffffffff ;  /* 0xffffffff18197836 */ /* 0x000fc60000000000 */
[----:B------:R-:W-:Y:S01]  /*4160*/  @!P2 IADD3 R25, PT, PT, R24, RZ, RZ ;  /* 0x000000ff1819a210 */ /* 0x000fe20007ffe0ff */
[----:B------:R-:W-:-:S04]  /*4170*/  DSETP.GT.AND P2, PT, R28, R22, PT ;  /* 0x000000161c00722a */ /* 0x000fc80003f44000 */
[----:B------:R-:W-:-:S03]  /*4180*/  VIADD R24, R25, 0x1 ;  /* 0x0000000119187836 */ /* 0x000fc60000000000 */
[----:B------:R-:W-:-:S05]  /*4190*/  @P3 IMAD.MOV R24, RZ, RZ, R25 ;  /* 0x000000ffff183224 */ /* 0x000fca00078e0219 */
[----:B------:R-:W-:Y:S02]  /*41a0*/  IADD3 R36, PT, PT, R24, -0x1, RZ ;  /* 0xffffffff18247810 */ /* 0x000fe40007ffe0ff */
[----:B------:R-:W-:-:S07]  /*41b0*/  @!P2 IMAD.MOV R36, RZ, RZ, R24 ;  /* 0x000000ffff24a224 */ /* 0x000fce00078e0218 */
.L_x_216:
[----:B------:R-:W-:Y:S05]  /*41c0*/  BSYNC.RECONVERGENT B3 ;  /* 0x0000000000037941 */ /* 0x000fea0003800200 */
.L_x_215:
        /* <DEDUP_REMOVED lines=10> */
[----:B------:R-:W0:Y:S01]  /*4270*/  LDS.64 R26, [R28] ;  /* 0x000000001c1a7984 */ /* 0x000e220000000a00 */
[----:B------:R-:W-:-:S06]  /*4280*/  IMAD R24, R3, 0x8, R28 ;  /* 0x0000000803187824 */ /* 0x000fcc00078e021c */
[----:B------:R-:W1:Y:S01]  /*4290*/  LDS.64 R24, [R24] ;  /* 0x0000000018187984 */ /* 0x000e620000000a00 */
[C-C-:B0-----:R-:W-:Y:S02]  /*42a0*/  DSETP.GEU.AND P2, PT, R26.reuse, R22.reuse, PT ;  /* 0x000000161a00722a */ /* 0x141fe40003f4e000 */
[----:B------:R-:W-:-:S12]  /*42b0*/  DSETP.GT.AND P3, PT, R26, R22, PT ;  /* 0x000000161a00722a */ /* 0x000fd80003f64000 */
[----:B------:R-:W-:Y:S01]  /*42c0*/  @P2 IADD3 R14, PT, PT, R36, RZ, RZ ;  /* 0x000000ff240e2210 */ /* 0x000fe20007ffe0ff */
[----:B-1----:R-:W-:-:S04]  /*42d0*/  DSETP.GEU.AND P2, PT, R24, R22, PT ;  /* 0x000000161800722a */ /* 0x002fc80003f4e000 */
[----:B------:R-:W-:Y:S02]  /*42e0*/  VIADD R26, R14, 0xffffffff ;  /* 0xffffffff0e1a7836 */ /* 0x000fe40000000000 */
[----:B------:R-:W-:Y:S01]  /*42f0*/  @!P3 IMAD.MOV R26, RZ, RZ, R14 ;  /* 0x000000ffff1ab224 */ /* 0x000fe200078e020e */
[----:B------:R-:W-:-:S04]  /*4300*/  DSETP.GT.AND P3, PT, R24, R22, PT ;  /* 0x000000161800722a */ /* 0x000fc80003f64000 */
[----:B------:R-:W-:-:S03]  /*4310*/  IADD3 R14, PT, PT, R26, 0x1, RZ ;  /* 0x000000011a0e7810 */ /* 0x000fc60007ffe0ff */
[----:B------:R-:W-:-:S04]  /*4320*/  @P2 IMAD.MOV R14, RZ, RZ, R26 ;  /* 0x000000ffff0e2224 */ /* 0x000fc800078e021a */
[----:B------:R-:W-:-:S03]  /*4330*/  VIADD R36, R14, 0xffffffff ;  /* 0xffffffff0e247836 */ /* 0x000fc60000000000 */
[----:B------:R-:W-:-:S07]  /*4340*/  @!P3 IMAD.MOV R36, RZ, RZ, R14 ;  /* 0x000000ffff24b224 */ /* 0x000fce00078e020e */
.L_x_218:
[----:B------:R-:W-:Y:S05]  /*4350*/  BSYNC.RECONVERGENT B3 ;  /* 0x0000000000037941 */ /* 0x000fea0003800200 */
.L_x_217:
[----:B------:R-:W-:Y:S05]  /*4360*/  @P0 BRA `(.L_x_211) ;  /* 0x0000000000240947 */ /* 0x000fea0003800000 */
[----:B------:R-:W-:Y:S01]  /*4370*/  IMAD R25, R3, R30, R0 ;  /* 0x0000001e03197224 */ /* 0x000fe200078e0200 */
[----:B------:R-:W-:-:S03]  /*4380*/  IADD3 R14, PT, PT, R36, 0x1, RZ ;  /* 0x00000001240e7810 */ /* 0x000fc60007ffe0ff */
[----:B------:R-:W-:-:S06]  /*4390*/  IMAD R25, R25, 0x8, R4 ;  /* 0x0000000819197824 */ /* 0x000fcc00078e0204 */
[----:B------:R-:W0:Y:S02]  /*43a0*/  LDS.64 R24, [R25] ;  /* 0x0000000019187984 */ /* 0x000e240000000a00 */
[C-C-:B0-----:R-:W-:Y:S02]  /*43b0*/  DSETP.GEU.AND P2, PT, R24.reuse, R22.reuse, PT ;  /* 0x000000161800722a */ /* 0x141fe40003f4e000 */
[----:B------:R-:W-:-:S12]  /*43c0*/  DSETP.GT.AND P0, PT, R24, R22, PT ;  /* 0x000000161800722a */ /* 0x000fd80003f04000 */
[----:B------:R-:W-:-:S04]  /*43d0*/  @P2 IMAD.MOV R14, RZ, RZ, R36 ;  /* 0x000000ffff0e2224 */ /* 0x000fc800078e0224 */
[C---:B------:R-:W-:Y:S01]  /*43e0*/  VIADD R36, R14.reuse, 0xffffffff ;  /* 0xffffffff0e247836 */ /* 0x040fe20000000000 */
[----:B------:R-:W-:-:S07]  /*43f0*/  @!P0 IADD3 R36, PT, PT, R14, RZ, RZ ;  /* 0x000000ff0e248210 */ /* 0x000fce0007ffe0ff */
.L_x_211:
[----:B------:R-:W-:Y:S05]  /*4400*/  BSYNC.RECONVERGENT B2 ;  /* 0x0000000000027941 */ /* 0x000fea0003800200 */
.L_x_210:
[----:B------:R-:W-:Y:S04]  /*4410*/  BSSY.RECONVERGENT B2, `(.L_x_219) ;  /* 0x000009c000027945 */ /* 0x000fe80003800200 */
[----:B------:R-:W-:Y:S05]  /*4420*/  @!P1 BRA `(.L_x_220) ;  /* 0x0000000800689947 */ /* 0x000fea0003800000 */
[C---:B------:R-:W-:Y:S01]  /*4430*/  VIADD R14, R15.reuse, 0xffffffff ;  /* 0xffffffff0f0e7836 */ /* 0x040fe20000000000 */
[----:B------:R-:W-:Y:S01]  /*4440*/  LOP3.LUT R30, R15, 0x7, RZ, 0xc0, !PT ;  /* 0x000000070f1e7812 */ /* 0x000fe200078ec0ff */
[----:B------:R-:W-:Y:S03]  /*4450*/  BSSY.RECONVERGENT B3, `(.L_x_221) ;  /* 0x000004b000037945 */ /* 0x000fe60003800200 */
[----:B------:R-:W-:Y:S01]  /*4460*/  ISETP.GE.U32.AND P1, PT, R14, 0x7, PT ;  /* 0x000000070e00780c */ /* 0x000fe20003f26070 */
[----:B------:R-:W-:Y:S01]  /*4470*/  IMAD.MOV.U32 R14, RZ, RZ, RZ ;  /* 0x000000ffff0e7224 */ /* 0x000fe200078e00ff */
[----:B------:R-:W-:-:S11]  /*4480*/  ISETP.NE.AND P0, PT, R30, RZ, PT ;  /* 0x000000ff1e00720c */ /* 0x000fd60003f05270 */
[----:B------:R-:W-:Y:S05]  /*4490*/  @!P1 BRA `(.L_x_222) ;  /* 0x0000000400189947 */ /* 0x000fea0003800000 */
[----:B------:R-:W-:Y:S02]  /*44a0*/  LOP3.LUT R14, R15, 0x7ffffff8, RZ, 0xc0, !PT ;  /* 0x7ffffff80f0e7812 */ /* 0x000fe400078ec0ff */
[----:B------:R-:W-:-:S07]  /*44b0*/  MOV R31, RZ ;  /* 0x000000ff001f7202 */ /* 0x000fce0000000f00 */
.L_x_223:
[----:B-1----:R-:W-:Y:S02]  /*44c0*/  IMAD R25, R3, R31, R0 ;  /* 0x0000001f03197224 */ /* 0x002fe400078e0200 */
[----:B------:R-:W-:Y:S02]  /*44d0*/  VIADD R34, R36, 0x1 ;  /* 0x0000000124227836 */ /* 0x000fe40000000000 */
[----:B------:R-:W-:Y:S02]  /*44e0*/  IMAD R32, R25, 0x8, R4 ;  /* 0x0000000819207824 */ /* 0x000fe400078e0204 */
[----:B------:R-:W-:Y:S02]  /*44f0*/  VIADD R31, R31, 0x8 ;  /* 0x000000081f1f7836 */ /* 0x000fe40000000000 */
[C---:B------:R-:W-:Y:S01]  /*4500*/  IMAD R38, R3.reuse, 0x8, R32 ;  /* 0x0000000803267824 */ /* 0x040fe200078e0220 */
[----:B------:R-:W0:Y:S04]  /*4510*/  LDS.64 R24, [R32] ;  /* 0x0000000020187984 */ /* 0x000e280000000a00 */
[----:B------:R-:W1:Y:S01]  /*4520*/  LDS.64 R28, [R38] ;  /* 0x00000000261c7984 */ /* 0x000e620000000a00 */
[----:B------:R-:W-:-:S05]  /*4530*/  LEA R40, R3, R38, 0x3 ;  /* 0x0000002603287211 */ /* 0x000fca00078e18ff */
[----:B------:R-:W2:Y:S01]  /*4540*/  LDS.64 R26, [R40] ;  /* 0x00000000281a7984 */ /* 0x000ea20000000a00 */
[C---:B------:R-:W-:Y:S01]  /*4550*/  IMAD R42, R3.reuse, 0x8, R40 ;  /* 0x00000008032a7824 */ /* 0x040fe200078e0228 */
[C-C-:B0-----:R-:W-:Y:S02]  /*4560*/  DSETP.GEU.AND P2, PT, R24.reuse, R22.reuse, PT ;  /* 0x000000161800722a */ /* 0x141fe40003f4e000 */
[--C-:B------:R-:W-:Y:S02]  /*4570*/  DSETP.GT.AND P1, PT, R24, R22.reuse, PT ;  /* 0x000000161800722a */ /* 0x100fe40003f24000 */
[----:B------:R-:W0:Y:S10]  /*4580*/  LDS.64 R24, [R42] ;  /* 0x000000002a187984 */ /* 0x000e340000000a00 */
[----:B------:R-:W-:Y:S01]  /*4590*/  @P2 IADD3 R34, PT, PT, R36, RZ, RZ ;  /* 0x000000ff24222210 */ /* 0x000fe20007ffe0ff */
[----:B-1----:R-:W-:Y:S01]  /*45a0*/  DSETP.GEU.AND P2, PT, R28, R22, PT ;  /* 0x000000161c00722a */ /* 0x002fe20003f4e000 */
[----:B------:R-:W-:-:S03]  /*45b0*/  IMAD R36, R3, 0x8, R42 ;  /* 0x0000000803247824 */ /* 0x000fc600078e022a */
[C---:B------:R-:W-:Y:S01]  /*45c0*/  VIADD R32, R34.reuse, 0xffffffff ;  /* 0xffffffff22207836 */ /* 0x040fe20000000000 */
[----:B------:R-:W-:Y:S01]  /*45d0*/  @!P1 IADD3 R32, PT, PT, R34, RZ, RZ ;  /* 0x000000ff22209210 */ /* 0x000fe20007ffe0ff */
[----:B------:R-:W-:Y:S01]  /*45e0*/  DSETP.GT.AND P1, PT, R28, R22, PT ;  /* 0x000000161c00722a */ /* 0x000fe20003f24000 */
[----:B------:R-:W-:Y:S01]  /*45f0*/  IMAD R38, R3, 0x8, R36 ;  /* 0x0000000803267824 */ /* 0x000fe200078e0224 */
[----:B------:R1:W3:Y:S02]  /*4600*/  LDS.64 R28, [R36] ;  /* 0x00000000241c7984 */ /* 0x0002e40000000a00 */
[----:B------:R-:W-:-:S04]  /*4610*/  VIADD R34, R32, 0x1 ;  /* 0x0000000120227836 */ /* 0x000fc80000000000 */
[----:B------:R-:W-:Y:S01]  /*4620*/  @P2 IMAD.MOV R34, RZ, RZ, R32 ;  /* 0x000000ffff222224 */ /* 0x000fe200078e0220 */
[----:B--2---:R-:W-:Y:S01]  /*4630*/  DSETP.GEU.AND P2, PT, R26, R22, PT ;  /* 0x000000161a00722a */ /* 0x004fe20003f4e000 */
[----:B-1----:R-:W-:-:S03]  /*4640*/  IMAD R36, R3, 0x8, R38 ;  /* 0x0000000803247824 */ /* 0x002fc600078e0226 */
[----:B------:R-:W-:Y:S01]  /*4650*/  IADD3 R32, PT, PT, R34, -0x1, RZ ;  /* 0xffffffff22207810 */ /* 0x000fe20007ffe0ff */
[----:B------:R-:W-:Y:S01]  /*4660*/  @!P1 IMAD.MOV R32, RZ, RZ, R34 ;  /* 0x000000ffff209224 */ /* 0x000fe200078e0222 */
[----:B------:R-:W-:Y:S01]  /*4670*/  DSETP.GT.AND P1, PT, R26, R22, PT ;  /* 0x000000161a00722a */ /* 0x000fe20003f24000 */
[----:B------:R-:W-:Y:S01]  /*4680*/  LEA R37, R3, R36, 0x3 ;  /* 0x0000002403257211 */ /* 0x000fe200078e18ff */
[----:B------:R-:W1:Y:S02]  /*4690*/  LDS.64 R26, [R38] ;  /* 0x00000000261a7984 */ /* 0x000e640000000a00 */
[----:B------:R-:W-:-:S04]  /*46a0*/  IADD3 R34, PT, PT, R32, 0x1, RZ ;  /* 0x0000000120227810 */ /* 0x000fc80007ffe0ff */
[----:B------:R-:W-:Y:S01]  /*46b0*/  @P2 IMAD.MOV R34, RZ, RZ, R32 ;  /* 0x000000ffff222224 */ /* 0x000fe200078e0220 */
[----:B0-----:R-:W-:-:S04]  /*46c0*/  DSETP.GEU.AND P2, PT, R24, R22, PT ;  /* 0x000000161800722a */ /* 0x001fc80003f4e000 */
[C---:B------:R-:W-:Y:S02]  /*46d0*/  IADD3 R32, PT, PT, R34.reuse, -0x1, RZ ;  /* 0xffffffff22207810 */ /* 0x040fe40007ffe0ff */
[----:B------:R-:W-:Y:S01]  /*46e0*/  @!P1 IADD3 R32, PT, PT, R34, RZ, RZ ;  /* 0x000000ff22209210 */ /* 0x000fe20007ffe0ff */
[----:B------:R-:W-:Y:S01]  /*46f0*/  DSETP.GT.AND P1, PT, R24, R22, PT ;  /* 0x000000161800722a */ /* 0x000fe20003f24000 */
[----:B------:R-:W0:Y:S03]  /*4700*/  LDS.64 R24, [R36] ;  /* 0x0000000024187984 */ /* 0x000e260000000a00 */
[----:B------:R-:W-:-:S03]  /*4710*/  VIADD R34, R32, 0x1 ;  /* 0x0000000120227836 */ /* 0x000fc60000000000 */
[----:B------:R-:W-:Y:S01]  /*4720*/  @P2 IADD3 R34, PT, PT, R32, RZ, RZ ;  /* 0x000000ff20222210 */ /* 0x000fe20007ffe0ff */
[----:B---3--:R-:W-:-:S04]  /*4730*/  DSETP.GEU.AND P2, PT, R28, R22, PT ;  /* 0x000000161c00722a */ /* 0x008fc80003f4e000 */
[----:B------:R-:W-:Y:S02]  /*4740*/  VIADD R32, R34, 0xffffffff ;  /* 0xffffffff22207836 */ /* 0x000fe40000000000 */
[----:B------:R-:W-:Y:S01]  /*4750*/  @!P1 IMAD.MOV R32, RZ, RZ, R34 ;  /* 0x000000ffff209224 */ /* 0x000fe200078e0222 */
[----:B------:R-:W-:Y:S01]  /*4760*/  DSETP.GT.AND P1, PT, R28, R22, PT ;  /* 0x000000161c00722a */ /* 0x000fe20003f24000 */
[----:B------:R-:W2:Y:S03]  /*4770*/  LDS.64 R28, [R37] ;  /* 0x00000000251c7984 */ /* 0x000ea60000000a00 */
[----:B------:R-:W-:-:S03]  /*4780*/  IADD3 R34, PT, PT, R32, 0x1, RZ ;  /* 0x0000000120227810 */ /* 0x000fc60007ffe0ff */
[----:B------:R-:W-:Y:S01]  /*4790*/  @P2 IMAD.MOV R34, RZ, RZ, R32 ;  /* 0x000000ffff222224 */ /* 0x000fe200078e0220 */
[----:B-1----:R-:W-:-:S04]  /*47a0*/  DSETP.GEU.AND P2, PT, R26, R22, PT ;  /* 0x000000161a00722a */ /* 0x002fc80003f4e000 */
[----:B------:R-:W-:Y:S02]  /*47b0*/  IADD3 R32, PT, PT, R34, -0x1, RZ ;  /* 0xffffffff22207810 */ /* 0x000fe40007ffe0ff */
[----:B------:R-:W-:Y:S01]  /*47c0*/  @!P1 IMAD.MOV R32, RZ, RZ, R34 ;  /* 0x000000ffff209224 */ /* 0x000fe200078e0222 */
[----:B------:R-:W-:-:S04]  /*47d0*/  DSETP.GT.AND P1, PT, R26, R22, PT ;  /* 0x000000161a00722a */ /* 0x000fc80003f24000 */
[----:B------:R-:W-:-:S03]  /*47e0*/  IADD3 R26, PT, PT, R32, 0x1, RZ ;  /* 0x00000001201a7810 */ /* 0x000fc60007ffe0ff */
[----:B------:R-:W-:Y:S01]  /*47f0*/  @P2 IMAD.MOV R26, RZ, RZ, R32 ;  /* 0x000000ffff1a2224 */ /* 0x000fe200078e0220 */
[----:B0-----:R-:W-:-:S04]  /*4800*/  DSETP.GEU.AND P2, PT, R24, R22, PT ;  /* 0x000000161800722a */ /* 0x001fc80003f4e000 */
[----:B------:R-:W-:Y:S02]  /*4810*/  IADD3 R27, PT, PT, R26, -0x1, RZ ;  /* 0xffffffff1a1b7810 */ /* 0x000fe40007ffe0ff */
[----:B------:R-:W-:Y:S01]  /*4820*/  @!P1 IMAD.MOV R27, RZ, RZ, R26 ;  /* 0x000000ffff1b9224 */ /* 0x000fe200078e021a */
[----:B------:R-:W-:-:S04]  /*4830*/  DSETP.GT.AND P1, PT, R24, R22, PT ;  /* 0x000000161800722a */ /* 0x000fc80003f24000 */
[----:B------:R-:W-:-:S03]  /*4840*/  IADD3 R24, PT, PT, R27, 0x1, RZ ;  /* 0x000000011b187810 */ /* 0x000fc60007ffe0ff */
[----:B------:R-:W-:Y:S01]  /*4850*/  @P2 IMAD.MOV R24, RZ, RZ, R27 ;  /* 0x000000ffff182224 */ /* 0x000fe200078e021b */
[----:B--2---:R-:W-:-:S04]  /*4860*/  DSETP.GEU.AND P2, PT, R28, R22, PT ;  /* 0x000000161c00722a */ /* 0x004fc80003f4e000 */
[----:B------:R-:W-:Y:S02]  /*4870*/  IADD3 R25, PT, PT, R24, -0x1, RZ ;  /* 0xffffffff18197810 */ /* 0x000fe40007ffe0ff */
[----:B------:R-:W-:Y:S01]  /*4880*/  @!P1 IMAD.MOV R25, RZ, RZ, R24 ;  /* 0x000000ffff199224 */ /* 0x000fe200078e0218 */
[----:B------:R-:W-:-:S04]  /*4890*/  DSETP.GT.AND P1, PT, R28, R22, PT ;  /* 0x000000161c00722a */ /* 0x000fc80003f24000 */
[----:B------:R-:W-:-:S03]  /*48a0*/  IADD3 R24, PT, PT, R25, 0x1, RZ ;  /* 0x0000000119187810 */ /* 0x000fc60007ffe0ff */
[----:B------:R-:W-:Y:S02]  /*48b0*/  @P2 IADD3 R24, PT, PT, R25, RZ, RZ ;  /* 0x000000ff19182210 */ /* 0x000fe40007ffe0ff */
[----:B------:R-:W-:-:S03]  /*48c0*/  ISETP.NE.AND P2, PT, R31, R14, PT ;  /* 0x0000000e1f00720c */ /* 0x000fc60003f45270 */
[C---:B------:R-:W-:Y:S02]  /*48d0*/  VIADD R36, R24.reuse, 0xffffffff ;  /* 0xffffffff18247836 */ /* 0x040fe40000000000 */
[----:B------:R-:W-:-:S08]  /*48e0*/  @!P1 IADD3 R36, PT, PT, R24, RZ, RZ ;  /* 0x000000ff18249210 */ /* 0x000fd00007ffe0ff */
[----:B------:R-:W-:Y:S05]  /*48f0*/  @P2 BRA `(.L_x_223) ;  /* 0xfffffff800f02947 */ /* 0x000fea000383ffff */
.L_x_222:
[----:B------:R-:W-:Y:S05]  /*4900*/  BSYNC.RECONVERGENT B3 ;  /* 0x0000000000037941 */ /* 0x000fea0003800200 */
.L_x_221:
[----:B------:R-:W-:Y:S05]  /*4910*/  @!P0 BRA `(.L_x_220) ;  /* 0x00000004002c8947 */ /* 0x000fea0003800000 */
[----:B------:R-:W-:Y:S01]  /*4920*/  ISETP.GE.U32.AND P1, PT, R30, 0x4, PT ;  /* 0x000000041e00780c */ /* 0x000fe20003f26070 */
[----:B------:R-:W-:Y:S01]  /*4930*/  BSSY.RECONVERGENT B3, `(.L_x_224) ;  /* 0x0000026000037945 */ /* 0x000fe20003800200 */
[----:B------:R-:W-:-:S04]  /*4940*/  LOP3.LUT R38, R15, 0x3, RZ, 0xc0, !PT ;  /* 0x000000030f267812 */ /* 0x000fc800078ec0ff */
[----:B------:R-:W-:-:S07]  /*4950*/  ISETP.NE.AND P0, PT, R38, RZ, PT ;  /* 0x000000ff2600720c */ /* 0x000fce0003f05270 */
[----:B------:R-:W-:Y:S06]  /*4960*/  @!P1 BRA `(.L_x_225) ;  /* 0x0000000000889947 */ /* 0x000fec0003800000 */
[C---:B-1----:R-:W-:Y:S01]  /*4970*/  IMAD R25, R14.reuse, R3, R0 ;  /* 0x000000030e197224 */ /* 0x042fe200078e0200 */
[----:B------:R-:W-:Y:S01]  /*4980*/  IADD3 R14, PT, PT, R14, 0x4, RZ ;  /* 0x000000040e0e7810 */ /* 0x000fe20007ffe0ff */
[----:B------:R-:W-:Y:S02]  /*4990*/  VIADD R31, R36, 0x1 ;  /* 0x00000001241f7836 */ /* 0x000fe40000000000 */
[----:B------:R-:W-:-:S05]  /*49a0*/  IMAD R30, R25, 0x8, R4 ;  /* 0x00000008191e7824 */ /* 0x000fca00078e0204 */
[----:B------:R-:W0:Y:S01]  /*49b0*/  LDS.64 R24, [R30] ;  /* 0x000000001e187984 */ /* 0x000e220000000a00 */
[----:B------:R-:W-:-:S05]  /*49c0*/  LEA R32, R3, R30, 0x3 ;  /* 0x0000001e03207211 */ /* 0x000fca00078e18ff */
[----:B------:R-:W1:Y:S01]  /*49d0*/  LDS.64 R28, [R32] ;  /* 0x00000000201c7984 */ /* 0x000e620000000a00 */
[----:B------:R-:W-:-:S05]  /*49e0*/  IMAD R34, R3, 0x8, R32 ;  /* 0x0000000803227824 */ /* 0x000fca00078e0220 */
[----:B------:R-:W2:Y:S01]  /*49f0*/  LDS.64 R26, [R34] ;  /* 0x00000000221a7984 */ /* 0x000ea20000000a00 */
[----:B------:R-:W-:Y:S01]  /*4a00*/  LEA R37, R3, R34, 0x3 ;  /* 0x0000002203257211 */ /* 0x000fe200078e18ff */
[C-C-:B0-----:R-:W-:Y:S02]  /*4a10*/  DSETP.GEU.AND P2, PT, R24.reuse, R22.reuse, PT ;  /* 0x000000161800722a */ /* 0x141fe40003f4e000 */
[--C-:B------:R-:W-:Y:S02]  /*4a20*/  DSETP.GT.AND P1, PT, R24, R22.reuse, PT ;  /* 0x000000161800722a */ /* 0x100fe40003f24000 */
[----:B------:R-:W0:Y:S10]  /*4a30*/  LDS.64 R24, [R37] ;  /* 0x0000000025187984 */ /* 0x000e340000000a00 */
[----:B------:R-:W-:Y:S01]  /*4a40*/  @P2 IADD3 R31, PT, PT, R36, RZ, RZ ;  /* 0x000000ff241f2210 */ /* 0x000fe20007ffe0ff */
[----:B-1----:R-:W-:-:S04]  /*4a50*/  DSETP.GEU.AND P2, PT, R28, R22, PT ;  /* 0x000000161c00722a */ /* 0x002fc80003f4e000 */
[C---:B------:R-:W-:Y:S01]  /*4a60*/  VIADD R30, R31.reuse, 0xffffffff ;  /* 0xffffffff1f1e7836 */ /* 0x040fe20000000000 */
[----:B------:R-:W-:Y:S01]  /*4a70*/  @!P1 IADD3 R30, PT, PT, R31, RZ, RZ ;  /* 0x000000ff1f1e9210 */ /* 0x000fe20007ffe0ff */
[----:B------:R-:W-:-:S04]  /*4a80*/  DSETP.GT.AND P1, PT, R28, R22, PT ;  /* 0x000000161c00722a */ /* 0x000fc80003f24000 */
[----:B------:R-:W-:-:S04]  /*4a90*/  VIADD R28, R30, 0x1 ;  /* 0x000000011e1c7836 */ /* 0x000fc80000000000 */
[----:B------:R-:W-:Y:S01]  /*4aa0*/  @P2 IADD3 R28, PT, PT, R30, RZ, RZ ;  /* 0x000000ff1e1c2210 */ /* 0x000fe20007ffe0ff */
[----:B--2---:R-:W-:-:S04]  /*4ab0*/  DSETP.GEU.AND P2, PT, R26, R22, PT ;  /* 0x000000161a00722a */ /* 0x004fc80003f4e000 */
[C---:B------:R-:W-:Y:S01]  /*4ac0*/  VIADD R29, R28.reuse, 0xffffffff ;  /* 0xffffffff1c1d7836 */ /* 0x040fe20000000000 */
[----:B------:R-:W-:Y:S01]  /*4ad0*/  @!P1 IADD3 R29, PT, PT, R28, RZ, RZ ;  /* 0x000000ff1c1d9210 */ /* 0x000fe20007ffe0ff */
[----:B------:R-:W-:-:S04]  /*4ae0*/  DSETP.GT.AND P1, PT, R26, R22, PT ;  /* 0x000000161a00722a */ /* 0x000fc80003f24000 */
[----:B------:R-:W-:-:S04]  /*4af0*/  VIADD R26, R29, 0x1 ;  /* 0x000000011d1a7836 */ /* 0x000fc80000000000 */
[----:B------:R-:W-:Y:S01]  /*4b00*/  @P2 IADD3 R26, PT, PT, R29, RZ, RZ ;  /* 0x000000ff1d1a2210 */ /* 0x000fe20007ffe0ff */
[----:B0-----:R-:W-:-:S04]  /*4b10*/  DSETP.GEU.AND P2, PT, R24, R22, PT ;  /* 0x000000161800722a */ /* 0x001fc80003f4e000 */
[C---:B------:R-:W-:Y:S01]  /*4b20*/  VIADD R27, R26.reuse, 0xffffffff ;  /* 0xffffffff1a1b7836 */ /* 0x040fe20000000000 */
[----:B------:R-:W-:Y:S01]  /*4b30*/  @!P1 IADD3 R27, PT, PT, R26, RZ, RZ ;  /* 0x000000ff1a1b9210 */ /* 0x000fe20007ffe0ff */
[----:B------:R-:W-:-:S04]  /*4b40*/  DSETP.GT.AND P1, PT, R24, R22, PT ;  /* 0x000000161800722a */ /* 0x000fc80003f24000 */
[----:B------:R-:W-:-:S04]  /*4b50*/  VIADD R24, R27, 0x1 ;  /* 0x000000011b187836 */ /* 0x000fc80000000000 */
[----:B------:R-:W-:-:S05]  /*4b60*/  @P2 IADD3 R24, PT, PT, R27, RZ, RZ ;  /* 0x000000ff1b182210 */ /* 0x000fca0007ffe0ff */
[----:B------:R-:W-:Y:S02]  /*4b70*/  VIADD R36, R24, 0xffffffff ;  /* 0xffffffff18247836 */ /* 0x000fe40000000000 */
[----:B------:R-:W-:-:S07]  /*4b80*/  @!P1 IMAD.MOV R36, RZ, RZ, R24 ;  /* 0x000000ffff249224 */ /* 0x000fce00078e0218 */
.L_x_225:
[----:B------:R-:W-:Y:S05]  /*4b90*/  BSYNC.RECONVERGENT B3 ;  /* 0x0000000000037941 */ /* 0x000fea0003800200 */
.L_x_224:
[----:B------:R-:W-:Y:S05]  /*4ba0*/  @!P0 BRA `(.L_x_220) ;  /* 0x0000000000888947 */ /* 0x000fea0003800000 */
[----:B------:R-:W-:Y:S01]  /*4bb0*/  ISETP.NE.AND P1, PT, R38, 0x1, PT ;  /* 0x000000012600780c */ /* 0x000fe20003f25270 */
[----:B------:R-:W-:Y:S01]  /*4bc0*/  BSSY.RECONVERGENT B3, `(.L_x_226) ;  /* 0x0000016000037945 */ /* 0x000fe20003800200 */
[----:B------:R-:W-:-:S04]  /*4bd0*/  LOP3.LUT R15, R15, 0x1, RZ, 0xc0, !PT ;  /* 0x000000010f0f7812 */ /* 0x000fc800078ec0ff */
[----:B------:R-:W-:-:S07]  /*4be0*/  ISETP.NE.U32.AND P0, PT, R15, 0x1, PT ;  /* 0x000000010f00780c */ /* 0x000fce0003f05070 */
[----:B------:R-:W-:Y:S06]  /*4bf0*/  @!P1 BRA `(.L_x_227) ;  /* 0x0000000000489947 */ /* 0x000fec0003800000 */
[C---:B------:R-:W-:Y:S02]  /*4c00*/  IMAD R15, R14.reuse, R3, R0 ;  /* 0x000000030e0f7224 */ /* 0x040fe400078e0200 */
[----:B------:R-:W-:-:S03]  /*4c10*/  VIADD R14, R14, 0x2 ;  /* 0x000000020e0e7836 */ /* 0x000fc60000000000 */
[----:B------:R-:W-:Y:S02]  /*4c20*/  LEA R28, R15, R4, 0x3 ;  /* 0x000000040f1c7211 */ /* 0x000fe400078e18ff */
[----:B------:R-:W-:-:S03]  /*4c30*/  IADD3 R15, PT, PT, R36, 0x1, RZ ;  /* 0x00000001240f7810 */ /* 0x000fc60007ffe0ff */
[----:B------:R-:W0:Y:S01]  /*4c40*/  LDS.64 R26, [R28] ;  /* 0x000000001c1a7984 */ /* 0x000e220000000a00 */
[----:B-1----:R-:W-:-:S06]  /*4c50*/  IMAD R24, R3, 0x8, R28 ;  /* 0x0000000803187824 */ /* 0x002fcc00078e021c */
[----:B------:R-:W1:Y:S01]  /*4c60*/  LDS.64 R24, [R24] ;  /* 0x0000000018187984 */ /* 0x000e620000000a00 */
[C-C-:B0-----:R-:W-:Y:S02]  /*4c70*/  DSETP.GEU.AND P1, PT, R26.reuse, R22.reuse, PT ;  /* 0x000000161a00722a */ /* 0x141fe40003f2e000 */
[----:B------:R-:W-:-:S12]  /*4c80*/  DSETP.GT.AND P2, PT, R26, R22, PT ;  /* 0x000000161a00722a */ /* 0x000fd80003f44000 */
[----:B------:R-:W-:Y:S01]  /*4c90*/  @P1 IMAD.MOV R15, RZ, RZ, R36 ;  /* 0x000000ffff0f1224 */ /* 0x000fe200078e0224 */
[----:B-1----:R-:W-:-:S04]  /*4ca0*/  DSETP.GEU.AND P1, PT, R24, R22, PT ;  /* 0x000000161800722a */ /* 0x002fc80003f2e000 */
[----:B------:R-:W-:Y:S01]  /*4cb0*/  IADD3 R26, PT, PT, R15, -0x1, RZ ;  /* 0xffffffff0f1a7810 */ /* 0x000fe20007ffe0ff */
[----:B------:R-:W-:Y:S01]  /*4cc0*/  @!P2 IMAD.MOV R26, RZ, RZ, R15 ;  /* 0x000000ffff1aa224 */ /* 0x000fe200078e020f */
[----:B------:R-:W-:-:S04]  /*4cd0*/  DSETP.GT.AND P2, PT, R24, R22, PT ;  /* 0x000000161800722a */ /* 0x000fc80003f44000 */
[----:B------:R-:W-:-:S04]  /*4ce0*/  IADD3 R15, PT, PT, R26, 0x1, RZ ;  /* 0x000000011a0f7810 */ /* 0x000fc80007ffe0ff */
[----:B------:R-:W-:-:S05]  /*4cf0*/  @P1 IMAD.MOV R15, RZ, RZ, R26 ;  /* 0x000000ffff0f1224 */ /* 0x000fca00078e021a */
[C---:B------:R-:W-:Y:S02]  /*4d00*/  IADD3 R36, PT, PT, R15.reuse, -0x1, RZ ;  /* 0xffffffff0f247810 */ /* 0x040fe40007ffe0ff */
[----:B------:R-:W-:-:S07]  /*4d10*/  @!P2 IADD3 R36, PT, PT, R15, RZ, RZ ;  /* 0x000000ff0f24a210 */ /* 0x000fce0007ffe0ff */
.L_x_227:
[----:B------:R-:W-:Y:S05]  /*4d20*/  BSYNC.RECONVERGENT B3 ;  /* 0x0000000000037941 */ /* 0x000fea0003800200 */
.L_x_226:
[----:B------:R-:W-:Y:S05]  /*4d30*/  @P0 BRA `(.L_x_220) ;  /* 0x0000000000240947 */ /* 0x000fea0003800000 */
[----:B------:R-:W-:-:S04]  /*4d40*/  IMAD R15, R3, R14, R0 ;  /* 0x0000000e030f7224 */ /* 0x000fc800078e0200 */
[----:B------:R-:W-:-:S06]  /*4d50*/  IMAD R15, R15, 0x8, R4 ;  /* 0x000000080f0f7824 */ /* 0x000fcc00078e0204 */
[----:B------:R-:W0:Y:S02]  /*4d60*/  LDS.64 R14, [R15] ;  /* 0x000000000f0e7984 */ /* 0x000e240000000a00 */
[C-C-:B0-----:R-:W-:Y:S02]  /*4d70*/  DSETP.GEU.AND P1, PT, R14.reuse, R22.reuse, PT ;  /* 0x000000160e00722a */ /* 0x141fe40003f2e000 */
[----:B------:R-:W-:Y:S01]  /*4d80*/  DSETP.GT.AND P0, PT, R14, R22, PT ;  /* 0x000000160e00722a */ /* 0x000fe20003f04000 */
[----:B------:R-:W-:-:S11]  /*4d90*/  IADD3 R14, PT, PT, R36, 0x1, RZ ;  /* 0x00000001240e7810 */ /* 0x000fd60007ffe0ff */
[----:B------:R-:W-:-:S05]  /*4da0*/  @P1 IMAD.MOV R14, RZ, RZ, R36 ;  /* 0x000000ffff0e1224 */ /* 0x000fca00078e0224 */
[----:B------:R-:W-:Y:S01]  /*4db0*/  IADD3 R36, PT, PT, R14, -0x1, RZ ;  /* 0xffffffff0e247810 */ /* 0x000fe20007ffe0ff */
[----:B------:R-:W-:-:S07]  /*4dc0*/  @!P0 IMAD.MOV R36, RZ, RZ, R14 ;  /* 0x000000ffff248224 */ /* 0x000fce00078e020e */
.L_x_220:
[----:B------:R-:W-:Y:S05]  /*4dd0*/  BSYNC.RECONVERGENT B2 ;  /* 0x0000000000027941 */ /* 0x000fea0003800200 */
.L_x_219:
[----:B------:R2:W-:Y:S01]  /*4de0*/  STS.64 [R33], R22 ;  /* 0x0000001621007388 */ /* 0x0005e20000000a00 */
[----:B------:R-:W-:Y:S02]  /*4df0*/  ISETP.NE.AND P0, PT, R35, R2, PT ;  /* 0x000000022300720c */ /* 0x000fe40003f05270 */
[----:B------:R-:W-:Y:S02]  /*4e00*/  IADD3 R9, PT, PT, R9, R36, RZ ;  /* 0x0000002409097210 */ /* 0x000fe40007ffe0ff */
[----:B------:R-:W-:-:S09]  /*4e10*/  SEL R15, R35, RZ, P0 ;  /* 0x000000ff230f7207 */ /* 0x000fd20000000000 */
.L_x_190:
[----:B------:R-:W-:Y:S05]  /*4e20*/  BSYNC.RECONVERGENT B1 ;  /* 0x0000000000017941 */ /* 0x000fea0003800200 */
.L_x_179:
[----:B------:R-:W-:Y:S01]  /*4e30*/  FSETP.NEU.AND P0, PT, R6, RZ, PT ;  /* 0x000000ff0600720b */ /* 0x000fe20003f0d000 */
[----:B------:R-:W-:Y:S01]  /*4e40*/  BSSY.RECONVERGENT B1, `(.L_x_228) ;  /* 0x0000019000017945 */ /* 0x000fe20003800200 */
[----:B01----:R-:W-:-:S11]  /*4e50*/  IMAD.MOV.U32 R25, RZ, RZ, RZ ;  /* 0x000000ffff197224 */ /* 0x003fd600078e00ff */
[----:B------:R-:W-:Y:S05]  /*4e60*/  @!P0 BRA `(.L_x_229) ;  /* 0x0000000000588947 */ /* 0x000fea0003800000 */
[----:B------:R-:W0:Y:S01]  /*4e70*/  F2F.F64.F32 R24, R6 ;  /* 0x0000000600187310 */ /* 0x000e220000201800 */
[----:B--2---:R-:W-:Y:S01]  /*4e80*/  MOV R22, 0x1 ;  /* 0x0000000100167802 */ /* 0x004fe20000000f00 */
[----:B------:R-:W-:Y:S06]  /*4e90*/  BSSY.RECONVERGENT B2, `(.L_x_230) ;  /* 0x0000012000027945 */ /* 0x000fec0003800200 */
[----:B0-----:R-:W0:Y:S02]  /*4ea0*/  MUFU.RCP64H R23, R25 ;  /* 0x0000001900177308 */ /* 0x001e240000001800 */
[----:B0-----:R-:W-:-:S08]  /*4eb0*/  DFMA R26, -R24, R22, 1 ;  /* 0x3ff00000181a742b */ /* 0x001fd00000000116 */
[----:B------:R-:W-:-:S08]  /*4ec0*/  DFMA R26, R26, R26, R26 ;  /* 0x0000001a1a1a722b */ /* 0x000fd0000000001a */
[----:B------:R-:W-:Y:S02]  /*4ed0*/  DFMA R22, R22, R26, R22 ;  /* 0x0000001a1616722b */ /* 0x000fe40000000016 */
[----:B------:R-:W0:Y:S06]  /*4ee0*/  I2F.F64 R26, R9 ;  /* 0x00000009001a7312 */ /* 0x000e2c0000201c00 */
[----:B------:R-:W-:-:S08]  /*4ef0*/  DFMA R28, -R24, R22, 1 ;  /* 0x3ff00000181c742b */ /* 0x000fd00000000116 */
[----:B------:R-:W-:Y:S01]  /*4f00*/  DFMA R22, R22, R28, R22 ;  /* 0x0000001c1616722b */ /* 0x000fe20000000016 */
[----:B0-----:R-:W-:-:S07]  /*4f10*/  FSETP.GEU.AND P1, PT, |R27|, 6.5827683646048100446e-37, PT ;  /* 0x036000001b00780b */ /* 0x001fce0003f2e200 */
        /* <DEDUP_REMOVED lines=9> */
.L_x_231:
[----:B------:R-:W-:Y:S05]  /*4fb0*/  BSYNC.RECONVERGENT B2 ;  /* 0x0000000000027941 */ /* 0x000fea0003800200 */
.L_x_230:
[----:B------:R0:W1:Y:S02]  /*4fc0*/  F2F.F32.F64 R25, R22 ;  /* 0x0000001600197310 */ /* 0x0000640000301000 */
.L_x_229:
[----:B------:R-:W-:Y:S05]  /*4fd0*/  BSYNC.RECONVERGENT B1 ;  /* 0x0000000000017941 */ /* 0x000fea0003800200 */
.L_x_228:
[----:B0-2---:R-:W-:-:S05]  /*4fe0*/  IMAD.WIDE.U32 R22, R7, 0x4, R16 ;  /* 0x0000000407167825 */ /* 0x005fca00078e0010 */
[----:B-1----:R1:W-:Y:S02]  /*4ff0*/  STG.E desc[UR6][R22.64], R25 ;  /* 0x0000001916007986 */ /* 0x0023e4000c101906 */
.L_x_175:
[----:B------:R-:W-:Y:S05]  /*5000*/  BSYNC.RECONVERGENT B0 ;  /* 0x0000000000007941 */ /* 0x000fea0003800200 */
.L_x_174:
[----:B------:R-:W2:Y:S01]  /*5010*/  LDCU UR4, c[0x0][0x390] ;  /* 0x00007200ff0477ac */ /* 0x000ea20008000800 */
[----:B------:R-:W-:-:S04]  /*5020*/  IADD3 R7, PT, PT, R7, 0x1, RZ ;  /* 0x0000000107077810 */ /* 0x000fc80007ffe0ff */
[----:B--2---:R-:W-:-:S13]  /*5030*/  ISETP.NE.AND P0, PT, R7, UR4, PT ;  /* 0x0000000407007c0c */ /* 0x004fda000bf05270 */
[----:B------:R-:W-:Y:S05]  /*5040*/  @!P0 EXIT ;  /* 0x000000000000894d */ /* 0x000fea0003800000 */
[----:B------:R-:W-:Y:S01]  /*5050*/  IMAD.MOV.U32 R14, RZ, RZ, R12 ;  /* 0x000000ffff0e7224 */ /* 0x000fe200078e000c */
[----:B------:R-:W-:Y:S06]  /*5060*/  BRA `(.L_x_232) ;  /* 0xffffffc400387947 */ /* 0x000fec000383ffff */
        .weak           $__internal_2_$__cuda_sm20_div_rn_f64_full
        .type           $__internal_2_$__cuda_sm20_div_rn_f64_full,@function
        .size           $__internal_2_$__cuda_sm20_div_rn_f64_full,(.L_x_413 - $__internal_2_$__cuda_sm20_div_rn_f64_full)
$__internal_2_$__cuda_sm20_div_rn_f64_full:
[C---:B------:R-:W-:Y:S01]  /*5070*/  FSETP.GEU.AND P0, PT, |R25|.reuse, 1.469367938527859385e-39, PT ;  /* 0x001000001900780b */ /* 0x040fe20003f0e200 */
[----:B------:R-:W-:Y:S01]  /*5080*/  IMAD.MOV.U32 R22, RZ, RZ, R26 ;  /* 0x000000ffff167224 */ /* 0x000fe200078e001a */
[----:B------:R-:W-:Y:S01]  /*5090*/  LOP3.LUT R34, R25, 0x800fffff, RZ, 0xc0, !PT ;  /* 0x800fffff19227812 */ /* 0x000fe200078ec0ff */
[----:B------:R-:W-:Y:S01]  /*50a0*/  BSSY.RECONVERGENT B3, `(.L_x_233) ;  /* 0x0000055000037945 */ /* 0x000fe20003800200 */
[----:B------:R-:W-:Y:S02]  /*50b0*/  FSETP.GEU.AND P2, PT, |R23|, 1.469367938527859385e-39, PT ;  /* 0x001000001700780b */ /* 0x000fe40003f4e200 */
[----:B------:R-:W-:Y:S02]  /*50c0*/  LOP3.LUT R35, R34, 0x3ff00000, RZ, 0xfc, !PT ;  /* 0x3ff0000022237812 */ /* 0x000fe400078efcff */
[----:B------:R-:W-:Y:S02]  /*50d0*/  MOV R34, R24 ;  /* 0x0000001800227202 */ /* 0x000fe40000000f00 */
[----:B------:R-:W-:-:S02]  /*50e0*/  MOV R26, 0x1 ;  /* 0x00000001001a7802 */ /* 0x000fc40000000f00 */
[----:B------:R-:W-:Y:S01]  /*50f0*/  LOP3.LUT R37, R23, 0x7ff00000, RZ, 0xc0, !PT ;  /* 0x7ff0000017257812 */ /* 0x000fe200078ec0ff */
[----:B------:R-:W-:Y:S01]  /*5100*/  @!P0 DMUL R34, R24, 8.98846567431157953865e+307 ;  /* 0x7fe0000018228828 */ /* 0x000fe20000000000 */
[C---:B------:R-:W-:Y:S02]  /*5110*/  LOP3.LUT R38, R25.reuse, 0x7ff00000, RZ, 0xc0, !PT ;  /* 0x7ff0000019267812 */ /* 0x040fe400078ec0ff */
[----:B------:R-:W-:Y:S02]  /*5120*/  MOV R32, R22 ;  /* 0x0000001600207202 */ /* 0x000fe40000000f00 */
[----:B------:R-:W-:Y:S01]  /*5130*/  @!P2 LOP3.LUT R14, R25, 0x7ff00000, RZ, 0xc0, !PT ;  /* 0x7ff00000190ea812 */ /* 0x000fe200078ec0ff */
[----:B------:R-:W0:Y:S01]  /*5140*/  MUFU.RCP64H R27, R35 ;  /* 0x00000023001b7308 */ /* 0x000e220000001800 */
[C---:B------:R-:W-:Y:S02]  /*5150*/  ISETP.GE.U32.AND P1, PT, R37.reuse, R38, PT ;  /* 0x000000262500720c */ /* 0x040fe40003f26070 */
[----:B------:R-:W-:Y:S01]  /*5160*/  @!P2 ISETP.GE.U32.AND P3, PT, R37, R14, PT ;  /* 0x0000000e2500a20c */ /* 0x000fe20003f66070 */
[----:B------:R-:W-:Y:S01]  /*5170*/  IMAD.MOV.U32 R14, RZ, RZ, 0x1ca00000 ;  /* 0x1ca00000ff0e7424 */ /* 0x000fe200078e00ff */
[----:B------:R-:W-:-:S02]  /*5180*/  MOV R39, R37 ;  /* 0x0000002500277202 */ /* 0x000fc40000000f00 */
[----:B------:R-:W-:Y:S02]  /*5190*/  @!P0 LOP3.LUT R38, R35, 0x7ff00000, RZ, 0xc0, !PT ;  /* 0x7ff0000023268812 */ /* 0x000fe400078ec0ff */
[----:B------:R-:W-:-:S04]  /*51a0*/  SEL R33, R14, 0x63400000, !P1 ;  /* 0x634000000e217807 */ /* 0x000fc80004800000 */
[----:B------:R-:W-:Y:S01]  /*51b0*/  LOP3.LUT R33, R33, 0x800fffff, R23, 0xf8, !PT ;  /* 0x800fffff21217812 */ /* 0x000fe200078ef817 */
        /* <DEDUP_REMOVED lines=10> */
[----:B------:R-:W-:Y:S02]  /*5260*/  DMUL R28, R26, R32 ;  /* 0x000000201a1c7228 */ /* 0x000fe40000000000 */
[----:B------:R-:W-:-:S05]  /*5270*/  @!P2 LOP3.LUT R39, R33, 0x7ff00000, RZ, 0xc0, !PT ;  /* 0x7ff000002127a812 */ /* 0x000fca00078ec0ff */
[----:B------:R-:W-:Y:S01]  /*5280*/  VIADD R40, R39, 0xffffffff ;  /* 0xffffffff27287836 */ /* 0x000fe20000000000 */
[----:B------:R-:W-:-:S04]  /*5290*/  DFMA R30, R28, -R34, R32 ;  /* 0x800000221c1e722b */ /* 0x000fc80000000020 */
[----:B------:R-:W-:Y:S02]  /*52a0*/  ISETP.GT.U32.AND P0, PT, R40, 0x7feffffe, PT ;  /* 0x7feffffe2800780c */ /* 0x000fe40003f04070 */
[----:B------:R-:W-:Y:S02]  /*52b0*/  IADD3 R40, PT, PT, R38, -0x1, RZ ;  /* 0xffffffff26287810 */ /* 0x000fe40007ffe0ff */
[----:B------:R-:W-:Y:S02]  /*52c0*/  DFMA R30, R26, R30, R28 ;  /* 0x0000001e1a1e722b */ /* 0x000fe4000000001c */
        /* <DEDUP_REMOVED lines=29> */
.L_x_234:
        /* <DEDUP_REMOVED lines=16> */
.L_x_237:
[----:B------:R-:W-:Y:S02]  /*55a0*/  LOP3.LUT R27, R25, 0x80000, RZ, 0xfc, !PT ;  /* 0x00080000191b7812 */ /* 0x000fe400078efcff */
[----:B------:R-:W-:Y:S01]  /*55b0*/  MOV R26, R24 ;  /* 0x00000018001a7202 */ /* 0x000fe20000000f00 */
[----:B------:R-:W-:Y:S06]  /*55c0*/  BRA `(.L_x_235) ;  /* 0x0000000000087947 */ /* 0x000fec0003800000 */
.L_x_236:
[----:B------:R-:W-:Y:S01]  /*55d0*/  LOP3.LUT R27, R23, 0x80000, RZ, 0xfc, !PT ;  /* 0x00080000171b7812 */ /* 0x000fe200078efcff */
[----:B------:R-:W-:-:S07]  /*55e0*/  IMAD.MOV.U32 R26, RZ, RZ, R22 ;  /* 0x000000ffff1a7224 */ /* 0x000fce00078e0016 */
.L_x_235:
[----:B------:R-:W-:Y:S05]  /*55f0*/  BSYNC.RECONVERGENT B3 ;  /* 0x0000000000037941 */ /* 0x000fea0003800200 */
.L_x_233:
[----:B------:R-:W-:Y:S01]  /*5600*/  HFMA2 R37, -RZ, RZ, 0, 0 ;  /* 0x00000000ff257431 */ /* 0x000fe200000001ff */
[----:B------:R-:W-:Y:S01]  /*5610*/  MOV R22, R26 ;  /* 0x0000001a00167202 */ /* 0x000fe20000000f00 */
[----:B------:R-:W-:Y:S02]  /*5620*/  IMAD.MOV.U32 R23, RZ, RZ, R27 ;  /* 0x000000ffff177224 */ /* 0x000fe400078e001b */
[----:B------:R-:W-:Y:S05]  /*5630*/  RET.REL.NODEC R36 `(net_myrsi_batch_f32_shared_dbl) ;  /* 0xffffffa824707950 */ /* 0x000fea0003c3ffff */
.L_x_238:
        /* <DEDUP_REMOVED lines=12> */
.L_x_413:


//--------------------- .text.net_myrsi_batch_f32_shared_fast --------------------------
	.section	.text.net_myrsi_batch_f32_shared_fast,"ax",@progbits
	.align	128
        .global         net_myrsi_batch_f32_shared_fast
        .type           net_myrsi_batch_f32_shared_fast,@function
        .size           net_myrsi_batch_f32_shared_fast,(.L_x_414 - net_myrsi_batch_f32_shared_fast)
        .other          net_myrsi_batch_f32_shared_fast,@"STO_CUDA_ENTRY STV_DEFAULT"
net_myrsi_batch_f32_shared_fast:
.text.net_myrsi_batch_f32_shared_fast:
        /* <DEDUP_REMOVED lines=39> */
.L_x_241:
        /* <DEDUP_REMOVED lines=23> */
.L_x_240:
        /* <DEDUP_REMOVED lines=16> */
.L_x_242:
        /* <DEDUP_REMOVED lines=12> */
.L_x_243:
[----:B------:R-:W-:Y:S05]  /*05a0*/  @!P1 EXIT ;  /* 0x000000000000994d */ /* 0x000fea0003800000 */
[----:B012---:R-:W-:Y:S01]  /*05b0*/  IMAD.WIDE.U32 R2, R7, 0x4, R12 ;  /* 0x0000000407027825 */ /* 0x007fe200078e000c */
[----:B------:R-:W-:-:S03]  /*05c0*/  IADD3 R5, PT, PT, -R5, RZ, RZ ;  /* 0x000000ff05057210 */ /* 0x000fc60007ffe1ff */
[----:B------:R-:W-:Y:S01]  /*05d0*/  IMAD.MOV.U32 R7, RZ, RZ, 0x7fffffff ;  /* 0x7fffffffff077424 */ /* 0x000fe200078e00ff */
[----:B------:R-:W-:-:S04]  /*05e0*/  IADD3 R0, P0, PT, R2, UR8, RZ ;  /* 0x0000000802007c10 */ /* 0x000fc8000ff1e0ff */
[----:B------:R-:W-:-:S09]  /*05f0*/  IADD3.X R3, PT, PT, R3, UR9, RZ, P0, !PT ;  /* 0x0000000903037c10 */ /* 0x000fd200087fe4ff */
.L_x_244:
        /* <DEDUP_REMOVED lines=9> */
.L_x_239:
        /* <DEDUP_REMOVED lines=13> */
.L_x_247:
        /* <DEDUP_REMOVED lines=20> */
.L_x_246:
        /* <DEDUP_REMOVED lines=16> */
.L_x_248:
        /* <DEDUP_REMOVED lines=12> */
.L_x_249:
[----:B------:R-:W-:Y:S05]  /*0a60*/  @!P1 EXIT ;  /* 0x000000000000994d */ /* 0x000fea0003800000 */
[----:B012---:R-:W-:Y:S01]  /*0a70*/  MOV R9, 0x7fffffff ;  /* 0x7fffffff00097802 */ /* 0x007fe20000000f00 */
[----:B------:R-:W-:-:S06]  /*0a80*/  UMOV UR4, URZ ;  /* 0x000000ff00047c82 */ /* 0x000fcc0008000000 */
.L_x_250:
[----:B------:R-:W-:Y:S01]  /*0a90*/  IMAD.WIDE.U32 R2, R7, 0x4, R14 ;  /* 0x0000000407027825 */ /* 0x000fe200078e000e */
[----:B------:R-:W-:-:S03]  /*0aa0*/  UIADD3 UR4, UPT, UPT, UR4, 0x1, URZ ;  /* 0x0000000104047890 */ /* 0x000fc6000fffe0ff */
[----:B------:R-:W-:Y:S01]  /*0ab0*/  VIADD R7, R7, 0x1 ;  /* 0x0000000107077836 */ /* 0x000fe20000000000 */
[----:B------:R0:W-:Y:S02]  /*0ac0*/  STG.E desc[UR6][R2.64], R9 ;  /* 0x0000000902007986 */ /* 0x0001e4000c101906 */
[----:B------:R-:W-:-:S13]  /*0ad0*/  ISETP.NE.AND P0, PT, R5, UR4, PT ;  /* 0x0000000405007c0c */ /* 0x000fda000bf05270 */
[----:B0-----:R-:W-:Y:S05]  /*0ae0*/  @P0 BRA `(.L_x_250) ;  /* 0xfffffffc00e80947 */ /* 0x001fea000383ffff */
[----:B------:R-:W-:Y:S05]  /*0af0*/  EXIT ;  /* 0x000000000000794d */ /* 0x000fea0003800000 */
.L_x_245:
        /* <DEDUP_REMOVED lines=15> */
.L_x_255:
        /* <DEDUP_REMOVED lines=20> */
.L_x_254:
[----:B------:R-:W-:Y:S05]  /*0d30*/  BSYNC.RECONVERGENT B1 ;  /* 0x0000000000017941 */ /* 0x000fea0003800200 */
.L_x_253:
        /* <DEDUP_REMOVED lines=17> */
.L_x_257:
[----:B------:R-:W-:Y:S05]  /*0e50*/  BSYNC.RECONVERGENT B1 ;  /* 0x0000000000017941 */ /* 0x000fea0003800200 */
.L_x_256:
        /* <DEDUP_REMOVED lines=14> */
.L_x_258:
[----:B------:R-:W-:Y:S01]  /*0f40*/  IMAD.WIDE.U32 R8, R13, 0x4, R14 ;  /* 0x000000040d087825 */ /* 0x000fe200078e000e */
[----:B------:R-:W-:-:S03]  /*0f50*/  IADD3 R17, PT, PT, R17, 0x1, RZ ;  /* 0x0000000111117810 */ /* 0x000fc60007ffe0ff */
[----:B------:R-:W-:Y:S01]  /*0f60*/  VIADD R13, R13, 0x1 ;  /* 0x000000010d0d7836 */ /* 0x000fe20000000000 */
[----:B------:R3:W-:Y:S01]  /*0f70*/  STG.E desc[UR6][R8.64], R19 ;  /* 0x0000001308007986 */ /* 0x0007e2000c101906 */
[----:B------:R-:W-:-:S13]  /*0f80*/  ISETP.NE.AND P0, PT, R17, R4, PT ;  /* 0x000000041100720c */ /* 0x000fda0003f05270 */
[----:B---3--:R-:W-:Y:S05]  /*0f90*/  @P0 BRA `(.L_x_258) ;  /* 0xfffffffc00e80947 */ /* 0x008fea000383ffff */
.L_x_252:
[----:B------:R-:W-:Y:S05]  /*0fa0*/  BSYNC.RECONVERGENT B0 ;  /* 0x0000000000007941 */ /* 0x000fea0003800200 */
.L_x_251:
        /* <DEDUP_REMOVED lines=17> */
.L_x_261:
        /* <DEDUP_REMOVED lines=20> */
.L_x_260:
[----:B------:R-:W-:Y:S05]  /*1200*/  BSYNC.RECONVERGENT B0 ;  /* 0x0000000000007941 */ /* 0x000fea0003800200 */
.L_x_259:
        /* <DEDUP_REMOVED lines=17> */
.L_x_265:
[----:B------:R-:W-:Y:S05]  /*1320*/  BSYNC.RECONVERGENT B1 ;  /* 0x0000000000017941 */ /* 0x000fea0003800200 */
.L_x_264:
        /* <DEDUP_REMOVED lines=13> */
.L_x_263:
[----:B------:R-:W-:Y:S05]  /*1400*/  BSYNC.RECONVERGENT B0 ;  /* 0x0000000000007941 */ /* 0x000fea0003800200 */
.L_x_262:
[----:B------:R-:W-:-:S05]  /*1410*/  VIADD R12, R6, 0x1 ;  /* 0x00000001060c7836 */ /* 0x000fca0000000000 */
[----:B------:R-:W-:-:S13]  /*1420*/  ISETP.GE.AND P0, PT, R12, R5, PT ;  /* 0x000000050c00720c */ /* 0x000fda0003f06270 */
[----:B------:R-:W-:Y:S05]  /*1430*/  @P0 EXIT ;  /* 0x000000000000094d */ /* 0x000fea0003800000 */
[----:B01----:R-:W0:Y:S01]  /*1440*/  LDC.64 R10, c[0x0][0x380] ;  /* 0x0000e000ff0a7b82 */ /* 0x003e220000000a00 */
[----:B------:R-:W1:Y:S01]  /*1450*/  I2F.F64.U32 R8, R2 ;  /* 0x0000000200087312 */ /* 0x000e620000201800 */
[----:B------:R-:W-:-:S07]  /*1460*/  VIADD R20, R2, 0xffffffff ;  /* 0xffffffff02147836 */ /* 0x000fce0000000000 */
[----:B------:R-:W2:Y:S01]  /*1470*/  I2F.F64.U32 R16, R20 ;  /* 0x0000001400107312 */ /* 0x000ea20000201800 */
[----:B-1----:R-:W-:Y:S01]  /*1480*/  DMUL R8, R8, 0.5 ;  /* 0x3fe0000008087828 */ /* 0x002fe20000000000 */
[----:B------:R-:W-:Y:S01]  /*1490*/  HFMA2 R13, -RZ, RZ, 0, 0 ;  /* 0x00000000ff0d7431 */ /* 0x000fe200000001ff */
[----:B------:R-:W-:Y:S01]  /*14a0*/  LEA R5, R7, 0x8, 0x2 ;  /* 0x0000000807057811 */ /* 0x000fe200078e10ff */
[----:B0-----:R-:W-:-:S05]  /*14b0*/  IMAD.WIDE.U32 R10, R6, 0x4, R10 ;  /* 0x00000004060a7825 */ /* 0x001fca00078e000a */
[----:B--2---:R-:W-:Y:S01]  /*14c0*/  DMUL R16, R8, R16 ;  /* 0x0000001008107228 */ /* 0x004fe20000000000 */
[----:B------:R-:W-:Y:S02]  /*14d0*/  MOV R6, R12 ;  /* 0x0000000c00067202 */ /* 0x000fe40000000f00 */
[----:B------:R-:W-:Y:S01]  /*14e0*/  CS2R R8, SRZ ;  /* 0x0000000000087805 */ /* 0x000fe2000001ff00 */
[----:B------:R-:W-:Y:S01]  /*14f0*/  IMAD.MOV.U32 R7, RZ, RZ, RZ ;  /* 0x000000ffff077224 */ /* 0x000fe200078e00ff */
[----:B------:R0:W5:Y:S01]  /*1500*/  LDG.E.CONSTANT R29, desc[UR6][R10.64] ;  /* 0x000000060a1d7981 */ /* 0x000162000c1e9900 */
[----:B------:R-:W-:Y:S02]  /*1510*/  CS2R R18, SRZ ;  /* 0x0000000000127805 */ /* 0x000fe4000001ff00 */
[----:B------:R-:W-:Y:S01]  /*1520*/  CS2R R20, SRZ ;  /* 0x0000000000147805 */ /* 0x000fe2000001ff00 */
[----:B0-----:R-:W-:-:S07]  /*1530*/  IMAD.MOV.U32 R11, RZ, RZ, RZ ;  /* 0x000000ffff0b7224 */ /* 0x001fce00078e00ff */
.L_x_327:
[----:B01----:R-:W0:Y:S02]  /*1540*/  LDC.64 R22, c[0x0][0x380] ;  /* 0x0000e000ff167b82 */ /* 0x003e240000000a00 */
[----:B0-----:R-:W-:-:S05]  /*1550*/  IMAD.WIDE.U32 R22, R6, 0x4, R22 ;  /* 0x0000000406167825 */ /* 0x001fca00078e0016 */
[----:B------:R-:W2:Y:S01]  /*1560*/  LDG.E.CONSTANT R10, desc[UR6][R22.64] ;  /* 0x00000006160a7981 */ /* 0x000ea2000c1e9900 */
[----:B------:R-:W-:Y:S01]  /*1570*/  ISETP.GE.AND P2, PT, R11, R2, PT ;  /* 0x000000020b00720c */ /* 0x000fe20003f46270 */
[----:B------:R-:W-:Y:S01]  /*1580*/  BSSY.RECONVERGENT B0, `(.L_x_266) ;  /* 0x000002a000007945 */ /* 0x000fe20003800200 */
[C---:B--2--5:R-:W-:Y:S01]  /*1590*/  FADD R31, R10.reuse, -R29 ;  /* 0x8000001d0a1f7221 */ /* 0x064fe20000000000 */
[----:B------:R-:W-:-:S03]  /*15a0*/  FSETP.GT.AND P0, PT, R10, R29, PT ;  /* 0x0000001d0a00720b */ /* 0x000fc60003f04000 */
[----:B------:R-:W0:Y:S10]  /*15b0*/  F2F.F64.F32 R24, R31 ;  /* 0x0000001f00187310 */ /* 0x000e340000201800 */
[----:B------:R-:W-:Y:S01]  /*15c0*/  @!P0 FSETP.GEU.AND P1, PT, R10, R29, PT ;  /* 0x0000001d0a00820b */ /* 0x000fe20003f2e000 */
[----:B0-----:R-:W-:-:S02]  /*15d0*/  @!P0 DADD R26, R20, -R24 ;  /* 0x00000000141a8229 */ /* 0x001fc40000000818 */
[----:B------:R-:W-:-:S08]  /*15e0*/  @P0 DADD R18, R18, R24 ;  /* 0x0000000012120229 */ /* 0x000fd00000000018 */
[----:B------:R-:W-:Y:S02]  /*15f0*/  @!P0 FSEL R12, R26, R20, !P1 ;  /* 0x000000141a0c8208 */ /* 0x000fe40004800000 */
[----:B------:R-:W-:-:S03]  /*1600*/  @!P0 FSEL R27, R27, R21, !P1 ;  /* 0x000000151b1b8208 */ /* 0x000fc60004800000 */
[----:B------:R-:W-:Y:S02]  /*1610*/  @!P0 IMAD.MOV.U32 R20, RZ, RZ, R12 ;  /* 0x000000ffff148224 */ /* 0x000fe400078e000c */
[----:B------:R-:W-:Y:S01]  /*1620*/  @!P0 IMAD.MOV.U32 R21, RZ, RZ, R27 ;  /* 0x000000ffff158224 */ /* 0x000fe200078e001b */
[----:B------:R-:W-:Y:S06]  /*1630*/  @P2 BRA `(.L_x_267) ;  /* 0x00000000002c2947 */ /* 0x000fec0003800000 */
[----:B------:R-:W0:Y:S01]  /*1640*/  S2UR UR5, SR_CgaCtaId ;  /* 0x00000000000579c3 */ /* 0x000e220000008800 */
[----:B------:R-:W-:Y:S01]  /*1650*/  UMOV UR4, 0x400 ;  /* 0x0000040000047882 */ /* 0x000fe20000000000 */
[----:B------:R-:W-:Y:S01]  /*1660*/  IMAD R12, R3, R8, R0 ;  /* 0x00000008030c7224 */ /* 0x000fe200078e0200 */
[----:B------:R-:W-:Y:S01]  /*1670*/  IADD3 R23, PT, PT, R8, 0x1, RZ ;  /* 0x0000000108177810 */ /* 0x000fe20007ffe0ff */
[----:B------:R-:W-:-:S03]  /*1680*/  VIADD R11, R11, 0x1 ;  /* 0x000000010b0b7836 */ /* 0x000fc60000000000 */
[----:B------:R-:W-:-:S04]  /*1690*/  ISETP.NE.AND P0, PT, R23, R2, PT ;  /* 0x000000021700720c */ /* 0x000fc80003f05270 */
[----:B------:R-:W-:Y:S01]  /*16a0*/  SEL R8, R23, RZ, P0 ;  /* 0x000000ff17087207 */ /* 0x000fe20000000000 */
[----:B0-----:R-:W-:-:S06]  /*16b0*/  ULEA UR4, UR5, UR4, 0x18 ;  /* 0x0000000405047291 */ /* 0x001fcc000f8ec0ff */
[----:B------:R-:W-:-:S05]  /*16c0*/  LEA R12, R12, UR4, 0x2 ;  /* 0x000000040c0c7c11 */ /* 0x000fca000f8e10ff */
[----:B------:R0:W-:Y:S01]  /*16d0*/  STS [R12], R31 ;  /* 0x0000001f0c007388 */ /* 0x0001e20000000800 */
[----:B------:R-:W-:Y:S05]  /*16e0*/  BRA `(.L_x_268) ;  /* 0x00000000004c7947 */ /* 0x000fea0003800000 */
.L_x_267:
[----:B------:R-:W0:Y:S01]  /*16f0*/  S2UR UR5, SR_CgaCtaId ;  /* 0x00000000000579c3 */ /* 0x000e220000008800 */
[----:B------:R-:W-:Y:S01]  /*1700*/  UMOV UR4, 0x400 ;  /* 0x0000040000047882 */ /* 0x000fe20000000000 */
[----:B------:R-:W-:Y:S02]  /*1710*/  IMAD R12, R3, R8, R0 ;  /* 0x00000008030c7224 */ /* 0x000fe400078e0200 */
[----:B------:R-:W-:-:S05]  /*1720*/  VIADD R27, R8, 0x1 ;  /* 0x00000001081b7836 */ /* 0x000fca0000000000 */
[----:B------:R-:W-:-:S04]  /*1730*/  ISETP.NE.AND P2, PT, R27, R2, PT ;  /* 0x000000021b00720c */ /* 0x000fc80003f45270 */
[----:B------:R-:W-:Y:S01]  /*1740*/  SEL R8, R27, RZ, P2 ;  /* 0x000000ff1b087207 */ /* 0x000fe20001000000 */
[----:B0-----:R-:W-:-:S06]  /*1750*/  ULEA UR4, UR5, UR4, 0x18 ;  /* 0x0000000405047291 */ /* 0x001fcc000f8ec0ff */
[----:B------:R-:W-:-:S05]  /*1760*/  LEA R28, R12, UR4, 0x2 ;  /* 0x000000040c1c7c11 */ /* 0x000fca000f8e10ff */
[----:B------:R-:W0:Y:S04]  /*1770*/  LDS R26, [R28] ;  /* 0x000000001c1a7984 */ /* 0x000e280000000800 */
[----:B------:R1:W-:Y:S01]  /*1780*/  STS [R28], R31 ;  /* 0x0000001f1c007388 */ /* 0x0003e20000000800 */
[----:B0-----:R-:W0:Y:S01]  /*1790*/  F2F.F64.F32 R22, R26 ;  /* 0x0000001a00167310 */ /* 0x001e220000201800 */
[----:B------:R-:W-:-:S13]  /*17a0*/  FSETP.GT.AND P0, PT, R26, RZ, PT ;  /* 0x000000ff1a00720b */ /* 0x000fda0003f04000 */
[----:B------:R-:W-:Y:S01]  /*17b0*/  @!P0 FSETP.GEU.AND P1, PT, R26, RZ, PT ;  /* 0x000000ff1a00820b */ /* 0x000fe20003f2e000 */
[--C-:B0-----:R-:W-:Y:S02]  /*17c0*/  @!P0 DADD R24, R20, R22.reuse ;  /* 0x0000000014188229 */ /* 0x101fe40000000016 */
[----:B------:R-:W-:-:S08]  /*17d0*/  @P0 DADD R18, R18, -R22 ;  /* 0x0000000012120229 */ /* 0x000fd00000000816 */
[----:B------:R-:W-:Y:S02]  /*17e0*/  @!P0 FSEL R25, R25, R21, !P1 ;  /* 0x0000001519198208 */ /* 0x000fe40004800000 */
[----:B------:R-:W-:-:S03]  /*17f0*/  @!P0 FSEL R12, R24, R20, !P1 ;  /* 0x00000014180c8208 */ /* 0x000fc60004800000 */
[----:B------:R-:W-:Y:S01]  /*1800*/  @!P0 IMAD.MOV.U32 R21, RZ, RZ, R25 ;  /* 0x000000ffff158224 */ /* 0x000fe200078e0019 */
[----:B-1----:R-:W-:-:S07]  /*1810*/  @!P0 MOV R20, R12 ;  /* 0x0000000c00148202 */ /* 0x002fce0000000f00 */
.L_x_268:
[----:B------:R-:W-:Y:S05]  /*1820*/  BSYNC.RECONVERGENT B0 ;  /* 0x0000000000007941 */ /* 0x000fea0003800200 */
.L_x_266:
[----:B------:R-:W-:Y:S01]  /*1830*/  ISETP.GE.AND P0, PT, R11, R2, PT ;  /* 0x000000020b00720c */ /* 0x000fe20003f06270 */
[----:B------:R-:W-:-:S12]  /*1840*/  BSSY.RECONVERGENT B0, `(.L_x_269) ;  /* 0x000037f000007945 */ /* 0x000fd80003800200 */
[----:B------:R-:W-:Y:S05]  /*1850*/  @!P0 BRA `(.L_x_270) ;  /* 0x0000003400f48947 */ /* 0x000fea0003800000 */
[----:B------:R-:W-:Y:S01]  /*1860*/  DADD R24, R18, R20 ;  /* 0x0000000012187229 */ /* 0x000fe20000000014 */
[----:B------:R-:W-:Y:S01]  /*1870*/  BSSY.RECONVERGENT B1, `(.L_x_271) ;  /* 0x000001a000017945 */ /* 0x000fe20003800200 */
[----:B------:R-:W-:-:S06]  /*1880*/  CS2R R22, SRZ ;  /* 0x0000000000167805 */ /* 0x000fcc000001ff00 */
[----:B------:R-:W-:-:S14]  /*1890*/  DSETP.NEU.AND P0, PT, R24, RZ, PT ;  /* 0x000000ff1800722a */ /* 0x000fdc0003f0d000 */
[----:B------:R-:W-:Y:S05]  /*18a0*/  @!P0 BRA `(.L_x_272) ;  /* 0x0000000000588947 */ /* 0x000fea0003800000 */
[----:B------:R-:W1:Y:S01]  /*18b0*/  MUFU.RCP64H R23, R25 ;  /* 0x0000001900177308 */ /* 0x000e620000001800 */
[----:B------:R-:W-:Y:S01]  /*18c0*/  IMAD.MOV.U32 R22, RZ, RZ, 0x1 ;  /* 0x00000001ff167424 */ /* 0x000fe200078e00ff */
[----:B------:R-:W-:Y:S05]  /*18d0*/  BSSY.RECONVERGENT B2, `(.L_x_272) ;  /* 0x0000013000027945 */ /* 0x000fea0003800200 */
[----:B-1----:R-:W-:-:S08]  /*18e0*/  DFMA R26, -R24, R22, 1 ;  /* 0x3ff00000181a742b */ /* 0x002fd00000000116 */
[----:B------:R-:W-:-:S08]  /*18f0*/  DFMA R26, R26, R26, R26 ;  /* 0x0000001a1a1a722b */ /* 0x000fd0000000001a */
[----:B------:R-:W-:Y:S02]  /*1900*/  DFMA R22, R22, R26, R22 ;  /* 0x0000001a1616722b */ /* 0x000fe40000000016 */
[----:B------:R-:W-:-:S06]  /*1910*/  DADD R26, R18, -R20 ;  /* 0x00000000121a7229 */ /* 0x000fcc0000000814 */
[----:B------:R-:W-:-:S04]  /*1920*/  DFMA R28, -R24, R22, 1 ;  /* 0x3ff00000181c742b */ /* 0x000fc80000000116 */
[----:B------:R-:W-:-:S04]  /*1930*/  FSETP.GEU.AND P1, PT, |R27|, 6.5827683646048100446e-37, PT ;  /* 0x036000001b00780b */ /* 0x000fc80003f2e200 */
[----:B------:R-:W-:-:S08]  /*1940*/  DFMA R22, R22, R28, R22 ;  /* 0x0000001c1616722b */ /* 0x000fd00000000016 */
[----:B------:R-:W-:-:S08]  /*1950*/  DMUL R28, R26, R22 ;  /* 0x000000161a1c7228 */ /* 0x000fd00000000000 */
[----:B0-----:R-:W-:-:S08]  /*1960*/  DFMA R30, -R24, R28, R26 ;  /* 0x0000001c181e722b */ /* 0x001fd0000000011a */
[----:B------:R-:W-:-:S10]  /*1970*/  DFMA R22, R22, R30, R28 ;  /* 0x0000001e1616722b */ /* 0x000fd4000000001c */
[----:B------:R-:W-:-:S05]  /*1980*/  FFMA R12, RZ, R25, R23 ;  /* 0x00000019ff0c7223 */ /* 0x000fca0000000017 */
[----:B------:R-:W-:-:S13]  /*1990*/  FSETP.GT.AND P0, PT, |R12|, 1.469367938527859385e-39, PT ;  /* 0x001000000c00780b */ /* 0x000fda0003f04200 */
[----:B------:R-:W-:Y:S05]  /*19a0*/  @P0 BRA P1, `(.L_x_273) ;  /* 0x0000000000140947 */ /* 0x000fea0000800000 */
[----:B------:R-:W-:Y:S01]  /*19b0*/  MOV R29, R27 ;  /* 0x0000001b001d7202 */ /* 0x000fe20000000f00 */
[----:B------:R-:W-:Y:S01]  /*19c0*/  IMAD.MOV.U32 R22, RZ, RZ, R24 ;  /* 0x000000ffff167224 */ /* 0x000fe200078e0018 */
[----:B------:R-:W-:Y:S01]  /*19d0*/  MOV R36, 0x1a00 ;  /* 0x00001a0000247802 */ /* 0x000fe20000000f00 */
[----:B------:R-:W-:-:S07]  /*19e0*/  IMAD.MOV.U32 R23, RZ, RZ, R25 ;  /* 0x000000ffff177224 */ /* 0x000fce00078e0019 */
[----:B------:R-:W-:Y:S05]  /*19f0*/  CALL.REL.NOINC `($__internal_3_$__cuda_sm20_div_rn_f64_full) ;  /* 0x0000003400a87944 */ /* 0x000fea0003c00000 */
.L_x_273:
[----:B------:R-:W-:Y:S05]  /*1a00*/  BSYNC.RECONVERGENT B2 ;  /* 0x0000000000027941 */ /* 0x000fea0003800200 */
.L_x_272:
[----:B------:R-:W-:Y:S05]  /*1a10*/  BSYNC.RECONVERGENT B1 ;  /* 0x0000000000017941 */ /* 0x000fea0003800200 */
.L_x_271:
[----:B------:R-:W-:Y:S01]  /*1a20*/  ISETP.GE.AND P0, PT, R9, R2, PT ;  /* 0x000000020900720c */ /* 0x000fe20003f06270 */
[----:B------:R-:W-:-:S12]  /*1a30*/  BSSY.RECONVERGENT B1, `(.L_x_274) ;  /* 0x0000340000017945 */ /* 0x000fd80003800200 */
[----:B------:R-:W-:Y:S05]  /*1a40*/  @P0 BRA `(.L_x_275) ;  /* 0x0000000800a40947 */ /* 0x000fea0003800000 */
[----:B------:R-:W-:Y:S01]  /*1a50*/  ISETP.GE.AND P0, PT, R13, 0x1, PT ;  /* 0x000000010d00780c */ /* 0x000fe20003f06270 */
[----:B------:R-:W-:Y:S01]  /*1a60*/  BSSY.RECONVERGENT B2, `(.L_x_276) ;  /* 0x000009e000027945 */ /* 0x000fe20003800200 */
[----:B------:R-:W-:-:S11]  /*1a70*/  MOV R30, RZ ;  /* 0x000000ff001e7202 */ /* 0x000fd60000000f00 */
[----:B------:R-:W-:Y:S05]  /*1a80*/  @!P0 BRA `(.L_x_277) ;  /* 0x00000008006c8947 */ /* 0x000fea0003800000 */
[C---:B0-----:R-:W-:Y:S01]  /*1a90*/  VIADD R12, R13.reuse, 0xffffffff ;  /* 0xffffffff0d0c7836 */ /* 0x041fe20000000000 */
[----:B------:R-:W-:Y:S01]  /*1aa0*/  LOP3.LUT R34, R13, 0x7, RZ, 0xc0, !PT ;  /* 0x000000070d227812 */ /* 0x000fe200078ec0ff */
[----:B------:R-:W-:Y:S01]  /*1ab0*/  BSSY.RECONVERGENT B3, `(.L_x_278) ;  /* 0x000004c000037945 */ /* 0x000fe20003800200 */
[----:B------:R-:W-:Y:S02]  /*1ac0*/  HFMA2 R30, -RZ, RZ, 0, 0 ;  /* 0x00000000ff1e7431 */ /* 0x000fe400000001ff */
[----:B------:R-:W-:Y:S01]  /*1ad0*/  ISETP.GE.U32.AND P1, PT, R12, 0x7, PT ;  /* 0x000000070c00780c */ /* 0x000fe20003f26070 */
[----:B------:R-:W-:Y:S01]  /*1ae0*/  IMAD.MOV.U32 R12, RZ, RZ, RZ ;  /* 0x000000ffff0c7224 */ /* 0x000fe200078e00ff */
[----:B------:R-:W-:-:S11]  /*1af0*/  ISETP.NE.AND P0, PT, R34, RZ, PT ;  /* 0x000000ff2200720c */ /* 0x000fd60003f05270 */
[----:B------:R-:W-:Y:S05]  /*1b00*/  @!P1 BRA `(.L_x_279) ;  /* 0x0000000400189947 */ /* 0x000fea0003800000 */
[----:B------:R-:W-:Y:S02]  /*1b10*/  LOP3.LUT R12, R13, 0x7ffffff8, RZ, 0xc0, !PT ;  /* 0x7ffffff80d0c7812 */ /* 0x000fe400078ec0ff */
[----:B------:R-:W-:-:S07]  /*1b20*/  CS2R R30, SRZ ;  /* 0x00000000001e7805 */ /* 0x000fce000001ff00 */
.L_x_280:
[----:B------:R-:W-:Y:S02]  /*1b30*/  IMAD R25, R3, R31, R0 ;  /* 0x0000001f03197224 */ /* 0x000fe400078e0200 */
[----:B------:R-:W-:Y:S02]  /*1b40*/  VIADD R33, R30, 0x1 ;  /* 0x000000011e217836 */ /* 0x000fe40000000000 */
[----:B------:R-:W-:Y:S02]  /*1b50*/  IMAD R32, R25, 0x8, R4 ;  /* 0x0000000819207824 */ /* 0x000fe400078e0204 */
[----:B------:R-:W-:Y:S02]  /*1b60*/  VIADD R31, R31, 0x8 ;  /* 0x000000081f1f7836 */ /* 0x000fe40000000000 */
[C---:B------:R-:W-:Y:S01]  /*1b70*/  IMAD R36, R3.reuse, 0x8, R32 ;  /* 0x0000000803247824 */ /* 0x040fe200078e0220 */
[----:B------:R-:W0:Y:S04]  /*1b80*/  LDS.64 R26, [R32] ;  /* 0x00000000201a7984 */ /* 0x000e280000000a00 */
[----:B------:R1:W2:Y:S01]  /*1b90*/  LDS.64 R28, [R36] ;  /* 0x00000000241c7984 */ /* 0x0002a20000000a00 */
[----:B------:R-:W-:-:S05]  /*1ba0*/  LEA R38, R3, R36, 0x3 ;  /* 0x0000002403267211 */ /* 0x000fca00078e18ff */
[----:B------:R3:W4:Y:S01]  /*1bb0*/  LDS.64 R24, [R38] ;  /* 0x0000000026187984 */ /* 0x0007220000000a00 */
[----:B------:R-:W-:-:S04]  /*1bc0*/  IMAD R40, R3, 0x8, R38 ;  /* 0x0000000803287824 */ /* 0x000fc800078e0226 */
[----:B-1----:R-:W-:-:S04]  /*1bd0*/  IMAD R36, R3, 0x8, R40 ;  /* 0x0000000803247824 */ /* 0x002fc800078e0228 */
[----:B---3--:R-:W-:Y:S01]  /*1be0*/  IMAD R38, R3, 0x8, R36 ;  /* 0x0000000803267824 */ /* 0x008fe200078e0224 */
[C-C-:B0-----:R-:W-:Y:S02]  /*1bf0*/  DSETP.GEU.AND P2, PT, R26.reuse, R22.reuse, PT ;  /* 0x000000161a00722a */ /* 0x141fe40003f4e000 */
[--C-:B------:R-:W-:Y:S01]  /*1c00*/  DSETP.GT.AND P1, PT, R26, R22.reuse, PT ;  /* 0x000000161a00722a */ /* 0x100fe20003f24000 */
[----:B------:R-:W0:Y:S11]  /*1c10*/  LDS.64 R26, [R40] ;  /* 0x00000000281a7984 */ /* 0x000e360000000a00 */
[----:B------:R-:W-:Y:S01]  /*1c20*/  @P2 IADD3 R33, PT, PT, R30, RZ, RZ ;  /* 0x000000ff1e212210 */ /* 0x000fe20007ffe0ff */
[----:B--2---:R-:W-:-:S04]  /*1c30*/  DSETP.GEU.AND P2, PT, R28, R22, PT ;  /* 0x000000161c00722a */ /* 0x004fc80003f4e000 */
[C---:B------:R-:W-:Y:S01]  /*1c40*/  VIADD R30, R33.reuse, 0xffffffff ;  /* 0xffffffff211e7836 */ /* 0x040fe20000000000 */
[----:B------:R-:W-:Y:S01]  /*1c50*/  @!P1 IADD3 R30, PT, PT, R33, RZ, RZ ;  /* 0x000000ff211e9210 */ /* 0x000fe20007ffe0ff */
[----:B------:R-:W-:Y:S01]  /*1c60*/  DSETP.GT.AND P1, PT, R28, R22, PT ;  /* 0x000000161c00722a */ /* 0x000fe20003f24000 */
[----:B------:R1:W2:Y:S03]  /*1c70*/  LDS.64 R28, [R36] ;  /* 0x00000000241c7984 */ /* 0x0002a60000000a00 */
[----:B------:R-:W-:-:S04]  /*1c80*/  VIADD R32, R30, 0x1 ;  /* 0x000000011e207836 */ /* 0x000fc80000000000 */
[----:B------:R-:W-:Y:S01]  /*1c90*/  @P2 IMAD.MOV R32, RZ, RZ, R30 ;  /* 0x000000ffff202224 */ /* 0x000fe200078e021e */
[----:B----4-:R-:W-:Y:S01]  /*1ca0*/  DSETP.GEU.AND P2, PT, R24, R22, PT ;  /* 0x000000161800722a */ /* 0x010fe20003f4e000 */
        /* <DEDUP_REMOVED lines=44> */
.L_x_279:
[----:B------:R-:W-:Y:S05]  /*1f70*/  BSYNC.RECONVERGENT B3 ;  /* 0x0000000000037941 */ /* 0x000fea0003800200 */
.L_x_278:
        /* <DEDUP_REMOVED lines=40> */
.L_x_282:
[----:B------:R-:W-:Y:S05]  /*2200*/  BSYNC.RECONVERGENT B3 ;  /* 0x0000000000037941 */ /* 0x000fea0003800200 */
.L_x_281:
[----:B------:R-:W-:Y:S05]  /*2210*/  @!P0 BRA `(.L_x_277) ;  /* 0x0000000000888947 */ /* 0x000fea0003800000 */
[----:B------:R-:W-:Y:S01]  /*2220*/  ISETP.NE.AND P1, PT, R35, 0x1, PT ;  /* 0x000000012300780c */ /* 0x000fe20003f25270 */
[----:B------:R-:W-:Y:S01]  /*2230*/  BSSY.RECONVERGENT B3, `(.L_x_283) ;  /* 0x0000016000037945 */ /* 0x000fe20003800200 */
[----:B------:R-:W-:-:S04]  /*2240*/  LOP3.LUT R24, R13, 0x1, RZ, 0xc0, !PT ;  /* 0x000000010d187812 */ /* 0x000fc800078ec0ff */
[----:B------:R-:W-:-:S07]  /*2250*/  ISETP.NE.U32.AND P0, PT, R24, 0x1, PT ;  /* 0x000000011800780c */ /* 0x000fce0003f05070 */
[----:B------:R-:W-:Y:S06]  /*2260*/  @!P1 BRA `(.L_x_284) ;  /* 0x0000000000489947 */ /* 0x000fec0003800000 */
[C---:B------:R-:W-:Y:S01]  /*2270*/  IMAD R25, R12.reuse, R3, R0 ;  /* 0x000000030c197224 */ /* 0x040fe200078e0200 */
[----:B------:R-:W-:-:S04]  /*2280*/  IADD3 R12, PT, PT, R12, 0x2, RZ ;  /* 0x000000020c0c7810 */ /* 0x000fc80007ffe0ff */
[----:B------:R-:W-:-:S05]  /*2290*/  LEA R28, R25, R4, 0x3 ;  /* 0x00000004191c7211 */ /* 0x000fca00078e18ff */
[----:B------:R-:W0:Y:S01]  /*22a0*/  LDS.64 R26, [R28] ;  /* 0x000000001c1a7984 */ /* 0x000e220000000a00 */
[----:B------:R-:W-:-:S06]  /*22b0*/  IMAD R25, R3, 0x8, R28 ;  /* 0x0000000803197824 */ /* 0x000fcc00078e021c */
[----:B------:R-:W1:Y:S01]  /*22c0*/  LDS.64 R24, [R25] ;  /* 0x0000000019187984 */ /* 0x000e620000000a00 */
[C-C-:B0-----:R-:W-:Y:S02]  /*22d0*/  DSETP.GEU.AND P1, PT, R26.reuse, R22.reuse, PT ;  /* 0x000000161a00722a */ /* 0x141fe40003f2e000 */
[----:B------:R-:W-:Y:S01]  /*22e0*/  DSETP.GT.AND P2, PT, R26, R22, PT ;  /* 0x000000161a00722a */ /* 0x000fe20003f44000 */
[----:B------:R-:W-:-:S11]  /*22f0*/  VIADD R26, R30, 0x1 ;  /* 0x000000011e1a7836 */ /* 0x000fd60000000000 */
        /* <DEDUP_REMOVED lines=9> */
.L_x_284:
[----:B------:R-:W-:Y:S05]  /*2390*/  BSYNC.RECONVERGENT B3 ;  /* 0x0000000000037941 */ /* 0x000fea0003800200 */
.L_x_283:
        /* <DEDUP_REMOVED lines=10> */
.L_x_277:
[----:B------:R-:W-:Y:S05]  /*2440*/  BSYNC.RECONVERGENT B2 ;  /* 0x0000000000027941 */ /* 0x000fea0003800200 */
.L_x_276:
[----:B------:R-:W-:Y:S01]  /*2450*/  IMAD R25, R13, R3, R0 ;  /* 0x000000030d197224 */ /* 0x000fe200078e0200 */
[----:B------:R-:W-:Y:S01]  /*2460*/  IADD3 R7, PT, PT, R7, R30, RZ ;  /* 0x0000001e07077210 */ /* 0x000fe20007ffe0ff */
[----:B------:R-:W-:Y:S02]  /*2470*/  VIADD R13, R13, 0x1 ;  /* 0x000000010d0d7836 */ /* 0x000fe40000000000 */
[----:B------:R-:W-:Y:S02]  /*2480*/  IMAD R25, R25, 0x8, R4 ;  /* 0x0000000819197824 */ /* 0x000fe400078e0204 */
[----:B------:R-:W-:Y:S01]  /*2490*/  VIADD R9, R9, 0x1 ;  /* 0x0000000109097836 */ /* 0x000fe20000000000 */
[C---:B------:R-:W-:Y:S02]  /*24a0*/  ISETP.NE.AND P0, PT, R13.reuse, R2, PT ;  /* 0x000000020d00720c */ /* 0x040fe40003f05270 */
[----:B------:R1:W-:Y:S02]  /*24b0*/  STS.64 [R25], R22 ;  /* 0x0000001619007388 */ /* 0x0003e40000000a00 */
[----:B------:R-:W-:Y:S01]  /*24c0*/  SEL R13, R13, RZ, P0 ;  /* 0x000000ff0d0d7207 */ /* 0x000fe20000000000 */
[----:B------:R-:W-:Y:S08]  /*24d0*/  BRA `(.L_x_285) ;  /* 0x0000002800547947 */ /* 0x000ff00003800000 */
.L_x_275:
[C---:B------:R-:W-:Y:S01]  /*24e0*/  IMAD R25, R13.reuse, R3, R0 ;  /* 0x000000030d197224 */ /* 0x040fe200078e0200 */
[----:B------:R-:W-:Y:S01]  /*24f0*/  IADD3 R33, PT, PT, R13, 0x1, RZ ;  /* 0x000000010d217810 */ /* 0x000fe20007ffe0ff */
[----:B------:R-:W-:Y:S01]  /*2500*/  BSSY.RECONVERGENT B2, `(.L_x_286) ;  /* 0x00000ae000027945 */ /* 0x000fe20003800200 */
[----:B------:R-:W-:Y:S02]  /*2510*/  IMAD.MOV.U32 R40, RZ, RZ, RZ ;  /* 0x000000ffff287224 */ /* 0x000fe400078e00ff */
[----:B0-----:R-:W-:Y:S01]  /*2520*/  IMAD R12, R25, 0x8, R4 ;  /* 0x00000008190c7824 */ /* 0x001fe200078e0204 */
[----:B------:R-:W-:-:S04]  /*2530*/  ISETP.GE.AND P0, PT, R33, R2, PT ;  /* 0x000000022100720c */ /* 0x000fc80003f06270 */
[----:B------:R0:W1:Y:S09]  /*2540*/  LDS.64 R24, [R12] ;  /* 0x000000000c187984 */ /* 0x0000720000000a00 */
[----:B0-----:R-:W-:Y:S05]  /*2550*/  @P0 BRA `(.L_x_287) ;  /* 0x0000000800a00947 */ /* 0x001fea0003800000 */
[----:B------:R-:W-:Y:S01]  /*2560*/  IADD3 R26, PT, PT, R2, -0x2, -R13 ;  /* 0xfffffffe021a7810 */ /* 0x000fe20007ffe80d */
[----:B------:R-:W-:Y:S01]  /*2570*/  BSSY.RECONVERGENT B3, `(.L_x_288) ;  /* 0x0000059000037945 */ /* 0x000fe20003800200 */
[----:B------:R-:W-:Y:S01]  /*2580*/  LOP3.LUT R27, RZ, R13, RZ, 0x33, !PT ;  /* 0x0000000dff1b7212 */ /* 0x000fe200078e33ff */
[----:B------:R-:W-:Y:S01]  /*2590*/  IMAD.MOV.U32 R32, RZ, RZ, R33 ;  /* 0x000000ffff207224 */ /* 0x000fe200078e0021 */
[----:B------:R-:W-:Y:S02]  /*25a0*/  ISETP.GE.U32.AND P1, PT, R26, 0x7, PT ;  /* 0x000000071a00780c */ /* 0x000fe40003f26070 */
[----:B------:R-:W-:Y:S01]  /*25b0*/  MOV R40, RZ ;  /* 0x000000ff00287202 */ /* 0x000fe20000000f00 */
[----:B------:R-:W-:-:S05]  /*25c0*/  IMAD.IADD R34, R2, 0x1, R27 ;  /* 0x0000000102227824 */ /* 0x000fca00078e021b */
[----:B------:R-:W-:-:S05]  /*25d0*/  LOP3.LUT R35, R34, 0x7, RZ, 0xc0, !PT ;  /* 0x0000000722237812 */ /* 0x000fca00078ec0ff */
[----:B------:R-:W-:Y:S05]  /*25e0*/  @!P1 BRA `(.L_x_289) ;  /* 0x0000000400449947 */ /* 0x000fea0003800000 */
[----:B------:R-:W0:Y:S01]  /*25f0*/  S2UR UR5, SR_CgaCtaId ;  /* 0x00000000000579c3 */ /* 0x000e220000008800 */
[----:B------:R-:W-:Y:S01]  /*2600*/  UMOV UR4, 0x400 ;  /* 0x0000040000047882 */ /* 0x000fe20000000000 */
[----:B------:R-:W-:Y:S01]  /*2610*/  LOP3.LUT R36, R34, 0xfffffff8, RZ, 0xc0, !PT ;  /* 0xfffffff822247812 */ /* 0x000fe200078ec0ff */
[----:B------:R-:W-:Y:S02]  /*2620*/  IMAD R38, R13, 0x8, R5 ;  /* 0x000000080d267824 */ /* 0x000fe400078e0205 */
[----:B------:R-:W-:Y:S01]  /*2630*/  HFMA2 R40, -RZ, RZ, 0, 0 ;  /* 0x00000000ff287431 */ /* 0x000fe200000001ff */
[----:B------:R-:W-:Y:S01]  /*2640*/  BSSY.RECONVERGENT B4, `(.L_x_290) ;  /* 0x000004a000047945 */ /* 0x000fe20003800200 */
[----:B------:R-:W-:Y:S02]  /*2650*/  IMAD.MOV.U32 R32, RZ, RZ, R13 ;  /* 0x000000ffff207224 */ /* 0x000fe400078e000d */
[----:B------:R-:W-:Y:S01]  /*2660*/  IMAD.MOV R36, RZ, RZ, -R36 ;  /* 0x000000ffff247224 */ /* 0x000fe200078e0a24 */
[----:B0-----:R-:W-:-:S06]  /*2670*/  ULEA UR4, UR5, UR4, 0x18 ;  /* 0x0000000405047291 */ /* 0x001fcc000f8ec0ff */
[----:B------:R-:W-:-:S05]  /*2680*/  LEA R26, R0, UR4, 0x3 ;  /* 0x00000004001a7c11 */ /* 0x000fca000f8e18ff */
[----:B------:R-:W-:-:S07]  /*2690*/  IMAD R38, R38, R3, R26 ;  /* 0x0000000326267224 */ /* 0x000fce00078e021a */
.L_x_291:
        /* <DEDUP_REMOVED lines=69> */
.L_x_290:
[----:B------:R-:W-:-:S07]  /*2af0*/  IADD3 R32, PT, PT, R32, 0x1, RZ ;  /* 0x0000000120207810 */ /* 0x000fce0007ffe0ff */
.L_x_289:
[----:B------:R-:W-:Y:S05]  /*2b00*/  BSYNC.RECONVERGENT B3 ;  /* 0x0000000000037941 */ /* 0x000fea0003800200 */
.L_x_288:
        /* <DEDUP_REMOVED lines=41> */
.L_x_293:
[----:B------:R-:W-:Y:S05]  /*2da0*/  BSYNC.RECONVERGENT B3 ;  /* 0x0000000000037941 */ /* 0x000fea0003800200 */
.L_x_292:
        /* <DEDUP_REMOVED lines=24> */
.L_x_295:
[----:B------:R-:W-:Y:S05]  /*2f30*/  BSYNC.RECONVERGENT B3 ;  /* 0x0000000000037941 */ /* 0x000fea0003800200 */
.L_x_294:
[----:B------:R-:W-:Y:S05]  /*2f40*/  @P1 BRA `(.L_x_287) ;  /* 0x0000000000241947 */ /* 0x000fea0003800000 */
[----:B------:R-:W-:-:S05]  /*2f50*/  IMAD R27, R3, R32, R0 ;  /* 0x00000020031b7224 */ /* 0x000fca00078e0200 */
[----:B------:R-:W-:-:S06]  /*2f60*/  LEA R27, R27, R4, 0x3 ;  /* 0x000000041b1b7211 */ /* 0x000fcc00078e18ff */
[----:B------:R-:W1:Y:S02]  /*2f70*/  LDS.64 R26, [R27] ;  /* 0x000000001b1a7984 */ /* 0x000e640000000a00 */
[C-C-:B-1----:R-:W-:Y:S02]  /*2f80*/  DSETP.GEU.AND P2, PT, R26.reuse, R24.reuse, PT ;  /* 0x000000181a00722a */ /* 0x142fe40003f4e000 */
[----:B------:R-:W-:Y:S01]  /*2f90*/  DSETP.GT.AND P1, PT, R26, R24, PT ;  /* 0x000000181a00722a */ /* 0x000fe20003f24000 */
[----:B------:R-:W-:-:S11]  /*2fa0*/  VIADD R26, R40, 0x1 ;  /* 0x00000001281a7836 */ /* 0x000fd60000000000 */
[----:B------:R-:W-:-:S05]  /*2fb0*/  @P2 IMAD.MOV R26, RZ, RZ, R40 ;  /* 0x000000ffff1a2224 */ /* 0x000fca00078e0228 */
[----:B------:R-:W-:Y:S01]  /*2fc0*/  IADD3 R40, PT, PT, R26, -0x1, RZ ;  /* 0xffffffff1a287810 */ /* 0x000fe20007ffe0ff */
[----:B------:R-:W-:-:S07]  /*2fd0*/  @!P1 IMAD.MOV R40, RZ, RZ, R26 ;  /* 0x000000ffff289224 */ /* 0x000fce00078e021a */
.L_x_287:
[----:B------:R-:W-:Y:S05]  /*2fe0*/  BSYNC.RECONVERGENT B2 ;  /* 0x0000000000027941 */ /* 0x000fea0003800200 */
.L_x_286:
        /* <DEDUP_REMOVED lines=11> */
.L_x_300:
        /* <DEDUP_REMOVED lines=69> */
.L_x_299:
[----:B------:R-:W-:Y:S05]  /*34f0*/  BSYNC.RECONVERGENT B3 ;  /* 0x0000000000037941 */ /* 0x000fea0003800200 */
.L_x_298:
        /* <DEDUP_REMOVED lines=41> */
.L_x_302:
[----:B------:R-:W-:Y:S05]  /*3790*/  BSYNC.RECONVERGENT B3 ;  /* 0x0000000000037941 */ /* 0x000fea0003800200 */
.L_x_301:
        /* <DEDUP_REMOVED lines=9> */
[----:B------:R-:W1:Y:S01]  /*3830*/  LDS.64 R28, [R30] ;  /* 0x000000001e1c7984 */ /* 0x000e620000000a00 */
[----:B------:R-:W-:-:S06]  /*3840*/  IMAD R27, R3, 0x8, R30 ;  /* 0x00000008031b7824 */ /* 0x000fcc00078e021e */
[----:B------:R-:W0:Y:S01]  /*3850*/  LDS.64 R26, [R27] ;  /* 0x000000001b1a7984 */ /* 0x000e220000000a00 */
[C-C-:B-1----:R-:W-:Y:S02]  /*3860*/  DSETP.GEU.AND P4, PT, R28.reuse, R24.reuse, PT ;  /* 0x000000181c00722a */ /* 0x142fe40003f8e000 */
[----:B------:R-:W-:Y:S01]  /*3870*/  DSETP.GT.AND P3, PT, R28, R24, PT ;  /* 0x000000181c00722a */ /* 0x000fe20003f64000 */
[----:B------:R-:W-:-:S11]  /*3880*/  VIADD R28, R40, 0x1 ;  /* 0x00000001281c7836 */ /* 0x000fd60000000000 */
        /* <DEDUP_REMOVED lines=9> */
.L_x_304:
[----:B------:R-:W-:Y:S05]  /*3920*/  BSYNC.RECONVERGENT B3 ;  /* 0x0000000000037941 */ /* 0x000fea0003800200 */
.L_x_303:
[----:B------:R-:W-:Y:S05]  /*3930*/  @P2 BRA `(.L_x_297) ;  /* 0x0000000000242947 */ /* 0x000fea0003800000 */
[----:B------:R-:W-:-:S04]  /*3940*/  IMAD R35, R3, R35, R0 ;  /* 0x0000002303237224 */ /* 0x000fc800078e0200 */
[----:B------:R-:W-:-:S06]  /*3950*/  IMAD R26, R35, 0x8, R4 ;  /* 0x00000008231a7824 */ /* 0x000fcc00078e0204 */
[----:B------:R-:W1:Y:S02]  /*3960*/  LDS.64 R26, [R26] ;  /* 0x000000001a1a7984 */ /* 0x000e640000000a00 */
[C-C-:B-1----:R-:W-:Y:S02]  /*3970*/  DSETP.GEU.AND P3, PT, R26.reuse, R24.reuse, PT ;  /* 0x000000181a00722a */ /* 0x142fe40003f6e000 */
[----:B------:R-:W-:Y:S01]  /*3980*/  DSETP.GT.AND P2, PT, R26, R24, PT ;  /* 0x000000181a00722a */ /* 0x000fe20003f44000 */
[----:B------:R-:W-:-:S11]  /*3990*/  IADD3 R24, PT, PT, R40, 0x1, RZ ;  /* 0x0000000128187810 */ /* 0x000fd60007ffe0ff */
[----:B------:R-:W-:-:S04]  /*39a0*/  @P3 IMAD.MOV R24, RZ, RZ, R40 ;  /* 0x000000ffff183224 */ /* 0x000fc800078e0228 */
[C---:B------:R-:W-:Y:S01]  /*39b0*/  VIADD R40, R24.reuse, 0xffffffff ;  /* 0xffffffff18287836 */ /* 0x040fe20000000000 */
[----:B------:R-:W-:-:S07]  /*39c0*/  @!P2 IADD3 R40, PT, PT, R24, RZ, RZ ;  /* 0x000000ff1828a210 */ /* 0x000fce0007ffe0ff */
.L_x_297:
[----:B------:R-:W-:Y:S05]  /*39d0*/  BSYNC.RECONVERGENT B2 ;  /* 0x0000000000027941 */ /* 0x000fea0003800200 */
.L_x_296:
[----:B------:R-:W-:Y:S01]  /*39e0*/  BSSY.RECONVERGENT B2, `(.L_x_305) ;  /* 0x00000a3000027945 */ /* 0x000fe20003800200 */
[----:B------:R-:W-:Y:S02]  /*39f0*/  IMAD.IADD R7, R7, 0x1, R40 ;  /* 0x0000000107077824 */ /* 0x000fe400078e0228 */
[----:B------:R-:W-:Y:S01]  /*3a00*/  IMAD.MOV.U32 R36, RZ, RZ, RZ ;  /* 0x000000ffff247224 */ /* 0x000fe200078e00ff */
[----:B------:R-:W-:Y:S06]  /*3a10*/  @P0 BRA `(.L_x_306) ;  /* 0x00000008007c0947 */ /* 0x000fec0003800000 */
[----:B-1----:R-:W-:Y:S01]  /*3a20*/  IADD3 R24, PT, PT, R2, -0x2, -R13 ;  /* 0xfffffffe02187810 */ /* 0x002fe20007ffe80d */
[----:B------:R-:W-:Y:S01]  /*3a30*/  BSSY.RECONVERGENT B3, `(.L_x_307) ;  /* 0x0000051000037945 */ /* 0x000fe20003800200 */
[----:B------:R-:W-:Y:S01]  /*3a40*/  LOP3.LUT R32, RZ, R13, RZ, 0x33, !PT ;  /* 0x0000000dff207212 */ /* 0x000fe200078e33ff */
[----:B------:R-:W-:Y:S01]  /*3a50*/  IMAD.MOV.U32 R36, RZ, RZ, RZ ;  /* 0x000000ffff247224 */ /* 0x000fe200078e00ff */
[----:B------:R-:W-:Y:S01]  /*3a60*/  ISETP.GE.U32.AND P2, PT, R24, 0x7, PT ;  /* 0x000000071800780c */ /* 0x000fe20003f46070 */
[----:B------:R-:W-:Y:S01]  /*3a70*/  IMAD.MOV.U32 R31, RZ, RZ, R33 ;  /* 0x000000ffff1f7224 */ /* 0x000fe200078e0021 */
[----:B------:R-:W-:-:S04]  /*3a80*/  IADD3 R30, PT, PT, R2, R32, RZ ;  /* 0x00000020021e7210 */ /* 0x000fc80007ffe0ff */
[----:B------:R-:W-:-:S04]  /*3a90*/  LOP3.LUT R34, R30, 0x7, RZ, 0xc0, !PT ;  /* 0x000000071e227812 */ /* 0x000fc800078ec0ff */
[----:B------:R-:W-:-:S03]  /*3aa0*/  ISETP.NE.AND P0, PT, R34, RZ, PT ;  /* 0x000000ff2200720c */ /* 0x000fc60003f05270 */
[----:B------:R-:W-:Y:S10]  /*3ab0*/  @!P2 BRA `(.L_x_308) ;  /* 0x000000040020a947 */ /* 0x000ff40003800000 */
[----:B------:R-:W-:Y:S01]  /*3ac0*/  MOV R36, RZ ;  /* 0x000000ff00247202 */ /* 0x000fe20000000f00 */
[----:B------:R-:W-:Y:S01]  /*3ad0*/  IMAD.MOV.U32 R31, RZ, RZ, R33 ;  /* 0x000000ffff1f7224 */ /* 0x000fe200078e0021 */
[----:B------:R-:W-:-:S07]  /*3ae0*/  LOP3.LUT R35, R30, 0xfffffff8, RZ, 0xc0, !PT ;  /* 0xfffffff81e237812 */ /* 0x000fce00078ec0ff */
.L_x_309:
[----:B------:R-:W-:Y:S01]  /*3af0*/  IMAD R25, R3, R31, R0 ;  /* 0x0000001f03197224 */ /* 0x000fe200078e0200 */
[----:B------:R-:W-:Y:S01]  /*3b00*/  IADD3 R37, PT, PT, R36, 0x1, RZ ;  /* 0x0000000124257810 */ /* 0x000fe20007ffe0ff */
[----:B------:R-:W-:Y:S02]  /*3b10*/  VIADD R31, R31, 0x8 ;  /* 0x000000081f1f7836 */ /* 0x000fe40000000000 */
[----:B------:R-:W-:-:S05]  /*3b20*/  IMAD R38, R25, 0x8, R4 ;  /* 0x0000000819267824 */ /* 0x000fca00078e0204 */
[----:B------:R0:W1:Y:S01]  /*3b30*/  LDS.64 R28, [R38] ;  /* 0x00000000261c7984 */ /* 0x0000620000000a00 */
[----:B------:R-:W-:-:S05]  /*3b40*/  LEA R40, R3, R38, 0x3 ;  /* 0x0000002603287211 */ /* 0x000fca00078e18ff */
[----:B------:R2:W3:Y:S01]  /*3b50*/  LDS.64 R26, [R40] ;  /* 0x00000000281a7984 */ /* 0x0004e20000000a00 */
[----:B------:R-:W-:-:S04]  /*3b60*/  IMAD R42, R3, 0x8, R40 ;  /* 0x00000008032a7824 */ /* 0x000fc800078e0228 */
[C---:B------:R-:W-:Y:S01]  /*3b70*/  IMAD R44, R3.reuse, 0x8, R42 ;  /* 0x00000008032c7824 */ /* 0x040fe200078e022a */
[----:B------:R-:W4:Y:S04]  /*3b80*/  LDS.64 R24, [R42] ;  /* 0x000000002a187984 */ /* 0x000f280000000a00 */
[----:B0-----:R-:W-:-:S05]  /*3b90*/  LEA R38, R3, R44, 0x3 ;  /* 0x0000002c03267211 */ /* 0x001fca00078e18ff */
[----:B--2---:R-:W-:Y:S01]  /*3ba0*/  IMAD R40, R3, 0x8, R38 ;  /* 0x0000000803287824 */ /* 0x004fe200078e0226 */
[C-C-:B-1----:R-:W-:Y:S02]  /*3bb0*/  DSETP.GEU.AND P3, PT, R28.reuse, R22.reuse, PT ;  /* 0x000000161c00722a */ /* 0x142fe40003f6e000 */
[--C-:B------:R-:W-:Y:S01]  /*3bc0*/  DSETP.GT.AND P2, PT, R28, R22.reuse, PT ;  /* 0x000000161c00722a */ /* 0x100fe20003f44000 */
[----:B------:R-:W0:Y:S11]  /*3bd0*/  LDS.64 R28, [R44] ;  /* 0x000000002c1c7984 */ /* 0x000e360000000a00 */
[----:B------:R-:W-:Y:S01]  /*3be0*/  @P3 IMAD.MOV R37, RZ, RZ, R36 ;  /* 0x000000ffff253224 */ /* 0x000fe200078e0224 */
[----:B---3--:R-:W-:-:S03]  /*3bf0*/  DSETP.GEU.AND P3, PT, R26, R22, PT ;  /* 0x000000161a00722a */ /* 0x008fc60003f6e000 */
[----:B------:R-:W-:Y:S02]  /*3c00*/  VIADD R36, R37, 0xffffffff ;  /* 0xffffffff25247836 */ /* 0x000fe40000000000 */
[----:B------:R-:W-:Y:S01]  /*3c10*/  @!P2 IMAD.MOV R36, RZ, RZ, R37 ;  /* 0x000000ffff24a224 */ /* 0x000fe200078e0225 */
[----:B------:R-:W-:Y:S01]  /*3c20*/  DSETP.GT.AND P2, PT, R26, R22, PT ;  /* 0x000000161a00722a */ /* 0x000fe20003f44000 */
[----:B------:R1:W2:Y:S02]  /*3c30*/  LDS.64 R26, [R38] ;  /* 0x00000000261a7984 */ /* 0x0002a40000000a00 */
[----:B------:R-:W-:-:S05]  /*3c40*/  VIADD R37, R36, 0x1 ;  /* 0x0000000124257836 */ /* 0x000fca0000000000 */
[----:B------:R-:W-:Y:S01]  /*3c50*/  @P3 IADD3 R37, PT, PT, R36, RZ, RZ ;  /* 0x000000ff24253210 */ /* 0x000fe20007ffe0ff */
[----:B----4-:R-:W-:Y:S01]  /*3c60*/  DSETP.GEU.AND P3, PT, R24, R22, PT ;  /* 0x000000161800722a */ /* 0x010fe20003f6e000 */
[----:B-1----:R-:W-:-:S03]  /*3c70*/  IMAD R38, R3, 0x8, R40 ;  /* 0x0000000803267824 */ /* 0x002fc600078e0228 */
[C---:B------:R-:W-:Y:S01]  /*3c80*/  VIADD R36, R37.reuse, 0xffffffff ;  /* 0xffffffff25247836 */ /* 0x040fe20000000000 */
[----:B------:R-:W-:Y:S01]  /*3c90*/  @!P2 IADD3 R36, PT, PT, R37, RZ, RZ ;  /* 0x000000ff2524a210 */ /* 0x000fe20007ffe0ff */
[----:B------:R-:W-:Y:S01]  /*3ca0*/  DSETP.GT.AND P2, PT, R24, R22, PT ;  /* 0x000000161800722a */ /* 0x000fe20003f44000 */
[----:B------:R-:W-:Y:S01]  /*3cb0*/  LEA R39, R3, R38, 0x3 ;  /* 0x0000002603277211 */ /* 0x000fe200078e18ff */
[----:B------:R-:W1:Y:S02]  /*3cc0*/  LDS.64 R24, [R40] ;  /* 0x0000000028187984 */ /* 0x000e640000000a00 */
[----:B------:R-:W-:-:S04]  /*3cd0*/  VIADD R37, R36, 0x1 ;  /* 0x0000000124257836 */ /* 0x000fc80000000000 */
[----:B------:R-:W-:Y:S01]  /*3ce0*/  @P3 IMAD.MOV R37, RZ, RZ, R36 ;  /* 0x000000ffff253224 */ /* 0x000fe200078e0224 */
[----:B0-----:R-:W-:-:S04]  /*3cf0*/  DSETP.GEU.AND P3, PT, R28, R22, PT ;  /* 0x000000161c00722a */ /* 0x001fc80003f6e000 */
[----:B------:R-:W-:Y:S01]  /*3d00*/  IADD3 R36, PT, PT, R37, -0x1, RZ ;  /* 0xffffffff25247810 */ /* 0x000fe20007ffe0ff */
[----:B------:R-:W-:Y:S01]  /*3d10*/  @!P2 IMAD.MOV R36, RZ, RZ, R37 ;  /* 0x000000ffff24a224 */ /* 0x000fe200078e0225 */
[----:B------:R-:W-:Y:S01]  /*3d20*/  DSETP.GT.AND P2, PT, R28, R22, PT ;  /* 0x000000161c00722a */ /* 0x000fe20003f44000 */
[----:B------:R-:W0:Y:S03]  /*3d30*/  LDS.64 R28, [R38] ;  /* 0x00000000261c7984 */ /* 0x000e260000000a00 */
[----:B------:R-:W-:-:S04]  /*3d40*/  IADD3 R37, PT, PT, R36, 0x1, RZ ;  /* 0x0000000124257810 */ /* 0x000fc80007ffe0ff */
[----:B------:R-:W-:Y:S01]  /*3d50*/  @P3 IMAD.MOV R37, RZ, RZ, R36 ;  /* 0x000000ffff253224 */ /* 0x000fe200078e0224 */
[----:B--2---:R-:W-:-:S03]  /*3d60*/  DSETP.GEU.AND P3, PT, R26, R22, PT ;  /* 0x000000161a00722a */ /* 0x004fc60003f6e000 */
[----:B------:R-:W-:Y:S02]  /*3d70*/  VIADD R36, R37, 0xffffffff ;  /* 0xffffffff25247836 */ /* 0x000fe40000000000 */
[----:B------:R-:W-:Y:S01]  /*3d80*/  @!P2 IMAD.MOV R36, RZ, RZ, R37 ;  /* 0x000000ffff24a224 */ /* 0x000fe200078e0225 */
[----:B------:R-:W-:Y:S01]  /*3d90*/  DSETP.GT.AND P2, PT, R26, R22, PT ;  /* 0x000000161a00722a */ /* 0x000fe20003f44000 */
[----:B------:R-:W2:Y:S02]  /*3da0*/  LDS.64 R26, [R39] ;  /* 0x00000000271a7984 */ /* 0x000ea40000000a00 */
[----:B------:R-:W-:-:S05]  /*3db0*/  VIADD R37, R36, 0x1 ;  /* 0x0000000124257836 */ /* 0x000fca0000000000 */
[----:B------:R-:W-:Y:S01]  /*3dc0*/  @P3 IADD3 R37, PT, PT, R36, RZ, RZ ;  /* 0x000000ff24253210 */ /* 0x000fe20007ffe0ff */
[----:B-1----:R-:W-:-:S04]  /*3dd0*/  DSETP.GEU.AND P3, PT, R24, R22, PT ;  /* 0x000000161800722a */ /* 0x002fc80003f6e000 */
        /* <DEDUP_REMOVED lines=14> */
[----:B------:R-:W-:Y:S01]  /*3ec0*/  DSETP.GT.AND P2, PT, R26, R22, PT ;  /* 0x000000161a00722a */ /* 0x000fe20003f44000 */
[----:B------:R-:W-:-:S03]  /*3ed0*/  IMAD.IADD R24, R32, 0x1, R31 ;  /* 0x0000000120187824 */ /* 0x000fc600078e021f */
[----:B------:R-:W-:-:S03]  /*3ee0*/  IADD3 R26, PT, PT, R25, 0x1, RZ ;  /* 0x00000001191a7810 */ /* 0x000fc60007ffe0ff */
[----:B------:R-:W-:Y:S01]  /*3ef0*/  @P3 IMAD.MOV R26, RZ, RZ, R25 ;  /* 0x000000ffff1a3224 */ /* 0x000fe200078e0219 */
[----:B------:R-:W-:-:S04]  /*3f00*/  ISETP.NE.AND P3, PT, R24, R35, PT ;  /* 0x000000231800720c */ /* 0x000fc80003f65270 */
[----:B------:R-:W-:Y:S02]  /*3f10*/  IADD3 R36, PT, PT, R26, -0x1, RZ ;  /* 0xffffffff1a247810 */ /* 0x000fe40007ffe0ff */
[----:B------:R-:W-:-:S07]  /*3f20*/  @!P2 IMAD.MOV R36, RZ, RZ, R26 ;  /* 0x000000ffff24a224 */ /* 0x000fce00078e021a */
[----:B------:R-:W-:Y:S05]  /*3f30*/  @P3 BRA `(.L_x_309) ;  /* 0xfffffff800ec3947 */ /* 0x000fea000383ffff */
.L_x_308:
[----:B------:R-:W-:Y:S05]  /*3f40*/  BSYNC.RECONVERGENT B3 ;  /* 0x0000000000037941 */ /* 0x000fea0003800200 */
.L_x_307:
[----:B------:R-:W-:Y:S05]  /*3f50*/  @!P0 BRA `(.L_x_306) ;  /* 0x00000004002c8947 */ /* 0x000fea0003800000 */
[----:B------:R-:W-:Y:S01]  /*3f60*/  ISETP.GE.U32.AND P2, PT, R34, 0x4, PT ;  /* 0x000000042200780c */ /* 0x000fe20003f46070 */
[----:B------:R-:W-:Y:S01]  /*3f70*/  BSSY.RECONVERGENT B3, `(.L_x_310) ;  /* 0x0000026000037945 */ /* 0x000fe20003800200 */
[----:B------:R-:W-:-:S04]  /*3f80*/  LOP3.LUT R35, R30, 0x3, RZ, 0xc0, !PT ;  /* 0x000000031e237812 */ /* 0x000fc800078ec0ff */
[----:B------:R-:W-:-:S07]  /*3f90*/  ISETP.NE.AND P0, PT, R35, RZ, PT ;  /* 0x000000ff2300720c */ /* 0x000fce0003f05270 */
[----:B------:R-:W-:Y:S06]  /*3fa0*/  @!P2 BRA `(.L_x_311) ;  /* 0x000000000088a947 */ /* 0x000fec0003800000 */
[C---:B------:R-:W-:Y:S01]  /*3fb0*/  IMAD R25, R31.reuse, R3, R0 ;  /* 0x000000031f197224 */ /* 0x040fe200078e0200 */
        /* <DEDUP_REMOVED lines=33> */
.L_x_311:
[----:B------:R-:W-:Y:S05]  /*41d0*/  BSYNC.RECONVERGENT B3 ;  /* 0x0000000000037941 */ /* 0x000fea0003800200 */
.L_x_310:
        /* <DEDUP_REMOVED lines=24> */
.L_x_313:
[----:B------:R-:W-:Y:S05]  /*4360*/  BSYNC.RECONVERGENT B3 ;  /* 0x0000000000037941 */ /* 0x000fea0003800200 */
.L_x_312:
[----:B------:R-:W-:Y:S05]  /*4370*/  @P0 BRA `(.L_x_306) ;  /* 0x0000000000240947 */ /* 0x000fea0003800000 */
[----:B------:R-:W-:-:S04]  /*4380*/  IMAD R25, R3, R31, R0 ;  /* 0x0000001f03197224 */ /* 0x000fc800078e0200 */
[----:B------:R-:W-:-:S06]  /*4390*/  IMAD R25, R25, 0x8, R4 ;  /* 0x0000000819197824 */ /* 0x000fcc00078e0204 */
[----:B------:R-:W0:Y:S02]  /*43a0*/  LDS.64 R24, [R25] ;  /* 0x0000000019187984 */ /* 0x000e240000000a00 */
[C-C-:B0-----:R-:W-:Y:S02]  /*43b0*/  DSETP.GEU.AND P2, PT, R24.reuse, R22.reuse, PT ;  /* 0x000000161800722a */ /* 0x141fe40003f4e000 */
[----:B------:R-:W-:Y:S01]  /*43c0*/  DSETP.GT.AND P0, PT, R24, R22, PT ;  /* 0x000000161800722a */ /* 0x000fe20003f04000 */
[----:B------:R-:W-:-:S11]  /*43d0*/  VIADD R24, R36, 0x1 ;  /* 0x0000000124187836 */ /* 0x000fd60000000000 */
[----:B------:R-:W-:-:S05]  /*43e0*/  @P2 IADD3 R24, PT, PT, R36, RZ, RZ ;  /* 0x000000ff24182210 */ /* 0x000fca0007ffe0ff */
[----:B------:R-:W-:Y:S02]  /*43f0*/  VIADD R36, R24, 0xffffffff ;  /* 0xffffffff18247836 */ /* 0x000fe40000000000 */
[----:B------:R-:W-:-:S07]  /*4400*/  @!P0 IMAD.MOV R36, RZ, RZ, R24 ;  /* 0x000000ffff248224 */ /* 0x000fce00078e0218 */
.L_x_306:
[----:B------:R-:W-:Y:S05]  /*4410*/  BSYNC.RECONVERGENT B2 ;  /* 0x0000000000027941 */ /* 0x000fea0003800200 */
.L_x_305:
[----:B------:R-:W-:Y:S04]  /*4420*/  BSSY.RECONVERGENT B2, `(.L_x_314) ;  /* 0x000009c000027945 */ /* 0x000fe80003800200 */
[----:B------:R-:W-:Y:S05]  /*4430*/  @!P1 BRA `(.L_x_315) ;  /* 0x0000000800689947 */ /* 0x000fea0003800000 */
[C---:B-1----:R-:W-:Y:S01]  /*4440*/  IADD3 R24, PT, PT, R13.reuse, -0x1, RZ ;  /* 0xffffffff0d187810 */ /* 0x042fe20007ffe0ff */
[----:B------:R-:W-:Y:S01]  /*4450*/  BSSY.RECONVERGENT B3, `(.L_x_316) ;  /* 0x000004c000037945 */ /* 0x000fe20003800200 */
[----:B------:R-:W-:Y:S01]  /*4460*/  LOP3.LUT R32, R13, 0x7, RZ, 0xc0, !PT ;  /* 0x000000070d207812 */ /* 0x000fe200078ec0ff */
[----:B------:R-:W-:Y:S01]  /*4470*/  IMAD.MOV.U32 R30, RZ, RZ, RZ ;  /* 0x000000ffff1e7224 */ /* 0x000fe200078e00ff */
[----:B------:R-:W-:Y:S02]  /*4480*/  ISETP.GE.U32.AND P1, PT, R24, 0x7, PT ;  /* 0x000000071800780c */ /* 0x000fe40003f26070 */
[----:B------:R-:W-:-:S11]  /*4490*/  ISETP.NE.AND P0, PT, R32, RZ, PT ;  /* 0x000000ff2000720c */ /* 0x000fd60003f05270 */
[----:B------:R-:W-:Y:S05]  /*44a0*/  @!P1 BRA `(.L_x_317) ;  /* 0x0000000400189947 */ /* 0x000fea0003800000 */
[----:B------:R-:W-:Y:S01]  /*44b0*/  LOP3.LUT R30, R13, 0x7ffffff8, RZ, 0xc0, !PT ;  /* 0x7ffffff80d1e7812 */ /* 0x000fe200078ec0ff */
[----:B------:R-:W-:-:S07]  /*44c0*/  IMAD.MOV.U32 R31, RZ, RZ, RZ ;  /* 0x000000ffff1f7224 */ /* 0x000fce00078e00ff */
.L_x_318:
        /* <DEDUP_REMOVED lines=9> */
[C---:B------:R-:W-:Y:S01]  /*4560*/  LEA R42, R3.reuse, R40, 0x3 ;  /* 0x00000028032a7211 */ /* 0x040fe200078e18ff */
[C-C-:B0-----:R-:W-:Y:S02]  /*4570*/  DSETP.GEU.AND P2, PT, R26.reuse, R22.reuse, PT ;  /* 0x000000161a00722a */ /* 0x141fe40003f4e000 */
[--C-:B------:R-:W-:Y:S02]  /*4580*/  DSETP.GT.AND P1, PT, R26, R22.reuse, PT ;  /* 0x000000161a00722a */ /* 0x100fe40003f24000 */
[----:B------:R-:W0:Y:S10]  /*4590*/  LDS.64 R26, [R42] ;  /* 0x000000002a1a7984 */ /* 0x000e340000000a00 */
[----:B------:R-:W-:Y:S01]  /*45a0*/  @P2 IMAD.MOV R35, RZ, RZ, R36 ;  /* 0x000000ffff232224 */ /* 0x000fe200078e0224 */
[----:B-1----:R-:W-:Y:S01]  /*45b0*/  DSETP.GEU.AND P2, PT, R28, R22, PT ;  /* 0x000000161c00722a */ /* 0x002fe20003f4e000 */
[----:B------:R-:W-:-:S03]  /*45c0*/  IMAD R36, R3, 0x8, R42 ;  /* 0x0000000803247824 */ /* 0x000fc600078e022a */
[----:B------:R-:W-:Y:S01]  /*45d0*/  IADD3 R34, PT, PT, R35, -0x1, RZ ;  /* 0xffffffff23227810 */ /* 0x000fe20007ffe0ff */
[----:B------:R-:W-:Y:S01]  /*45e0*/  @!P1 IMAD.MOV R34, RZ, RZ, R35 ;  /* 0x000000ffff229224 */ /* 0x000fe200078e0223 */
[----:B------:R-:W-:Y:S01]  /*45f0*/  DSETP.GT.AND P1, PT, R28, R22, PT ;  /* 0x000000161c00722a */ /* 0x000fe20003f24000 */
[----:B------:R-:W-:Y:S01]  /*4600*/  LEA R38, R3, R36, 0x3 ;  /* 0x0000002403267211 */ /* 0x000fe200078e18ff */
[----:B------:R1:W3:Y:S02]  /*4610*/  LDS.64 R28, [R36] ;  /* 0x00000000241c7984 */ /* 0x0002e40000000a00 */
[----:B------:R-:W-:-:S04]  /*4620*/  IADD3 R35, PT, PT, R34, 0x1, RZ ;  /* 0x0000000122237810 */ /* 0x000fc80007ffe0ff */
[----:B------:R-:W-:Y:S01]  /*4630*/  @P2 IMAD.MOV R35, RZ, RZ, R34 ;  /* 0x000000ffff232224 */ /* 0x000fe200078e0222 */
[C-C-:B--2---:R-:W-:Y:S01]  /*4640*/  DSETP.GEU.AND P2, PT, R24.reuse, R22.reuse, PT ;  /* 0x000000161800722a */ /* 0x144fe20003f4e000 */
        /* <DEDUP_REMOVED lines=15> */
[----:B---3--:R-:W-:-:S04]  /*4740*/  DSETP.GEU.AND P2, PT, R28, R22, PT ;  /* 0x000000161c00722a */ /* 0x008fc80003f4e000 */
        /* <DEDUP_REMOVED lines=15> */
[----:B------:R-:W-:-:S04]  /*4840*/  DSETP.GT.AND P1, PT, R26, R22, PT ;  /* 0x000000161a00722a */ /* 0x000fc80003f24000 */
[----:B------:R-:W-:-:S04]  /*4850*/  IADD3 R24, PT, PT, R25, 0x1, RZ ;  /* 0x0000000119187810 */ /* 0x000fc80007ffe0ff */
[----:B------:R-:W-:Y:S01]  /*4860*/  @P2 IMAD.MOV R24, RZ, RZ, R25 ;  /* 0x000000ffff182224 */ /* 0x000fe200078e0219 */
[----:B--2---:R-:W-:-:S04]  /*4870*/  DSETP.GEU.AND P2, PT, R28, R22, PT ;  /* 0x000000161c00722a */ /* 0x004fc80003f4e000 */
[----:B------:R-:W-:Y:S01]  /*4880*/  IADD3 R25, PT, PT, R24, -0x1, RZ ;  /* 0xffffffff18197810 */ /* 0x000fe20007ffe0ff */
[----:B------:R-:W-:Y:S01]  /*4890*/  @!P1 IMAD.MOV R25, RZ, RZ, R24 ;  /* 0x000000ffff199224 */ /* 0x000fe200078e0218 */
[----:B------:R-:W-:-:S04]  /*48a0*/  DSETP.GT.AND P1, PT, R28, R22, PT ;  /* 0x000000161c00722a */ /* 0x000fc80003f24000 */
[----:B------:R-:W-:-:S04]  /*48b0*/  IADD3 R24, PT, PT, R25, 0x1, RZ ;  /* 0x0000000119187810 */ /* 0x000fc80007ffe0ff */
[----:B------:R-:W-:Y:S02]  /*48c0*/  @P2 IADD3 R24, PT, PT, R25, RZ, RZ ;  /* 0x000000ff19182210 */ /* 0x000fe40007ffe0ff */
[----:B------:R-:W-:-:S03]  /*48d0*/  ISETP.NE.AND P2, PT, R31, R30, PT ;  /* 0x0000001e1f00720c */ /* 0x000fc60003f45270 */
[C---:B------:R-:W-:Y:S01]  /*48e0*/  VIADD R36, R24.reuse, 0xffffffff ;  /* 0xffffffff18247836 */ /* 0x040fe20000000000 */
[----:B------:R-:W-:-:S09]  /*48f0*/  @!P1 IADD3 R36, PT, PT, R24, RZ, RZ ;  /* 0x000000ff18249210 */ /* 0x000fd20007ffe0ff */
[----:B------:R-:W-:Y:S05]  /*4900*/  @P2 BRA `(.L_x_318) ;  /* 0xfffffff800f02947 */ /* 0x000fea000383ffff */
.L_x_317:
[----:B------:R-:W-:Y:S05]  /*4910*/  BSYNC.RECONVERGENT B3 ;  /* 0x0000000000037941 */ /* 0x000fea0003800200 */
.L_x_316:
[----:B------:R-:W-:Y:S05]  /*4920*/  @!P0 BRA `(.L_x_315) ;  /* 0x00000004002c8947 */ /* 0x000fea0003800000 */
[----:B------:R-:W-:Y:S01]  /*4930*/  ISETP.GE.U32.AND P1, PT, R32, 0x4, PT ;  /* 0x000000042000780c */ /* 0x000fe20003f26070 */
[----:B------:R-:W-:Y:S01]  /*4940*/  BSSY.RECONVERGENT B3, `(.L_x_319) ;  /* 0x0000026000037945 */ /* 0x000fe20003800200 */
[----:B------:R-:W-:-:S04]  /*4950*/  LOP3.LUT R37, R13, 0x3, RZ, 0xc0, !PT ;  /* 0x000000030d257812 */ /* 0x000fc800078ec0ff */
[----:B------:R-:W-:-:S07]  /*4960*/  ISETP.NE.AND P0, PT, R37, RZ, PT ;  /* 0x000000ff2500720c */ /* 0x000fce0003f05270 */
[----:B------:R-:W-:Y:S06]  /*4970*/  @!P1 BRA `(.L_x_320) ;  /* 0x0000000000889947 */ /* 0x000fec0003800000 */
[C---:B------:R-:W-:Y:S01]  /*4980*/  IMAD R25, R30.reuse, R3, R0 ;  /* 0x000000031e197224 */ /* 0x040fe200078e0200 */
        /* <DEDUP_REMOVED lines=33> */
.L_x_320:
[----:B------:R-:W-:Y:S05]  /*4ba0*/  BSYNC.RECONVERGENT B3 ;  /* 0x0000000000037941 */ /* 0x000fea0003800200 */
.L_x_319:
        /* <DEDUP_REMOVED lines=11> */
[----:B------:R-:W-:-:S06]  /*4c60*/  IMAD R24, R3, 0x8, R28 ;  /* 0x0000000803187824 */ /* 0x000fcc00078e021c */
        /* <DEDUP_REMOVED lines=12> */
.L_x_322:
[----:B------:R-:W-:Y:S05]  /*4d30*/  BSYNC.RECONVERGENT B3 ;  /* 0x0000000000037941 */ /* 0x000fea0003800200 */
.L_x_321:
[----:B------:R-:W-:Y:S05]  /*4d40*/  @P0 BRA `(.L_x_315) ;  /* 0x0000000000240947 */ /* 0x000fea0003800000 */
[----:B------:R-:W-:-:S04]  /*4d50*/  IMAD R13, R3, R30, R0 ;  /* 0x0000001e030d7224 */ /* 0x000fc800078e0200 */
[----:B------:R-:W-:-:S05]  /*4d60*/  IMAD R13, R13, 0x8, R4 ;  /* 0x000000080d0d7824 */ /* 0x000fca00078e0204 */
[----:B------:R-:W0:Y:S02]  /*4d70*/  LDS.64 R24, [R13] ;  /* 0x000000000d187984 */ /* 0x000e240000000a00 */
[C-C-:B0-----:R-:W-:Y:S02]  /*4d80*/  DSETP.GEU.AND P1, PT, R24.reuse, R22.reuse, PT ;  /* 0x000000161800722a */ /* 0x141fe40003f2e000 */
[----:B------:R-:W-:Y:S01]  /*4d90*/  DSETP.GT.AND P0, PT, R24, R22, PT ;  /* 0x000000161800722a */ /* 0x000fe20003f04000 */
[----:B------:R-:W-:-:S11]  /*4da0*/  IADD3 R24, PT, PT, R36, 0x1, RZ ;  /* 0x0000000124187810 */ /* 0x000fd60007ffe0ff */
[----:B------:R-:W-:-:S05]  /*4db0*/  @P1 IMAD.MOV R24, RZ, RZ, R36 ;  /* 0x000000ffff181224 */ /* 0x000fca00078e0224 */
[----:B------:R-:W-:Y:S01]  /*4dc0*/  IADD3 R36, PT, PT, R24, -0x1, RZ ;  /* 0xffffffff18247810 */ /* 0x000fe20007ffe0ff */
[----:B------:R-:W-:-:S07]  /*4dd0*/  @!P0 IMAD.MOV R36, RZ, RZ, R24 ;  /* 0x000000ffff248224 */ /* 0x000fce00078e0218 */
.L_x_315:
[----:B------:R-:W-:Y:S05]  /*4de0*/  BSYNC.RECONVERGENT B2 ;  /* 0x0000000000027941 */ /* 0x000fea0003800200 */
.L_x_314:
[----:B------:R2:W-:Y:S01]  /*4df0*/  STS.64 [R12], R22 ;  /* 0x000000160c007388 */ /* 0x0005e20000000a00 */
[----:B------:R-:W-:Y:S02]  /*4e00*/  ISETP.NE.AND P0, PT, R33, R2, PT ;  /* 0x000000022100720c */ /* 0x000fe40003f05270 */
[----:B------:R-:W-:Y:S02]  /*4e10*/  IADD3 R7, PT, PT, R7, R36, RZ ;  /* 0x0000002407077210 */ /* 0x000fe40007ffe0ff */
[----:B------:R-:W-:-:S09]  /*4e20*/  SEL R13, R33, RZ, P0 ;  /* 0x000000ff210d7207 */ /* 0x000fd20000000000 */
.L_x_285:
[----:B------:R-:W-:Y:S05]  /*4e30*/  BSYNC.RECONVERGENT B1 ;  /* 0x0000000000017941 */ /* 0x000fea0003800200 */
.L_x_274:
[----:B------:R-:W-:Y:S01]  /*4e40*/  DSETP.NEU.AND P0, PT, R16, RZ, PT ;  /* 0x000000ff1000722a */ /* 0x000fe20003f0d000 */
[----:B------:R-:W-:Y:S01]  /*4e50*/  BSSY.RECONVERGENT B1, `(.L_x_323) ;  /* 0x000001b000017945 */ /* 0x000fe20003800200 */
[----:B-1----:R-:W-:-:S12]  /*4e60*/  IMAD.MOV.U32 R25, RZ, RZ, RZ ;  /* 0x000000ffff197224 */ /* 0x002fd800078e00ff */
[----:B------:R-:W-:Y:S05]  /*4e70*/  @!P0 BRA `(.L_x_324) ;  /* 0x0000000000608947 */ /* 0x000fea0003800000 */
[----:B--2---:R-:W1:Y:S01]  /*4e80*/  MUFU.RCP64H R23, R17 ;  /* 0x0000001100177308 */ /* 0x004e620000001800 */
[----:B------:R-:W-:Y:S01]  /*4e90*/  MOV R22, 0x1 ;  /* 0x0000000100167802 */ /* 0x000fe20000000f00 */
[----:B------:R-:W-:Y:S05]  /*4ea0*/  BSSY.RECONVERGENT B2, `(.L_x_325) ;  /* 0x0000014000027945 */ /* 0x000fea0003800200 */
[----:B-1----:R-:W-:-:S08]  /*4eb0*/  DFMA R24, R22, -R16, 1 ;  /* 0x3ff000001618742b */ /* 0x002fd00000000810 */
[----:B------:R-:W-:-:S08]  /*4ec0*/  DFMA R24, R24, R24, R24 ;  /* 0x000000181818722b */ /* 0x000fd00000000018 */
[----:B------:R-:W-:Y:S02]  /*4ed0*/  DFMA R22, R22, R24, R22 ;  /* 0x000000181616722b */ /* 0x000fe40000000016 */
[----:B------:R-:W1:Y:S06]  /*4ee0*/  I2F.F64 R24, R7 ;  /* 0x0000000700187312 */ /* 0x000e6c0000201c00 */
[----:B------:R-:W-:-:S08]  /*4ef0*/  DFMA R26, R22, -R16, 1 ;  /* 0x3ff00000161a742b */ /* 0x000fd00000000810 */
[----:B------:R-:W-:Y:S01]  /*4f00*/  DFMA R22, R22, R26, R22 ;  /* 0x0000001a1616722b */ /* 0x000fe20000000016 */
[----:B-1----:R-:W-:-:S07]  /*4f10*/  FSETP.GEU.AND P1, PT, |R25|, 6.5827683646048100446e-37, PT ;  /* 0x036000001900780b */ /* 0x002fce0003f2e200 */
[----:B------:R-:W-:-:S08]  /*4f20*/  DMUL R26, R24, R22 ;  /* 0x00000016181a7228 */ /* 0x000fd00000000000 */
[----:B------:R-:W-:-:S08]  /*4f30*/  DFMA R28, R26, -R16, R24 ;  /* 0x800000101a1c722b */ /* 0x000fd00000000018 */
[----:B------:R-:W-:-:S10]  /*4f40*/  DFMA R22, R22, R28, R26 ;  /* 0x0000001c1616722b */ /* 0x000fd4000000001a */
[----:B0-----:R-:W-:-:S05]  /*4f50*/  FFMA R12, RZ, R17, R23 ;  /* 0x00000011ff0c7223 */ /* 0x001fca0000000017 */
[----:B------:R-:W-:-:S13]  /*4f60*/  FSETP.GT.AND P0, PT, |R12|, 1.469367938527859385e-39, PT ;  /* 0x001000000c00780b */ /* 0x000fda0003f04200 */
[----:B------:R-:W-:Y:S05]  /*4f70*/  @P0 BRA P1, `(.L_x_326) ;  /* 0x0000000000180947 */ /* 0x000fea0000800000 */
[----:B------:R-:W-:Y:S01]  /*4f80*/  IMAD.MOV.U32 R26, RZ, RZ, R24 ;  /* 0x000000ffff1a7224 */ /* 0x000fe200078e0018 */
[----:B------:R-:W-:Y:S01]  /*4f90*/  MOV R29, R25 ;  /* 0x00000019001d7202 */ /* 0x000fe20000000f00 */
[----:B------:R-:W-:Y:S01]  /*4fa0*/  IMAD.MOV.U32 R22, RZ, RZ, R16 ;  /* 0x000000ffff167224 */ /* 0x000fe200078e0010 */
[----:B------:R-:W-:Y:S02]  /*4fb0*/  MOV R23, R17 ;  /* 0x0000001100177202 */ /* 0x000fe40000000f00 */
[----:B------:R-:W-:-:S07]  /*4fc0*/  MOV R36, 0x4fe0 ;  /* 0x00004fe000247802 */ /* 0x000fce0000000f00 */
[----:B------:R-:W-:Y:S05]  /*4fd0*/  CALL.REL.NOINC `($__internal_3_$__cuda_sm20_div_rn_f64_full) ;  /* 0x0000000000307944 */ /* 0x000fea0003c00000 */
.L_x_326:
[----:B------:R-:W-:Y:S05]  /*4fe0*/  BSYNC.RECONVERGENT B2 ;  /* 0x0000000000027941 */ /* 0x000fea0003800200 */
.L_x_325:
[----:B------:R1:W3:Y:S02]  /*4ff0*/  F2F.F32.F64 R25, R22 ;  /* 0x0000001600197310 */ /* 0x0002e40000301000 */
.L_x_324:
[----:B------:R-:W-:Y:S05]  /*5000*/  BSYNC.RECONVERGENT B1 ;  /* 0x0000000000017941 */ /* 0x000fea0003800200 */
.L_x_323:
[----:B-12---:R-:W-:-:S05]  /*5010*/  IMAD.WIDE.U32 R22, R6, 0x4, R14 ;  /* 0x0000000406167825 */ /* 0x006fca00078e000e */
[----:B---3--:R1:W-:Y:S02]  /*5020*/  STG.E desc[UR6][R22.64], R25 ;  /* 0x0000001916007986 */ /* 0x0083e4000c101906 */
.L_x_270:
[----:B------:R-:W-:Y:S05]  /*5030*/  BSYNC.RECONVERGENT B0 ;  /* 0x0000000000007941 */ /* 0x000fea0003800200 */
.L_x_269:
[----:B------:R-:W2:Y:S01]  /*5040*/  LDCU UR4, c[0x0][0x390] ;  /* 0x00007200ff0477ac */ /* 0x000ea20008000800 */
[----:B------:R-:W-:-:S05]  /*5050*/  VIADD R6, R6, 0x1 ;  /* 0x0000000106067836 */ /* 0x000fca0000000000 */
[----:B--2---:R-:W-:-:S13]  /*5060*/  ISETP.NE.AND P0, PT, R6, UR4, PT ;  /* 0x0000000406007c0c */ /* 0x004fda000bf05270 */
[----:B------:R-:W-:Y:S05]  /*5070*/  @!P0 EXIT ;  /* 0x000000000000894d */ /* 0x000fea0003800000 */
[----:B------:R-:W-:Y:S01]  /*5080*/  MOV R29, R10 ;  /* 0x0000000a001d7202 */ /* 0x000fe20000000f00 */
[----:B------:R-:W-:Y:S06]  /*5090*/  BRA `(.L_x_327) ;  /* 0xffffffc400287947 */ /* 0x000fec000383ffff */
        .weak           $__internal_3_$__cuda_sm20_div_rn_f64_full
        .type           $__internal_3_$__cuda_sm20_div_rn_f64_full,@function
        .size           $__internal_3_$__cuda_sm20_div_rn_f64_full,(.L_x_414 - $__internal_3_$__cuda_sm20_div_rn_f64_full)
$__internal_3_$__cuda_sm20_div_rn_f64_full:
[C---:B------:R-:W-:Y:S01]  /*50a0*/  FSETP.GEU.AND P0, PT, |R23|.reuse, 1.469367938527859385e-39, PT ;  /* 0x001000001700780b */ /* 0x040fe20003f0e200 */
[----:B------:R-:W-:Y:S01]  /*50b0*/  IMAD.MOV.U32 R25, RZ, RZ, R29 ;  /* 0x000000ffff197224 */ /* 0x000fe200078e001d */
[----:B------:R-:W-:Y:S01]  /*50c0*/  LOP3.LUT R34, R23, 0x800fffff, RZ, 0xc0, !PT ;  /* 0x800fffff17227812 */ /* 0x000fe200078ec0ff */
[----:B------:R-:W-:Y:S01]  /*50d0*/  BSSY.RECONVERGENT B3, `(.L_x_328) ;  /* 0x0000056000037945 */ /* 0x000fe20003800200 */
[----:B------:R-:W-:Y:S01]  /*50e0*/  MOV R24, R26 ;  /* 0x0000001a00187202 */ /* 0x000fe20000000f00 */
[----:B------:R-:W-:Y:S01]  /*50f0*/  HFMA2 R26, -RZ, RZ, 0, 5.9604644775390625e-08 ;  /* 0x00000001ff1a7431 */ /* 0x000fe200000001ff */
[----:B------:R-:W-:Y:S01]  /*5100*/  LOP3.LUT R35, R34, 0x3ff00000, RZ, 0xfc, !PT ;  /* 0x3ff0000022237812 */ /* 0x000fe200078efcff */
[----:B------:R-:W-:Y:S01]  /*5110*/  IMAD.MOV.U32 R34, RZ, RZ, R22 ;  /* 0x000000ffff227224 */ /* 0x000fe200078e0016 */
[C---:B------:R-:W-:Y:S02]  /*5120*/  FSETP.GEU.AND P2, PT, |R25|.reuse, 1.469367938527859385e-39, PT ;  /* 0x001000001900780b */ /* 0x040fe40003f4e200 */
[----:B------:R-:W-:-:S02]  /*5130*/  LOP3.LUT R37, R25, 0x7ff00000, RZ, 0xc0, !PT ;  /* 0x7ff0000019257812 */ /* 0x000fc400078ec0ff */
[----:B------:R-:W-:Y:S01]  /*5140*/  LOP3.LUT R38, R23, 0x7ff00000, RZ, 0xc0, !PT ;  /* 0x7ff0000017267812 */ /* 0x000fe200078ec0ff */
[----:B------:R-:W-:Y:S01]  /*5150*/  @!P0 DMUL R34, R22, 8.98846567431157953865e+307 ;  /* 0x7fe0000016228828 */ /* 0x000fe20000000000 */
[----:B------:R-:W-:Y:S02]  /*5160*/  MOV R39, R37 ;  /* 0x0000002500277202 */ /* 0x000fe40000000f00 */
[----:B------:R-:W-:-:S03]  /*5170*/  ISETP.GE.U32.AND P1, PT, R37, R38, PT ;  /* 0x000000262500720c */ /* 0x000fc60003f26070 */
[----:B------:R-:W0:Y:S02]  /*5180*/  MUFU.RCP64H R27, R35 ;  /* 0x00000023001b7308 */ /* 0x000e240000001800 */
[----:B------:R-:W-:Y:S02]  /*5190*/  @!P2 LOP3.LUT R12, R23, 0x7ff00000, RZ, 0xc0, !PT ;  /* 0x7ff00000170ca812 */ /* 0x000fe400078ec0ff */
[----:B------:R-:W-:Y:S02]  /*51a0*/  @!P0 LOP3.LUT R38, R35, 0x7ff00000, RZ, 0xc0, !PT ;  /* 0x7ff0000023268812 */ /* 0x000fe400078ec0ff */
[----:B------:R-:W-:Y:S01]  /*51b0*/  @!P2 ISETP.GE.U32.AND P3, PT, R37, R12, PT ;  /* 0x0000000c2500a20c */ /* 0x000fe20003f66070 */
[----:B------:R-:W-:-:S05]  /*51c0*/  IMAD.MOV.U32 R12, RZ, RZ, 0x1ca00000 ;  /* 0x1ca00000ff0c7424 */ /* 0x000fca00078e00ff */
[----:B------:R-:W-:-:S04]  /*51d0*/  @!P2 SEL R31, R12, 0x63400000, !P3 ;  /* 0x634000000c1fa807 */ /* 0x000fc80005800000 */
[----:B------:R-:W-:Y:S01]  /*51e0*/  @!P2 LOP3.LUT R32, R31, 0x80000000, R25, 0xf8, !PT ;  /* 0x800000001f20a812 */ /* 0x000fe200078ef819 */
[----:B0-----:R-:W-:-:S03]  /*51f0*/  DFMA R28, R26, -R34, 1 ;  /* 0x3ff000001a1c742b */ /* 0x001fc60000000822 */
[----:B------:R-:W-:Y:S01]  /*5200*/  @!P2 LOP3.LUT R33, R32, 0x100000, RZ, 0xfc, !PT ;  /* 0x001000002021a812 */ /* 0x000fe200078efcff */
[----:B------:R-:W-:-:S04]  /*5210*/  @!P2 IMAD.MOV.U32 R32, RZ, RZ, RZ ;  /* 0x000000ffff20a224 */ /* 0x000fc800078e00ff */
[----:B------:R-:W-:-:S08]  /*5220*/  DFMA R28, R28, R28, R28 ;  /* 0x0000001c1c1c722b */ /* 0x000fd0000000001c */
[----:B------:R-:W-:Y:S01]  /*5230*/  DFMA R28, R26, R28, R26 ;  /* 0x0000001c1a1c722b */ /* 0x000fe2000000001a */
[----:B------:R-:W-:Y:S02]  /*5240*/  SEL R27, R12, 0x63400000, !P1 ;  /* 0x634000000c1b7807 */ /* 0x000fe40004800000 */
[----:B------:R-:W-:Y:S02]  /*5250*/  MOV R26, R24 ;  /* 0x00000018001a7202 */ /* 0x000fe40000000f00 */
[----:B------:R-:W-:-:S03]  /*5260*/  LOP3.LUT R27, R27, 0x800fffff, R25, 0xf8, !PT ;  /* 0x800fffff1b1b7812 */ /* 0x000fc600078ef819 */
[----:B------:R-:W-:-:S03]  /*5270*/  DFMA R30, R28, -R34, 1 ;  /* 0x3ff000001c1e742b */ /* 0x000fc60000000822 */
[----:B------:R-:W-:-:S05]  /*5280*/  @!P2 DFMA R26, R26, 2, -R32 ;  /* 0x400000001a1aa82b */ /* 0x000fca0000000820 */
[----:B------:R-:W-:-:S05]  /*5290*/  DFMA R28, R28, R30, R28 ;  /* 0x0000001e1c1c722b */ /* 0x000fca000000001c */
[----:B------:R-:W-:-:S03]  /*52a0*/  @!P2 LOP3.LUT R39, R27, 0x7ff00000, RZ, 0xc0, !PT ;  /* 0x7ff000001b27a812 */ /* 0x000fc600078ec0ff */
[----:B------:R-:W-:Y:S02]  /*52b0*/  DMUL R30, R28, R26 ;  /* 0x0000001a1c1e7228 */ /* 0x000fe40000000000 */
[----:B------:R-:W-:-:S05]  /*52c0*/  VIADD R40, R39, 0xffffffff ;  /* 0xffffffff27287836 */ /* 0x000fca0000000000 */
[----:B------:R-:W-:Y:S01]  /*52d0*/  ISETP.GT.U32.AND P0, PT, R40, 0x7feffffe, PT ;  /* 0x7feffffe2800780c */ /* 0x000fe20003f04070 */
[----:B------:R-:W-:Y:S01]  /*52e0*/  DFMA R32, R30, -R34, R26 ;  /* 0x800000221e20722b */ /* 0x000fe2000000001a */
[----:B------:R-:W-:-:S04]  /*52f0*/  IADD3 R40, PT, PT, R38, -0x1, RZ ;  /* 0xffffffff26287810 */ /* 0x000fc80007ffe0ff */
[----:B------:R-:W-:-:S03]  /*5300*/  ISETP.GT.U32.OR P0, PT, R40, 0x7feffffe, P0 ;  /* 0x7feffffe2800780c */ /* 0x000fc60000704470 */
[----:B------:R-:W-:-:S10]  /*5310*/  DFMA R32, R28, R32, R30 ;  /* 0x000000201c20722b */ /* 0x000fd4000000001e */
        /* <DEDUP_REMOVED lines=28> */
.L_x_329:
        /* <DEDUP_REMOVED lines=16> */
.L_x_332:
[----:B------:R-:W-:Y:S02]  /*55e0*/  LOP3.LUT R29, R23, 0x80000, RZ, 0xfc, !PT ;  /* 0x00080000171d7812 */ /* 0x000fe400078efcff */
[----:B------:R-:W-:Y:S01]  /*55f0*/  MOV R28, R22 ;  /* 0x00000016001c7202 */ /* 0x000fe20000000f00 */
[----:B------:R-:W-:Y:S06]  /*5600*/  BRA `(.L_x_330) ;  /* 0x0000000000087947 */ /* 0x000fec0003800000 */
.L_x_331:
[----:B------:R-:W-:Y:S01]  /*5610*/  LOP3.LUT R29, R25, 0x80000, RZ, 0xfc, !PT ;  /* 0x00080000191d7812 */ /* 0x000fe200078efcff */
[----:B------:R-:W-:-:S07]  /*5620*/  IMAD.MOV.U32 R28, RZ, RZ, R24 ;  /* 0x000000ffff1c7224 */ /* 0x000fce00078e0018 */
.L_x_330:
[----:B------:R-:W-:Y:S05]  /*5630*/  BSYNC.RECONVERGENT B3 ;  /* 0x0000000000037941 */ /* 0x000fea0003800200 */
.L_x_328:
[----:B------:R-:W-:Y:S01]  /*5640*/  HFMA2 R37, -RZ, RZ, 0, 0 ;  /* 0x00000000ff257431 */ /* 0x000fe200000001ff */
[----:B------:R-:W-:Y:S01]  /*5650*/  MOV R22, R28 ;  /* 0x0000001c00167202 */ /* 0x000fe20000000f00 */
[----:B------:R-:W-:Y:S02]  /*5660*/  IMAD.MOV.U32 R23, RZ, RZ, R29 ;  /* 0x000000ffff177224 */ /* 0x000fe400078e001d */
[----:B------:R-:W-:Y:S05]  /*5670*/  RET.REL.NODEC R36 `(net_myrsi_batch_f32_shared_fast) ;  /* 0xffffffa824607950 */ /* 0x000fea0003c3ffff */
.L_x_333:
        /* <DEDUP_REMOVED lines=16> */
.L_x_414:


//--------------------- .text.net_myrsi_batch_f32_warp_dbl --------------------------
	.section	.text.net_myrsi_batch_f32_warp_dbl,"ax",@progbits
	.align	128
        .global         net_myrsi_batch_f32_warp_dbl
        .type           net_myrsi_batch_f32_warp_dbl,@function
        .size           net_myrsi_batch_f32_warp_dbl,(.L_x_415 - net_myrsi_batch_f32_warp_dbl)
        .other          net_myrsi_batch_f32_warp_dbl,@"STO_CUDA_ENTRY STV_DEFAULT"
net_myrsi_batch_f32_warp_dbl:
.text.net_myrsi_batch_f32_warp_dbl:
[----:B------:R-:W-:Y:S01]  /*0000*/  LDC R1, c[0x0][0x37c] ;  /* 0x0000df00ff017b82 */ /* 0x000fe20000000800 */
[----:B------:R-:W0:Y:S01]  /*0010*/  S2R R2, SR_TID.X ;  /* 0x0000000000027919 */ /* 0x000e220000002100 */
[----:B------:R-:W1:Y:S01]  /*0020*/  LDCU UR4, c[0x0][0x360] ;  /* 0x00006c00ff0477ac */ /* 0x000e620008000800 */
[----:B------:R-:W2:Y:S01]  /*0030*/  S2R R13, SR_CTAID.X ;  /* 0x00000000000d7919 */ /* 0x000ea20000002500 */
[----:B------:R-:W3:Y:S01]  /*0040*/  LDCU UR5, c[0x0][0x394] ;  /* 0x00007280ff0577ac */ /* 0x000ee20008000800 */
[----:B------:R-:W4:Y:S01]  /*0050*/  LDCU UR6, c[0x0][0x398] ;  /* 0x00007300ff0677ac */ /* 0x000f220008000800 */
[----:B-1----:R-:W-:Y:S01]  /*0060*/  USHF.R.U32.HI UR4, URZ, 0x5, UR4 ;  /* 0x00000005ff047899 */ /* 0x002fe20008011604 */
[----:B----4-:R-:W-:Y:S01]  /*0070*/  IMAD.U32 R0, RZ, RZ, UR6 ;  /* 0x00000006ff007e24 */ /* 0x010fe2000f8e00ff */
[----:B0-----:R-:W-:-:S05]  /*0080*/  SHF.R.U32.HI R6, RZ, 0x5, R2 ;  /* 0x00000005ff067819 */ /* 0x001fca0000011602 */
[----:B--2---:R-:W-:-:S05]  /*0090*/  IMAD R13, R13, UR4, R6 ;  /* 0x000000040d0d7c24 */ /* 0x004fca000f8e0206 */
[----:B---3--:R-:W-:-:S13]  /*00a0*/  ISETP.GE.AND P0, PT, R13, UR5, PT ;  /* 0x000000050d007c0c */ /* 0x008fda000bf06270 */
[----:B------:R-:W-:Y:S05]  /*00b0*/  @P0 EXIT ;  /* 0x000000000000094d */ /* 0x000fea0003800000 */
[----:B------:R-:W-:Y:S01]  /*00c0*/  LOP3.LUT R2, R2, 0x1f, RZ, 0xc0, !PT ;  /* 0x0000001f02027812 */ /* 0x000fe200078ec0ff */
[----:B------:R-:W0:Y:S01]  /*00d0*/  LDCU.64 UR8, c[0x0][0x358] ;  /* 0x00006b00ff0877ac */ /* 0x000e220008000a00 */
[----:B------:R-:W-:Y:S01]  /*00e0*/  IMAD.MOV.U32 R3, RZ, RZ, RZ ;  /* 0x000000ffff037224 */ /* 0x000fe200078e00ff */
[----:B------:R-:W1:Y:S01]  /*00f0*/  LDC.64 R8, c[0x0][0x398] ;  /* 0x0000e600ff087b82 */ /* 0x000e620000000a00 */
[----:B------:R-:W-:Y:S01]  /*0100*/  ISETP.NE.AND P0, PT, R2, RZ, PT ;  /* 0x000000ff0200720c */ /* 0x000fe20003f05270 */
[----:B------:R-:W2:Y:S01]  /*0110*/  LDCU UR7, c[0x0][0x390] ;  /* 0x00007200ff0777ac */ /* 0x000ea20008000800 */
[----:B------:R-:W3:Y:S11]  /*0120*/  LDCU.64 UR10, c[0x0][0x3a0] ;  /* 0x00007400ff0a77ac */ /* 0x000ef60008000a00 */
[----:B------:R-:W4:Y:S02]  /*0130*/  @!P0 LDC.64 R10, c[0x0][0x388] ;  /* 0x0000e200ff0a8b82 */ /* 0x000f240000000a00 */
[----:B----4-:R-:W-:-:S05]  /*0140*/  @!P0 IMAD.WIDE R10, R13, 0x4, R10 ;  /* 0x000000040d0a8825 */ /* 0x010fca00078e020a */
[----:B0-----:R-:W4:Y:S01]  /*0150*/  @!P0 LDG.E.CONSTANT R3, desc[UR8][R10.64] ;  /* 0x000000080a038981 */ /* 0x001f22000c1e9900 */
[----:B-1----:R-:W-:Y:S01]  /*0160*/  VIADD R5, R9, 0xfffff7ff ;  /* 0xfffff7ff09057836 */ /* 0x002fe20000000000 */
[----:B--2---:R-:W-:Y:S01]  /*0170*/  ISETP.LT.AND P2, PT, R8, UR7, PT ;  /* 0x0000000708007c0c */ /* 0x004fe2000bf41270 */
[----:B------:R-:W-:-:S04]  /*0180*/  IMAD.WIDE R12, R13, UR7, RZ ;  /* 0x000000070d0c7c25 */ /* 0x000fc8000f8e02ff */
[----:B------:R-:W-:-:S05]  /*0190*/  IMAD.SHL.U32 R4, R12, 0x4, RZ ;  /* 0x000000040c047824 */ /* 0x000fca00078e00ff */
[----:B---3--:R-:W-:Y:S01]  /*01a0*/  IADD3 R16, P1, PT, R4, UR10, RZ ;  /* 0x0000000a04107c10 */ /* 0x008fe2000ff3e0ff */
[----:B----4-:R-:W0:Y:S02]  /*01b0*/  SHFL.IDX PT, R3, R3, RZ, 0x1f ;  /* 0x00001fff03037589 */ /* 0x010e2400000e0000 */
[----:B0-----:R-:W-:-:S04]  /*01c0*/  ISETP.GT.AND P0, PT, R3, R9, PT ;  /* 0x000000090300720c */ /* 0x001fc80003f04270 */
[----:B------:R-:W-:-:S04]  /*01d0*/  ISETP.GT.AND P0, PT, R3, RZ, !P0 ;  /* 0x000000ff0300720c */ /* 0x000fc80004704270 */
[----:B------:R-:W-:Y:S02]  /*01e0*/  ISETP.GT.U32.AND P0, PT, R5, -0x801, P0 ;  /* 0xfffff7ff0500780c */ /* 0x000fe40000704070 */
[----:B------:R-:W-:Y:S02]  /*01f0*/  SHF.L.U64.HI R5, R12, 0x2, R13 ;  /* 0x000000020c057819 */ /* 0x000fe4000001020d */
[----:B------:R-:W-:Y:S02]  /*0200*/  ISETP.GT.AND P0, PT, R8, -0x1, P0 ;  /* 0xffffffff0800780c */ /* 0x000fe40000704270 */
[----:B------:R-:W-:-:S11]  /*0210*/  IADD3.X R17, PT, PT, R5, UR11, RZ, P1, !PT ;  /* 0x0000000b05117c10 */ /* 0x000fd60008ffe4ff */
[----:B------:R-:W-:Y:S05]  /*0220*/  @P0 BRA P2, `(.L_x_334) ;  /* 0x0000000400580947 */ /* 0x000fea0001000000 */
[----:B------:R-:W-:-:S13]  /*0230*/  ISETP.GE.AND P0, PT, R2, UR7, PT ;  /* 0x0000000702007c0c */ /* 0x000fda000bf06270 */
[----:B------:R-:W-:Y:S05]  /*0240*/  @P0 EXIT ;  /* 0x000000000000094d */ /* 0x000fea0003800000 */
[----:B------:R-:W-:Y:S01]  /*0250*/  LOP3.LUT R0, RZ, R2, RZ, 0x33, !PT ;  /* 0x00000002ff007212 */ /* 0x000fe200078e33ff */
[----:B------:R-:W-:Y:S04]  /*0260*/  BSSY.RECONVERGENT B0, `(.L_x_335) ;  /* 0x0000026000007945 */ /* 0x000fe80003800200 */
[----:B------:R-:W-:-:S05]  /*0270*/  VIADD R0, R0, UR7 ;  /* 0x0000000700007c36 */ /* 0x000fca0008000000 */
[C---:B------:R-:W-:Y:S02]  /*0280*/  ISETP.GE.U32.AND P0, PT, R0.reuse, 0x1e0, PT ;  /* 0x000001e00000780c */ /* 0x040fe40003f06070 */
[----:B------:R-:W-:-:S04]  /*0290*/  LEA.HI R10, R0, 0x1, RZ, 0x1b ;  /* 0x00000001000a7811 */ /* 0x000fc800078fd8ff */
[----:B------:R-:W-:-:S04]  /*02a0*/  LOP3.LUT R11, R10, 0xf, RZ, 0xc0, !PT ;  /* 0x0000000f0a0b7812 */ /* 0x000fc800078ec0ff */
[----:B------:R-:W-:-:S03]  /*02b0*/  ISETP.NE.AND P1, PT, R11, RZ, PT ;  /* 0x000000ff0b00720c */ /* 0x000fc60003f25270 */
[----:B------:R-:W-:Y:S10]  /*02c0*/  @!P0 BRA `(.L_x_336) ;  /* 0x00000000007c8947 */ /* 0x000ff40003800000 */
[----:B------:R-:W-:Y:S01]  /*02d0*/  IMAD.WIDE.U32 R6, R2, 0x4, R4 ;  /* 0x0000000402067825 */ /* 0x000fe200078e0004 */
[----:B------:R-:W-:-:S03]  /*02e0*/  LOP3.LUT R0, R10, 0xffffff0, RZ, 0xc0, !PT ;  /* 0x0ffffff00a007812 */ /* 0x000fc600078ec0ff */
[----:B------:R-:W-:Y:S01]  /*02f0*/  IMAD.MOV.U32 R9, RZ, RZ, 0x7fffffff ;  /* 0x7fffffffff097424 */ /* 0x000fe200078e00ff */
[----:B------:R-:W-:Y:S01]  /*0300*/  IADD3 R3, P0, PT, R6, UR10, RZ ;  /* 0x0000000a06037c10 */ /* 0x000fe2000ff1e0ff */
[----:B------:R-:W-:-:S03]  /*0310*/  IMAD.MOV R0, RZ, RZ, -R0 ;  /* 0x000000ffff007224 */ /* 0x000fc600078e0a00 */
[----:B------:R-:W-:-:S04]  /*0320*/  IADD3 R3, P2, PT, R3, 0x400, RZ ;  /* 0x0000040003037810 */ /* 0x000fc80007f5e0ff */
[----:B------:R-:W-:-:S09]  /*0330*/  IADD3.X R8, PT, PT, RZ, UR11, R7, P2, P0 ;  /* 0x0000000bff087c10 */ /* 0x000fd200097e0407 */
.L_x_337:
[----:B0-----:R-:W-:Y:S01]  /*0340*/  MOV R6, R3 ;  /* 0x0000000300067202 */ /* 0x001fe20000000f00 */
[----:B------:R-:W-:Y:S02]  /*0350*/  IMAD.MOV.U32 R7, RZ, RZ, R8 ;  /* 0x000000ffff077224 */ /* 0x000fe400078e0008 */
[----:B------:R-:W-:Y:S01]  /*0360*/  VIADD R0, R0, 0x10 ;  /* 0x0000001000007836 */ /* 0x000fe20000000000 */
[----:B------:R-:W-:Y:S01]  /*0370*/  IADD3 R3, P2, PT, R6, 0x800, RZ ;  /* 0x0000080006037810 */ /* 0x000fe20007f5e0ff */
[----:B------:R-:W-:Y:S01]  /*0380*/  VIADD R2, R2, 0x200 ;  /* 0x0000020002027836 */ /* 0x000fe20000000000 */
[----:B------:R0:W-:Y:S02]  /*0390*/  STG.E desc[UR8][R6.64+-0x400], R9 ;  /* 0xfffc000906007986 */ /* 0x0001e4000c101908 */
[----:B------:R-:W-:Y:S01]  /*03a0*/  ISETP.NE.AND P0, PT, R0, RZ, PT ;  /* 0x000000ff0000720c */ /* 0x000fe20003f05270 */
[----:B------:R-:W-:Y:S01]  /*03b0*/  IMAD.X R8, RZ, RZ, R7, P2 ;  /* 0x000000ffff087224 */ /* 0x000fe200010e0607 */
        /* <DEDUP_REMOVED lines=16> */
.L_x_336:
[----:B------:R-:W-:Y:S05]  /*04c0*/  BSYNC.RECONVERGENT B0 ;  /* 0x0000000000007941 */ /* 0x000fea0003800200 */
.L_x_335:
[----:B------:R-:W-:Y:S05]  /*04d0*/  @!P1 EXIT ;  /* 0x000000000000994d */ /* 0x000fea0003800000 */
[----:B------:R-:W-:Y:S01]  /*04e0*/  ISETP.GE.U32.AND P0, PT, R11, 0x8, PT ;  /* 0x000000080b00780c */ /* 0x000fe20003f06070 */
[----:B------:R-:W-:Y:S01]  /*04f0*/  BSSY.RECONVERGENT B0, `(.L_x_338) ;  /* 0x000000f000007945 */ /* 0x000fe20003800200 */
[----:B------:R-:W-:-:S04]  /*0500*/  LOP3.LUT R0, R10, 0x7, RZ, 0xc0, !PT ;  /* 0x000000070a007812 */ /* 0x000fc800078ec0ff */
[----:B------:R-:W-:-:S07]  /*0510*/  ISETP.NE.AND P1, PT, R0, RZ, PT ;  /* 0x000000ff0000720c */ /* 0x000fce0003f25270 */
[----:B------:R-:W-:Y:S06]  /*0520*/  @!P0 BRA `(.L_x_339) ;  /* 0x00000000002c8947 */ /* 0x000fec0003800000 */
[----:B------:R-:W-:Y:S02]  /*0530*/  IMAD.MOV.U32 R3, RZ, RZ, 0x7fffffff ;  /* 0x7fffffffff037424 */ /* 0x000fe400078e00ff */
        /* <DEDUP_REMOVED lines=10> */
.L_x_339:
[----:B------:R-:W-:Y:S05]  /*05e0*/  BSYNC.RECONVERGENT B0 ;  /* 0x0000000000007941 */ /* 0x000fea0003800200 */
.L_x_338:
[----:B------:R-:W-:Y:S05]  /*05f0*/  @!P1 EXIT ;  /* 0x000000000000994d */ /* 0x000fea0003800000 */
[----:B------:R-:W-:Y:S02]  /*0600*/  ISETP.GE.U32.AND P0, PT, R0, 0x4, PT ;  /* 0x000000040000780c */ /* 0x000fe40003f06070 */
[----:B------:R-:W-:-:S04]  /*0610*/  LOP3.LUT R0, R10, 0x3, RZ, 0xc0, !PT ;  /* 0x000000030a007812 */ /* 0x000fc800078ec0ff */
[----:B------:R-:W-:-:S07]  /*0620*/  ISETP.NE.AND P1, PT, R0, RZ, PT ;  /* 0x000000ff0000720c */ /* 0x000fce0003f25270 */
[C---:B------:R-:W-:Y:S01]  /*0630*/  @P0 IMAD.WIDE.U32 R16, R2.reuse, 0x4, R16 ;  /* 0x0000000402100825 */ /* 0x040fe200078e0010 */
[----:B------:R-:W-:-:S03]  /*0640*/  @P0 IADD3 R2, PT, PT, R2, 0x80, RZ ;  /* 0x0000008002020810 */ /* 0x000fc60007ffe0ff */
[----:B-1----:R-:W-:-:S05]  /*0650*/  @P0 IMAD.MOV.U32 R3, RZ, RZ, 0x7fffffff ;  /* 0x7fffffffff030424 */ /* 0x002fca00078e00ff */
[----:B------:R1:W-:Y:S04]  /*0660*/  @P0 STG.E desc[UR8][R16.64], R3 ;  /* 0x0000000310000986 */ /* 0x0003e8000c101908 */
[----:B------:R1:W-:Y:S04]  /*0670*/  @P0 STG.E desc[UR8][R16.64+0x80], R3 ;  /* 0x0000800310000986 */ /* 0x0003e8000c101908 */
[----:B------:R1:W-:Y:S04]  /*0680*/  @P0 STG.E desc[UR8][R16.64+0x100], R3 ;  /* 0x0001000310000986 */ /* 0x0003e8000c101908 */
[----:B------:R1:W-:Y:S01]  /*0690*/  @P0 STG.E desc[UR8][R16.64+0x180], R3 ;  /* 0x0001800310000986 */ /* 0x0003e2000c101908 */
[----:B------:R-:W-:Y:S05]  /*06a0*/  @!P1 EXIT ;  /* 0x000000000000994d */ /* 0x000fea0003800000 */
[----:B-1----:R-:W-:-:S04]  /*06b0*/  IMAD.WIDE.U32 R2, R2, 0x4, R4 ;  /* 0x0000000402027825 */ /* 0x002fc800078e0004 */
[----:B------:R-:W-:Y:S01]  /*06c0*/  IMAD.MOV R0, RZ, RZ, -R0 ;  /* 0x000000ffff007224 */ /* 0x000fe200078e0a00 */
[----:B------:R-:W-:Y:S01]  /*06d0*/  IADD3 R4, P0, PT, R2, UR10, RZ ;  /* 0x0000000a02047c10 */ /* 0x000fe2000ff1e0ff */
[----:B0-----:R-:W-:-:S03]  /*06e0*/  IMAD.MOV.U32 R7, RZ, RZ, 0x7fffffff ;  /* 0x7fffffffff077424 */ /* 0x001fc600078e00ff */
[----:B------:R-:W-:-:S09]  /*06f0*/  IADD3.X R5, PT, PT, R3, UR11, RZ, P0, !PT ;  /* 0x0000000b03057c10 */ /* 0x000fd200087fe4ff */
.L_x_340:
[----:B------:R-:W-:Y:S02]  /*0700*/  VIADD R0, R0, 0x1 ;  /* 0x0000000100007836 */ /* 0x000fe40000000000 */
[----:B0-----:R-:W-:Y:S01]  /*0710*/  IMAD.MOV.U32 R2, RZ, RZ, R4 ;  /* 0x000000ffff027224 */ /* 0x001fe200078e0004 */
[----:B------:R-:W-:Y:S01]  /*0720*/  IADD3 R4, P1, PT, R4, 0x80, RZ ;  /* 0x0000008004047810 */ /* 0x000fe20007f3e0ff */
[----:B------:R-:W-:Y:S01]  /*0730*/  IMAD.MOV.U32 R3, RZ, RZ, R5 ;  /* 0x000000ffff037224 */ /* 0x000fe200078e0005 */
[----:B------:R-:W-:-:S03]  /*0740*/  ISETP.NE.AND P0, PT, R0, RZ, PT ;  /* 0x000000ff0000720c */ /* 0x000fc60003f05270 */
[----:B------:R-:W-:Y:S01]  /*0750*/  IMAD.X R5, RZ, RZ, R5, P1 ;  /* 0x000000ffff057224 */ /* 0x000fe200008e0605 */
[----:B------:R0:W-:Y:S09]  /*0760*/  STG.E desc[UR8][R2.64], R7 ;  /* 0x0000000702007986 */ /* 0x0001f2000c101908 */
[----:B------:R-:W-:Y:S05]  /*0770*/  @!P0 EXIT ;  /* 0x000000000000894d */ /* 0x000fea0003800000 */
[----:B------:R-:W-:Y:S05]  /*0780*/  BRA `(.L_x_340) ;  /* 0xfffffffc00dc7947 */ /* 0x000fea000383ffff */
.L_x_334:
[----:B------:R-:W-:-:S04]  /*0790*/  IADD3 R4, PT, PT, -R8, UR7, RZ ;  /* 0x0000000708047c10 */ /* 0x000fc8000fffe1ff */
[----:B------:R-:W-:-:S13]  /*07a0*/  ISETP.GT.AND P0, PT, R4, R3, PT ;  /* 0x000000030400720c */ /* 0x000fda0003f04270 */
[----:B------:R-:W-:Y:S05]  /*07b0*/  @P0 BRA `(.L_x_341) ;  /* 0x0000000400280947 */ /* 0x000fea0003800000 */
        /* <DEDUP_REMOVED lines=10> */
[----:B------:R-:W-:Y:S01]  /*0860*/  HFMA2 R0, -RZ, RZ, 0, 0 ;  /* 0x00000000ff007431 */ /* 0x000fe200000001ff */
[----:B------:R-:W-:Y:S01]  /*0870*/  LOP3.LUT R3, R6, 0xffffff0, RZ, 0xc0, !PT ;  /* 0x0ffffff006037812 */ /* 0x000fe200078ec0ff */
[----:B------:R-:W-:-:S07]  /*0880*/  IMAD.MOV.U32 R7, RZ, RZ, 0x7fffffff ;  /* 0x7fffffffff077424 */ /* 0x000fce00078e00ff */
.L_x_344:
[----:B0-----:R-:W-:-:S04]  /*0890*/  IMAD.WIDE.U32 R4, R2, 0x4, R16 ;  /* 0x0000000402047825 */ /* 0x001fc800078e0010 */
[----:B------:R-:W-:Y:S01]  /*08a0*/  VIADD R0, R0, 0x10 ;  /* 0x0000001000007836 */ /* 0x000fe20000000000 */
[----:B------:R0:W-:Y:S01]  /*08b0*/  STG.E desc[UR8][R4.64], R7 ;  /* 0x0000000704007986 */ /* 0x0001e2000c101908 */
[----:B------:R-:W-:-:S03]  /*08c0*/  VIADD R2, R2, 0x200 ;  /* 0x0000020002027836 */ /* 0x000fc60000000000 */
        /* <DEDUP_REMOVED lines=17> */
.L_x_343:
[----:B------:R-:W-:Y:S05]  /*09e0*/  BSYNC.RECONVERGENT B0 ;  /* 0x0000000000007941 */ /* 0x000fea0003800200 */
.L_x_342:
        /* <DEDUP_REMOVED lines=17> */
.L_x_346:
[----:B------:R-:W-:Y:S05]  /*0b00*/  BSYNC.RECONVERGENT B0 ;  /* 0x0000000000007941 */ /* 0x000fea0003800200 */
.L_x_345:
[----:B------:R-:W-:Y:S05]  /*0b10*/  @!P1 EXIT ;  /* 0x000000000000994d */ /* 0x000fea0003800000 */
[----:B------:R-:W-:Y:S02]  /*0b20*/  ISETP.GE.U32.AND P0, PT, R0, 0x4, PT ;  /* 0x000000040000780c */ /* 0x000fe40003f06070 */
[----:B-1----:R-:W-:-:S04]  /*0b30*/  LOP3.LUT R3, R6, 0x3, RZ, 0xc0, !PT ;  /* 0x0000000306037812 */ /* 0x002fc800078ec0ff */
[----:B------:R-:W-:-:S07]  /*0b40*/  ISETP.NE.AND P1, PT, R3, RZ, PT ;  /* 0x000000ff0300720c */ /* 0x000fce0003f25270 */
[----:B0-----:R-:W-:Y:S02]  /*0b50*/  @P0 IMAD.MOV.U32 R7, RZ, RZ, 0x7fffffff ;  /* 0x7fffffffff070424 */ /* 0x001fe400078e00ff */
[----:B------:R-:W-:-:S04]  /*0b60*/  @P0 IMAD.WIDE.U32 R4, R2, 0x4, R16 ;  /* 0x0000000402040825 */ /* 0x000fc800078e0010 */
[----:B------:R-:W-:Y:S01]  /*0b70*/  @P0 VIADD R2, R2, 0x80 ;  /* 0x0000008002020836 */ /* 0x000fe20000000000 */
[----:B------:R0:W-:Y:S04]  /*0b80*/  @P0 STG.E desc[UR8][R4.64], R7 ;  /* 0x0000000704000986 */ /* 0x0001e8000c101908 */
[----:B------:R0:W-:Y:S04]  /*0b90*/  @P0 STG.E desc[UR8][R4.64+0x80], R7 ;  /* 0x0000800704000986 */ /* 0x0001e8000c101908 */
[----:B------:R0:W-:Y:S04]  /*0ba0*/  @P0 STG.E desc[UR8][R4.64+0x100], R7 ;  /* 0x0001000704000986 */ /* 0x0001e8000c101908 */
[----:B------:R0:W-:Y:S01]  /*0bb0*/  @P0 STG.E desc[UR8][R4.64+0x180], R7 ;  /* 0x0001800704000986 */ /* 0x0001e2000c101908 */
[----:B------:R-:W-:Y:S05]  /*0bc0*/  @!P1 EXIT ;  /* 0x000000000000994d */ /* 0x000fea0003800000 */
[----:B------:R-:W-:Y:S01]  /*0bd0*/  MOV R0, RZ ;  /* 0x000000ff00007202 */ /* 0x000fe20000000f00 */
[----:B0-----:R-:W-:-:S07]  /*0be0*/  IMAD.MOV.U32 R7, RZ, RZ, 0x7fffffff ;  /* 0x7fffffffff077424 */ /* 0x001fce00078e00ff */
.L_x_347:
[----:B------:R-:W-:-:S04]  /*0bf0*/  IMAD.WIDE.U32 R4, R2, 0x4, R16 ;  /* 0x0000000402047825 */ /* 0x000fc800078e0010 */
[----:B------:R-:W-:Y:S01]  /*0c00*/  VIADD R0, R0, 0x1 ;  /* 0x0000000100007836 */ /* 0x000fe20000000000 */
[----:B------:R0:W-:Y:S01]  /*0c10*/  STG.E desc[UR8][R4.64], R7 ;  /* 0x0000000704007986 */ /* 0x0001e2000c101908 */
[----:B------:R-:W-:-:S03]  /*0c20*/  VIADD R2, R2, 0x20 ;  /* 0x0000002002027836 */ /* 0x000fc60000000000 */
[----:B------:R-:W-:-:S13]  /*0c30*/  ISETP.NE.AND P0, PT, R0, R3, PT ;  /* 0x000000030000720c */ /* 0x000fda0003f05270 */
[----:B0-----:R-:W-:Y:S05]  /*0c40*/  @P0 BRA `(.L_x_347) ;  /* 0xfffffffc00e80947 */ /* 0x001fea000383ffff */
[----:B------:R-:W-:Y:S05]  /*0c50*/  EXIT ;  /* 0x000000000000794d */ /* 0x000fea0003800000 */
.L_x_341:
[----:B------:R-:W-:Y:S01]  /*0c60*/  IMAD.IADD R5, R3, 0x1, R8 ;  /* 0x0000000103057824 */ /* 0x000fe200078e0208 */
[----:B------:R-:W-:Y:S03]  /*0c70*/  BSSY.RECONVERGENT B0, `(.L_x_348) ;  /* 0x000004c000007945 */ /* 0x000fe60003800200 */
[----:B------:R-:W-:-:S05]  /*0c80*/  VIADD R13, R5, 0xffffffff ;  /* 0xffffffff050d7836 */ /* 0x000fca0000000000 */
[----:B------:R-:W-:-:S13]  /*0c90*/  ISETP.GE.AND P0, PT, R2, R13, PT ;  /* 0x0000000d0200720c */ /* 0x000fda0003f06270 */
[----:B------:R-:W-:Y:S05]  /*0ca0*/  @P0 BRA `(.L_x_349) ;  /* 0x0000000400200947 */ /* 0x000fea0003800000 */
[--C-:B------:R-:W-:Y:S01]  /*0cb0*/  IADD3 R4, PT, PT, R5, -0x2, -R2.reuse ;  /* 0xfffffffe05047810 */ /* 0x100fe20007ffe802 */
[----:B------:R-:W-:Y:S01]  /*0cc0*/  BSSY.RECONVERGENT B1, `(.L_x_350) ;  /* 0x0000020000017945 */ /* 0x000fe20003800200 */
[----:B------:R-:W-:Y:S02]  /*0cd0*/  IMAD.MOV.U32 R7, RZ, RZ, R2 ;  /* 0x000000ffff077224 */ /* 0x000fe400078e0002 */
[C---:B------:R-:W-:Y:S02]  /*0ce0*/  ISETP.GE.U32.AND P0, PT, R4.reuse, 0x1e0, PT ;  /* 0x000001e00400780c */ /* 0x040fe40003f06070 */
[----:B------:R-:W-:-:S04]  /*0cf0*/  LEA.HI R12, R4, 0x1, RZ, 0x1b ;  /* 0x00000001040c7811 */ /* 0x000fc800078fd8ff */
[----:B------:R-:W-:-:S04]  /*0d00*/  LOP3.LUT R14, R12, 0xf, RZ, 0xc0, !PT ;  /* 0x0000000f0c0e7812 */ /* 0x000fc800078ec0ff */
[----:B------:R-:W-:-:S03]  /*0d10*/  ISETP.NE.AND P1, PT, R14, RZ, PT ;  /* 0x000000ff0e00720c */ /* 0x000fc60003f25270 */
[----:B------:R-:W-:Y:S10]  /*0d20*/  @!P0 BRA `(.L_x_351) ;  /* 0x0000000000648947 */ /* 0x000ff40003800000 */
[----:B------:R-:W-:Y:S01]  /*0d30*/  LOP3.LUT R15, R12, 0xffffff0, RZ, 0xc0, !PT ;  /* 0x0ffffff00c0f7812 */ /* 0x000fe200078ec0ff */
[----:B------:R-:W-:Y:S01]  /*0d40*/  IMAD.MOV.U32 R4, RZ, RZ, RZ ;  /* 0x000000ffff047224 */ /* 0x000fe200078e00ff */
[----:B------:R-:W-:Y:S01]  /*0d50*/  MOV R7, R2 ;  /* 0x0000000200077202 */ /* 0x000fe20000000f00 */
[----:B------:R-:W-:-:S07]  /*0d60*/  IMAD.MOV.U32 R19, RZ, RZ, 0x7fffffff ;  /* 0x7fffffffff137424 */ /* 0x000fce00078e00ff */
.L_x_352:
        /* <DEDUP_REMOVED lines=21> */
.L_x_351:
[----:B------:R-:W-:Y:S05]  /*0ec0*/  BSYNC.RECONVERGENT B1 ;  /* 0x0000000000017941 */ /* 0x000fea0003800200 */
.L_x_350:
[----:B------:R-:W-:Y:S05]  /*0ed0*/  @!P1 BRA `(.L_x_349) ;  /* 0x0000000000949947 */ /* 0x000fea0003800000 */
        /* <DEDUP_REMOVED lines=16> */
.L_x_354:
[----:B------:R-:W-:Y:S05]  /*0fe0*/  BSYNC.RECONVERGENT B1 ;  /* 0x0000000000017941 */ /* 0x000fea0003800200 */
.L_x_353:
[----:B------:R-:W-:Y:S05]  /*0ff0*/  @!P1 BRA `(.L_x_349) ;  /* 0x00000000004c9947 */ /* 0x000fea0003800000 */
        /* <DEDUP_REMOVED lines=10> */
[----:B------:R-:W-:Y:S05]  /*10a0*/  @!P1 BRA `(.L_x_349) ;  /* 0x0000000000209947 */ /* 0x000fea0003800000 */
[----:B------:R-:W-:Y:S02]  /*10b0*/  HFMA2 R4, -RZ, RZ, 0, 0 ;  /* 0x00000000ff047431 */ /* 0x000fe400000001ff */
[----:B--2---:R-:W-:-:S07]  /*10c0*/  IMAD.MOV.U32 R19, RZ, RZ, 0x7fffffff ;  /* 0x7fffffffff137424 */ /* 0x004fce00078e00ff */
.L_x_355:
[----:B------:R-:W-:-:S04]  /*10d0*/  IMAD.WIDE.U32 R10, R7, 0x4, R16 ;  /* 0x00000004070a7825 */ /* 0x000fc800078e0010 */
[----:B------:R-:W-:Y:S01]  /*10e0*/  VIADD R4, R4, 0x1 ;  /* 0x0000000104047836 */ /* 0x000fe20000000000 */
[----:B------:R3:W-:Y:S01]  /*10f0*/  STG.E desc[UR8][R10.64], R19 ;  /* 0x000000130a007986 */ /* 0x0007e2000c101908 */
[----:B------:R-:W-:-:S03]  /*1100*/  VIADD R7, R7, 0x20 ;  /* 0x0000002007077836 */ /* 0x000fc60000000000 */
[----:B------:R-:W-:-:S13]  /*1110*/  ISETP.NE.AND P0, PT, R4, R15, PT ;  /* 0x0000000f0400720c */ /* 0x000fda0003f05270 */
[----:B---3--:R-:W-:Y:S05]  /*1120*/  @P0 BRA `(.L_x_355) ;  /* 0xfffffffc00e80947 */ /* 0x008fea000383ffff */
.L_x_349:
[----:B------:R-:W-:Y:S05]  /*1130*/  BSYNC.RECONVERGENT B0 ;  /* 0x0000000000007941 */ /* 0x000fea0003800200 */
.L_x_348:
[----:B------:R-:W-:Y:S01]  /*1140*/  ISETP.NE.AND P1, PT, R2, RZ, PT ;  /* 0x000000ff0200720c */ /* 0x000fe20003f25270 */
[----:B------:R-:W3:Y:S01]  /*1150*/  S2UR UR6, SR_CgaCtaId ;  /* 0x00000000000679c3 */ /* 0x000ee20000008800 */
[----:B------:R-:W-:Y:S01]  /*1160*/  UMOV UR5, 0x400 ;  /* 0x0000040000057882 */ /* 0x000fe20000000000 */
[----:B------:R-:W-:Y:S01]  /*1170*/  IMAD.SHL.U32 R9, R9, 0x8, RZ ;  /* 0x0000000809097824 */ /* 0x000fe200078e00ff */
[----:B------:R-:W-:Y:S09]  /*1180*/  BSSY.RECONVERGENT B0, `(.L_x_356) ;  /* 0x000004f000007945 */ /* 0x000ff20003800200 */
[----:B------:R-:W-:Y:S01]  /*1190*/  @!P1 ISETP.GT.U32.AND P0, PT, R3, 0x1, PT ;  /* 0x000000010300980c */ /* 0x000fe20003f04070 */
[----:B012---:R-:W-:-:S03]  /*11a0*/  @!P1 IMAD.WIDE.U32 R10, R13, 0x4, R16 ;  /* 0x000000040d0a9825 */ /* 0x007fc600078e0010 */
[----:B------:R-:W-:Y:S02]  /*11b0*/  @!P1 FSEL R7, RZ, +QNAN , P0 ;  /* 0x7fffffffff079808 */ /* 0x000fe40000000000 */
[----:B------:R-:W-:-:S03]  /*11c0*/  ISETP.GE.U32.AND P0, PT, R2, R3, PT ;  /* 0x000000030200720c */ /* 0x000fc60003f06070 */
[----:B------:R0:W-:Y:S01]  /*11d0*/  @!P1 STG.E desc[UR8][R10.64], R7 ;  /* 0x000000070a009986 */ /* 0x0001e2000c101908 */
[----:B---3--:R-:W-:-:S06]  /*11e0*/  ULEA UR5, UR6, UR5, 0x18 ;  /* 0x0000000506057291 */ /* 0x008fcc000f8ec0ff */
[----:B------:R-:W-:-:S04]  /*11f0*/  IMAD R4, R6, R9, UR5 ;  /* 0x0000000506047e24 */ /* 0x000fc8000f8e0209 */
[----:B------:R-:W-:Y:S01]  /*1200*/  IMAD R6, R9, UR4, R4 ;  /* 0x0000000409067c24 */ /* 0x000fe2000f8e0204 */
[----:B0-----:R-:W-:Y:S06]  /*1210*/  @P0 BRA `(.L_x_357) ;  /* 0x0000000400140947 */ /* 0x001fec0003800000 */
[----:B------:R-:W-:Y:S01]  /*1220*/  LOP3.LUT R10, RZ, R2, RZ, 0x33, !PT ;  /* 0x00000002ff0a7212 */ /* 0x000fe200078e33ff */
[----:B------:R-:W-:Y:S04]  /*1230*/  BSSY.RECONVERGENT B1, `(.L_x_358) ;  /* 0x0000020000017945 */ /* 0x000fe80003800200 */
[----:B------:R-:W-:-:S05]  /*1240*/  IMAD.IADD R7, R3, 0x1, R10 ;  /* 0x0000000103077824 */ /* 0x000fca00078e020a */
[C---:B------:R-:W-:Y:S02]  /*1250*/  ISETP.GE.U32.AND P0, PT, R7.reuse, 0x1e0, PT ;  /* 0x000001e00700780c */ /* 0x040fe40003f06070 */
[----:B------:R-:W-:Y:S01]  /*1260*/  LEA.HI R11, R7, 0x1, RZ, 0x1b ;  /* 0x00000001070b7811 */ /* 0x000fe200078fd8ff */
[----:B------:R-:W-:-:S03]  /*1270*/  IMAD.MOV.U32 R7, RZ, RZ, R2 ;  /* 0x000000ffff077224 */ /* 0x000fc600078e0002 */
[----:B------:R-:W-:-:S04]  /*1280*/  LOP3.LUT R13, R11, 0xf, RZ, 0xc0, !PT ;  /* 0x0000000f0b0d7812 */ /* 0x000fc800078ec0ff */
[----:B------:R-:W-:-:S03]  /*1290*/  ISETP.NE.AND P1, PT, R13, RZ, PT ;  /* 0x000000ff0d00720c */ /* 0x000fc60003f25270 */
[----:B------:R-:W-:Y:S10]  /*12a0*/  @!P0 BRA `(.L_x_359) ;  /* 0x0000000000608947 */ /* 0x000ff40003800000 */
[----:B------:R-:W-:Y:S01]  /*12b0*/  LOP3.LUT R12, R11, 0xffffff0, RZ, 0xc0, !PT ;  /* 0x0ffffff00b0c7812 */ /* 0x000fe200078ec0ff */
[----:B------:R-:W-:Y:S01]  /*12c0*/  IMAD.MOV.U32 R9, RZ, RZ, RZ ;  /* 0x000000ffff097224 */ /* 0x000fe200078e00ff */
[----:B------:R-:W-:-:S07]  /*12d0*/  MOV R7, R2 ;  /* 0x0000000200077202 */ /* 0x000fce0000000f00 */
.L_x_360:
[----:B0-----:R-:W-:Y:S02]  /*12e0*/  IMAD R10, R7, 0x8, R6 ;  /* 0x00000008070a7824 */ /* 0x001fe400078e0206 */
[----:B------:R-:W-:Y:S02]  /*12f0*/  VIADD R9, R9, 0x10 ;  /* 0x0000001009097836 */ /* 0x000fe40000000000 */
[----:B------:R-:W-:Y:S01]  /*1300*/  VIADD R7, R7, 0x200 ;  /* 0x0000020007077836 */ /* 0x000fe20000000000 */
[----:B------:R0:W-:Y:S02]  /*1310*/  STS.64 [R10], RZ ;  /* 0x000000ff0a007388 */ /* 0x0001e40000000a00 */
[----:B------:R-:W-:Y:S02]  /*1320*/  ISETP.NE.AND P0, PT, R9, R12, PT ;  /* 0x0000000c0900720c */ /* 0x000fe40003f05270 */
[----:B------:R0:W-:Y:S04]  /*1330*/  STS.64 [R10+0x100], RZ ;  /* 0x000100ff0a007388 */ /* 0x0001e80000000a00 */
        /* <DEDUP_REMOVED lines=13> */
[----:B------:R0:W-:Y:S01]  /*1410*/  STS.64 [R10+0xf00], RZ ;  /* 0x000f00ff0a007388 */ /* 0x0001e20000000a00 */
[----:B------:R-:W-:Y:S05]  /*1420*/  @P0 BRA `(.L_x_360) ;  /* 0xfffffffc00ac0947 */ /* 0x000fea000383ffff */
.L_x_359:
[----:B------:R-:W-:Y:S05]  /*1430*/  BSYNC.RECONVERGENT B1 ;  /* 0x0000000000017941 */ /* 0x000fea0003800200 */
.L_x_358:
[----:B------:R-:W-:Y:S05]  /*1440*/  @!P1 BRA `(.L_x_357) ;  /* 0x0000000000889947 */ /* 0x000fea0003800000 */
[----:B------:R-:W-:Y:S01]  /*1450*/  ISETP.GE.U32.AND P0, PT, R13, 0x8, PT ;  /* 0x000000080d00780c */ /* 0x000fe20003f06070 */
[----:B------:R-:W-:Y:S01]  /*1460*/  BSSY.RECONVERGENT B1, `(.L_x_361) ;  /* 0x000000e000017945 */ /* 0x000fe20003800200 */
[----:B0-----:R-:W-:-:S04]  /*1470*/  LOP3.LUT R10, R11, 0x7, RZ, 0xc0, !PT ;  /* 0x000000070b0a7812 */ /* 0x001fc800078ec0ff */
[----:B------:R-:W-:-:S07]  /*1480*/  ISETP.NE.AND P1, PT, R10, RZ, PT ;  /* 0x000000ff0a00720c */ /* 0x000fce0003f25270 */
[----:B------:R-:W-:Y:S06]  /*1490*/  @!P0 BRA `(.L_x_362) ;  /* 0x0000000000288947 */ /* 0x000fec0003800000 */
[C---:B------:R-:W-:Y:S02]  /*14a0*/  IMAD R9, R7.reuse, 0x8, R6 ;  /* 0x0000000807097824 */ /* 0x040fe400078e0206 */
[----:B------:R-:W-:-:S03]  /*14b0*/  VIADD R7, R7, 0x100 ;  /* 0x0000010007077836 */ /* 0x000fc60000000000 */
[----:B------:R0:W-:Y:S04]  /*14c0*/  STS.64 [R9], RZ ;  /* 0x000000ff09007388 */ /* 0x0001e80000000a00 */
[----:B------:R0:W-:Y:S04]  /*14d0*/  STS.64 [R9+0x100], RZ ;  /* 0x000100ff09007388 */ /* 0x0001e80000000a00 */
[----:B------:R0:W-:Y:S04]  /*14e0*/  STS.64 [R9+0x200], RZ ;  /* 0x000200ff09007388 */ /* 0x0001e80000000a00 */
[----:B------:R0:W-:Y:S04]  /*14f0*/  STS.64 [R9+0x300], RZ ;  /* 0x000300ff09007388 */ /* 0x0001e80000000a00 */
[----:B------:R0:W-:Y:S04]  /*1500*/  STS.64 [R9+0x400], RZ ;  /* 0x000400ff09007388 */ /* 0x0001e80000000a00 */
[----:B------:R0:W-:Y:S04]  /*1510*/  STS.64 [R9+0x500], RZ ;  /* 0x000500ff09007388 */ /* 0x0001e80000000a00 */
[----:B------:R0:W-:Y:S04]  /*1520*/  STS.64 [R9+0x600], RZ ;  /* 0x000600ff09007388 */ /* 0x0001e80000000a00 */
[----:B------:R0:W-:Y:S02]  /*1530*/  STS.64 [R9+0x700], RZ ;  /* 0x000700ff09007388 */ /* 0x0001e40000000a00 */
.L_x_362:
[----:B------:R-:W-:Y:S05]  /*1540*/  BSYNC.RECONVERGENT B1 ;  /* 0x0000000000017941 */ /* 0x000fea0003800200 */
.L_x_361:
[----:B------:R-:W-:Y:S05]  /*1550*/  @!P1 BRA `(.L_x_357) ;  /* 0x0000000000449947 */ /* 0x000fea0003800000 */
[----:B------:R-:W-:Y:S02]  /*1560*/  ISETP.GE.U32.AND P0, PT, R10, 0x4, PT ;  /* 0x000000040a00780c */ /* 0x000fe40003f06070 */
[----:B------:R-:W-:-:S04]  /*1570*/  LOP3.LUT R10, R11, 0x3, RZ, 0xc0, !PT ;  /* 0x000000030b0a7812 */ /* 0x000fc800078ec0ff */
[----:B------:R-:W-:-:S07]  /*1580*/  ISETP.NE.AND P1, PT, R10, RZ, PT ;  /* 0x000000ff0a00720c */ /* 0x000fce0003f25270 */
[C---:B0-----:R-:W-:Y:S02]  /*1590*/  @P0 IMAD R9, R7.reuse, 0x8, R6 ;  /* 0x0000000807090824 */ /* 0x041fe400078e0206 */
[----:B------:R-:W-:-:S03]  /*15a0*/  @P0 VIADD R7, R7, 0x80 ;  /* 0x0000008007070836 */ /* 0x000fc60000000000 */
[----:B------:R1:W-:Y:S04]  /*15b0*/  @P0 STS.64 [R9], RZ ;  /* 0x000000ff09000388 */ /* 0x0003e80000000a00 */
[----:B------:R1:W-:Y:S04]  /*15c0*/  @P0 STS.64 [R9+0x100], RZ ;  /* 0x000100ff09000388 */ /* 0x0003e80000000a00 */
[----:B------:R1:W-:Y:S04]  /*15d0*/  @P0 STS.64 [R9+0x200], RZ ;  /* 0x000200ff09000388 */ /* 0x0003e80000000a00 */
[----:B------:R1:W-:Y:S01]  /*15e0*/  @P0 STS.64 [R9+0x300], RZ ;  /* 0x000300ff09000388 */ /* 0x0003e20000000a00 */
[----:B------:R-:W-:Y:S05]  /*15f0*/  @!P1 BRA `(.L_x_357) ;  /* 0x00000000001c9947 */ /* 0x000fea0003800000 */
[----:B-1----:R-:W-:-:S07]  /*1600*/  HFMA2 R9, -RZ, RZ, 0, 0 ;  /* 0x00000000ff097431 */ /* 0x002fce00000001ff */
.L_x_363:
[----:B------:R-:W-:Y:S02]  /*1610*/  IMAD R11, R7, 0x8, R6 ;  /* 0x00000008070b7824 */ /* 0x000fe400078e0206 */
[----:B------:R-:W-:Y:S02]  /*1620*/  VIADD R9, R9, 0x1 ;  /* 0x0000000109097836 */ /* 0x000fe40000000000 */
[----:B------:R-:W-:Y:S01]  /*1630*/  VIADD R7, R7, 0x20 ;  /* 0x0000002007077836 */ /* 0x000fe20000000000 */
[----:B------:R2:W-:Y:S02]  /*1640*/  STS.64 [R11], RZ ;  /* 0x000000ff0b007388 */ /* 0x0005e40000000a00 */
[----:B------:R-:W-:-:S13]  /*1650*/  ISETP.NE.AND P0, PT, R9, R10, PT ;  /* 0x0000000a0900720c */ /* 0x000fda0003f05270 */
[----:B--2---:R-:W-:Y:S05]  /*1660*/  @P0 BRA `(.L_x_363) ;  /* 0xfffffffc00e80947 */ /* 0x004fea000383ffff */
.L_x_357:
[----:B------:R-:W-:Y:S05]  /*1670*/  BSYNC.RECONVERGENT B0 ;  /* 0x0000000000007941 */ /* 0x000fea0003800200 */
.L_x_356:
[----:B------:R-:W-:Y:S01]  /*1680*/  VIADD R7, R8, 0x1 ;  /* 0x0000000108077836 */ /* 0x000fe20000000000 */
[----:B------:R-:W-:-:S04]  /*1690*/  NOP ;  /* 0x0000000000007918 */ /* 0x000fc80000000000 */
[----:B------:R-:W-:-:S13]  /*16a0*/  ISETP.GE.AND P0, PT, R7, UR7, PT ;  /* 0x0000000707007c0c */ /* 0x000fda000bf06270 */
[----:B------:R-:W-:Y:S05]  /*16b0*/  @P0 EXIT ;  /* 0x000000000000094d */ /* 0x000fea0003800000 */
[----:B------:R-:W-:Y:S01]  /*16c0*/  LOP3.LUT R8, RZ, R2, RZ, 0x33, !PT ;  /* 0x00000002ff087212 */ /* 0x000fe200078e33ff */
[C---:B0-----:R-:W-:Y:S01]  /*16d0*/  VIADD R10, R3.reuse, 0xffffffff ;  /* 0xffffffff030a7836 */ /* 0x041fe20000000000 */
[----:B-1----:R-:W-:Y:S01]  /*16e0*/  I2FP.F32.U32 R9, R3 ;  /* 0x0000000300097245 */ /* 0x002fe20000201000 */
[----:B------:R-:W-:Y:S01]  /*16f0*/  IMAD.MOV.U32 R22, RZ, RZ, R7 ;  /* 0x000000ffff167224 */ /* 0x000fe200078e0007 */
[----:B------:R-:W-:Y:S01]  /*1700*/  CS2R R12, SRZ ;  /* 0x00000000000c7805 */ /* 0x000fe2000001ff00 */
[----:B------:R-:W-:Y:S01]  /*1710*/  IMAD.IADD R7, R3, 0x1, R8 ;  /* 0x0000000103077824 */ /* 0x000fe200078e0208 */
[----:B------:R-:W-:Y:S01]  /*1720*/  I2FP.F32.U32 R10, R10 ;  /* 0x0000000a000a7245 */ /* 0x000fe20000201000 */
[----:B------:R-:W-:Y:S01]  /*1730*/  FMUL R9, R9, 0.5 ;  /* 0x3f00000009097820 */ /* 0x000fe20000400000 */
[----:B------:R-:W-:Y:S02]  /*1740*/  CS2R R18, SRZ ;  /* 0x0000000000127805 */ /* 0x000fe4000001ff00 */
[----:B------:R-:W-:-:S02]  /*1750*/  CS2R R20, SRZ ;  /* 0x0000000000147805 */ /* 0x000fc4000001ff00 */
[----:B------:R-:W-:Y:S01]  /*1760*/  LEA.HI R30, R7, 0x1, RZ, 0x1b ;  /* 0x00000001071e7811 */ /* 0x000fe200078fd8ff */
[----:B------:R-:W-:Y:S01]  /*1770*/  FMUL R9, R9, R10 ;  /* 0x0000000a09097220 */ /* 0x000fe20000400000 */
[----:B------:R-:W-:Y:S01]  /*1780*/  CS2R R10, SRZ ;  /* 0x00000000000a7805 */ /* 0x000fe2000001ff00 */
[----:B------:R-:W-:Y:S01]  /*1790*/  UMOV UR4, URZ ;  /* 0x000000ff00047c82 */ /* 0x000fe20008000000 */
[C---:B------:R-:W-:Y:S02]  /*17a0*/  LOP3.LUT R14, R30.reuse, 0x7, RZ, 0xc0, !PT ;  /* 0x000000071e0e7812 */ /* 0x040fe400078ec0ff */
[C---:B------:R-:W-:Y:S02]  /*17b0*/  LOP3.LUT R15, R30.reuse, 0x3, RZ, 0xc0, !PT ;  /* 0x000000031e0f7812 */ /* 0x040fe400078ec0ff */
[----:B------:R-:W-:-:S07]  /*17c0*/  LOP3.LUT R30, R30, 0xffffff8, RZ, 0xc0, !PT ;  /* 0x0ffffff81e1e7812 */ /* 0x000fce00078ec0ff */
.L_x_404:
[----:B------:R-:W-:Y:S01]  /*17d0*/  ISETP.NE.AND P1, PT, R2, RZ, PT ;  /* 0x000000ff0200720c */ /* 0x000fe20003f25270 */
[----:B------:R-:W-:Y:S01]  /*17e0*/  BSSY.RECONVERGENT B0, `(.L_x_364) ;  /* 0x0000045000007945 */ /* 0x000fe20003800200 */
[----:B-1----:R-:W-:Y:S02]  /*17f0*/  MOV R23, R0 ;  /* 0x0000000000177202 */ /* 0x002fe40000000f00 */
[----:B------:R-:W-:Y:S01]  /*1800*/  CS2R R24, SRZ ;  /* 0x0000000000187805 */ /* 0x000fe2000001ff00 */
[----:B------:R-:W-:-:S08]  /*1810*/  IMAD.MOV.U32 R0, RZ, RZ, R22 ;  /* 0x000000ffff007224 */ /* 0x000fd000078e0016 */
[----:B0-----:R-:W-:Y:S05]  /*1820*/  @P1 BRA `(.L_x_365) ;  /* 0x0000000400001947 */ /* 0x001fea0003800000 */
[----:B------:R-:W0:Y:S02]  /*1830*/  LDC.64 R32, c[0x0][0x380] ;  /* 0x0000e000ff207b82 */ /* 0x000e240000000a00 */
[----:B0-----:R-:W-:-:S04]  /*1840*/  IMAD.WIDE.U32 R26, R0, 0x4, R32 ;  /* 0x00000004001a7825 */ /* 0x001fc800078e0020 */
[----:B------:R-:W-:Y:S01]  /*1850*/  IMAD.WIDE.U32 R32, R23, 0x4, R32 ;  /* 0x0000000417207825 */ /* 0x000fe200078e0020 */
[----:B------:R0:W2:Y:S05]  /*1860*/  LDG.E.CONSTANT R31, desc[UR8][R26.64] ;  /* 0x000000081a1f7981 */ /* 0x0000aa000c1e9900 */
[----:B------:R-:W3:Y:S01]  /*1870*/  LDG.E.CONSTANT R32, desc[UR8][R32.64] ;  /* 0x0000000820207981 */ /* 0x000ee2000c1e9900 */
[----:B------:R-:W-:Y:S01]  /*1880*/  ISETP.GE.AND P0, PT, R12, R3, PT ;  /* 0x000000030c00720c */ /* 0x000fe20003f06270 */
[----:B------:R-:W-:Y:S01]  /*1890*/  BSSY.RECONVERGENT B1, `(.L_x_366) ;  /* 0x0000020000017945 */ /* 0x000fe20003800200 */
[----:B0-----:R-:W-:-:S11]  /*18a0*/  IMAD.MOV.U32 R26, RZ, RZ, RZ ;  /* 0x000000ffff1a7224 */ /* 0x001fd600078e00ff */
[C---:B------:R-:W-:Y:S01]  /*18b0*/  @!P0 IMAD R35, R13.reuse, 0x8, R4 ;  /* 0x000000080d238824 */ /* 0x040fe200078e0204 */
[----:B--2---:R-:W-:Y:S08]  /*18c0*/  F2F.F64.F32 R22, R31 ;  /* 0x0000001f00167310 */ /* 0x004ff00000201800 */
[----:B---3--:R-:W0:Y:S02]  /*18d0*/  F2F.F64.F32 R28, R32 ;  /* 0x00000020001c7310 */ /* 0x008e240000201800 */
[----:B0-----:R-:W-:Y:S01]  /*18e0*/  DADD R22, R22, -R28 ;  /* 0x0000000016167229 */ /* 0x001fe2000000081c */
[----:B------:R-:W-:-:S06]  /*18f0*/  @!P0 VIADD R28, R13, 0x1 ;  /* 0x000000010d1c8836 */ /* 0x000fcc0000000000 */
[----:B------:R0:W-:Y:S01]  /*1900*/  @!P0 STS.64 [R35], R22 ;  /* 0x0000001623008388 */ /* 0x0001e20000000a00 */
[C---:B------:R-:W-:Y:S01]  /*1910*/  DSETP.GT.AND P2, PT, R22.reuse, RZ, PT ;  /* 0x000000ff1600722a */ /* 0x040fe20003f44000 */
[----:B------:R-:W-:Y:S01]  /*1920*/  @!P0 ISETP.NE.AND P4, PT, R28, R3, PT ;  /* 0x000000031c00820c */ /* 0x000fe20003f85270 */
[----:B------:R-:W-:-:S03]  /*1930*/  DSETP.GEU.AND P3, PT, R22, RZ, PT ;  /* 0x000000ff1600722a */ /* 0x000fc60003f6e000 */
[----:B------:R-:W-:Y:S01]  /*1940*/  @!P0 SEL R13, R28, RZ, P4 ;  /* 0x000000ff1c0d8207 */ /* 0x000fe20002000000 */
[----:B------:R-:W-:Y:S01]  /*1950*/  IMAD.MOV.U32 R28, RZ, RZ, RZ ;  /* 0x000000ffff1c7224 */ /* 0x000fe200078e00ff */
[----:B------:R-:W-:Y:S02]  /*1960*/  FSEL R29, RZ, 1.875, !P2 ;  /* 0x3ff00000ff1d7808 */ /* 0x000fe40005000000 */
[----:B------:R-:W-:-:S04]  /*1970*/  FSEL R27, RZ, 1.875, P3 ;  /* 0x3ff00000ff1b7808 */ /* 0x000fc80001800000 */
[C---:B------:R-:W-:Y:S02]  /*1980*/  DFMA R18, R22.reuse, R28, R18 ;  /* 0x0000001c1612722b */ /* 0x040fe40000000012 */
[----:B------:R-:W-:Y:S01]  /*1990*/  DFMA R20, -R22, R26, R20 ;  /* 0x0000001a1614722b */ /* 0x000fe20000000114 */
[----:B0-----:R-:W-:Y:S10]  /*19a0*/  @!P0 BRA `(.L_x_367) ;  /* 0x0000000000388947 */ /* 0x001ff40003800000 */
[C---:B------:R-:W-:Y:S01]  /*19b0*/  IMAD R31, R13.reuse, 0x8, R4 ;  /* 0x000000080d1f7824 */ /* 0x040fe200078e0204 */
[----:B------:R-:W-:Y:S01]  /*19c0*/  MOV R28, RZ ;  /* 0x000000ff001c7202 */ /* 0x000fe20000000f00 */
[----:B------:R-:W-:Y:S02]  /*19d0*/  VIADD R34, R13, 0x1 ;  /* 0x000000010d227836 */ /* 0x000fe40000000000 */
[----:B------:R-:W-:Y:S01]  /*19e0*/  IMAD.MOV.U32 R32, RZ, RZ, RZ ;  /* 0x000000ffff207224 */ /* 0x000fe200078e00ff */
[----:B------:R-:W0:Y:S04]  /*19f0*/  LDS.64 R26, [R31] ;  /* 0x000000001f1a7984 */ /* 0x000e280000000a00 */
[----:B------:R1:W-:Y:S01]  /*1a00*/  STS.64 [R31], R22 ;  /* 0x000000161f007388 */ /* 0x0003e20000000a00 */
[----:B0-----:R-:W-:-:S02]  /*1a10*/  DSETP.GT.AND P2, PT, R26, RZ, PT ;  /* 0x000000ff1a00722a */ /* 0x001fc40003f44000 */
[----:B------:R-:W-:-:S04]  /*1a20*/  DSETP.GEU.AND P3, PT, R26, RZ, PT ;  /* 0x000000ff1a00722a */ /* 0x000fc80003f6e000 */
[----:B------:R-:W-:Y:S02]  /*1a30*/  FSEL R29, RZ, 1.875, !P2 ;  /* 0x3ff00000ff1d7808 */ /* 0x000fe40005000000 */
[----:B------:R-:W-:Y:S02]  /*1a40*/  FSEL R33, RZ, 1.875, P3 ;  /* 0x3ff00000ff217808 */ /* 0x000fe40001800000 */
[C---:B------:R-:W-:Y:S02]  /*1a50*/  ISETP.NE.AND P2, PT, R34.reuse, R3, PT ;  /* 0x000000032200720c */ /* 0x040fe40003f45270 */
[-C--:B------:R-:W-:Y:S02]  /*1a60*/  DFMA R18, R28, -R26.reuse, R18 ;  /* 0x8000001a1c12722b */ /* 0x080fe40000000012 */
[----:B------:R-:W-:Y:S01]  /*1a70*/  DFMA R20, R32, R26, R20 ;  /* 0x0000001a2014722b */ /* 0x000fe20000000014 */
[----:B-1----:R-:W-:-:S10]  /*1a80*/  SEL R13, R34, RZ, P2 ;  /* 0x000000ff220d7207 */ /* 0x002fd40001000000 */
.L_x_367:
[----:B------:R-:W-:Y:S05]  /*1a90*/  BSYNC.RECONVERGENT B1 ;  /* 0x0000000000017941 */ /* 0x000fea0003800200 */
.L_x_366:
[----:B------:R-:W-:Y:S01]  /*1aa0*/  DADD R22, R18, R20 ;  /* 0x0000000012167229 */ /* 0x000fe20000000014 */
[----:B------:R-:W-:-:S07]  /*1ab0*/  @!P0 VIADD R12, R12, 0x1 ;  /* 0x000000010c0c8836 */ /* 0x000fce0000000000 */
        /* <DEDUP_REMOVED lines=18> */
[----:B------:R-:W-:-:S07]  /*1be0*/  MOV R38, 0x1c00 ;  /* 0x00001c0000267802 */ /* 0x000fce0000000f00 */
[----:B------:R-:W-:Y:S05]  /*1bf0*/  CALL.REL.NOINC `($__internal_4_$__cuda_sm20_div_rn_f64_full) ;  /* 0x0000002c00887944 */ /* 0x000fea0003c00000 */
.L_x_369:
[----:B------:R-:W-:Y:S05]  /*1c00*/  BSYNC.RECONVERGENT B1 ;  /* 0x0000000000017941 */ /* 0x000fea0003800200 */
.L_x_368:
[----:B------:R-:W-:Y:S02]  /*1c10*/  IMAD.MOV.U32 R24, RZ, RZ, R26 ;  /* 0x000000ffff187224 */ /* 0x000fe400078e001a */
[----:B------:R-:W-:-:S07]  /*1c20*/  IMAD.MOV.U32 R25, RZ, RZ, R27 ;  /* 0x000000ffff197224 */ /* 0x000fce00078e001b */
.L_x_365:
[----:B------:R-:W-:Y:S05]  /*1c30*/  BSYNC.RECONVERGENT B0 ;  /* 0x0000000000007941 */ /* 0x000fea0003800200 */
.L_x_364:
[----:B------:R-:W-:Y:S01]  /*1c40*/  ISETP.GE.AND P0, PT, R0, R5, PT ;  /* 0x000000050000720c */ /* 0x000fe20003f06270 */
[----:B------:R0:W1:Y:S04]  /*1c50*/  SHFL.IDX PT, R23, R25, RZ, 0x1f ;  /* 0x00001fff19177589 */ /* 0x00006800000e0000 */
[----:B------:R0:W2:Y:S08]  /*1c60*/  SHFL.IDX PT, R22, R24, RZ, 0x1f ;  /* 0x00001fff18167589 */ /* 0x0000b000000e0000 */
[----:B0-----:R-:W-:Y:S05]  /*1c70*/  @!P0 BRA `(.L_x_370) ;  /* 0x0000002c00548947 */ /* 0x001fea0003800000 */
[----:B------:R-:W-:-:S13]  /*1c80*/  ISETP.LE.AND P0, PT, R3, UR4, PT ;  /* 0x0000000403007c0c */ /* 0x000fda000bf03270 */
[----:B------:R-:W-:Y:S05]  /*1c90*/  @P0 BRA `(.L_x_371) ;  /* 0x0000000800940947 */ /* 0x000fea0003800000 */
[----:B------:R-:W-:Y:S01]  /*1ca0*/  ISETP.GE.AND P0, PT, R2, R11, PT ;  /* 0x0000000b0200720c */ /* 0x000fe20003f06270 */
[----:B------:R-:W-:Y:S01]  /*1cb0*/  BSSY.RECONVERGENT B0, `(.L_x_372) ;  /* 0x0000091000007945 */ /* 0x000fe20003800200 */
[----:B------:R-:W-:-:S11]  /*1cc0*/  IMAD.MOV.U32 R38, RZ, RZ, RZ ;  /* 0x000000ffff267224 */ /* 0x000fd600078e00ff */
[----:B------:R-:W-:Y:S05]  /*1cd0*/  @P0 BRA `(.L_x_373) ;  /* 0x0000000800380947 */ /* 0x000fea0003800000 */
[----:B------:R-:W-:Y:S01]  /*1ce0*/  IMAD.IADD R32, R8, 0x1, R11 ;  /* 0x0000000108207824 */ /* 0x000fe200078e020b */
[----:B------:R-:W-:Y:S01]  /*1cf0*/  BSSY.RECONVERGENT B1, `(.L_x_374) ;  /* 0x0000049000017945 */ /* 0x000fe20003800200 */
[----:B------:R-:W-:Y:S01]  /*1d00*/  MOV R38, RZ ;  /* 0x000000ff00267202 */ /* 0x000fe20000000f00 */
[----:B------:R-:W-:Y:S02]  /*1d10*/  IMAD.MOV.U32 R31, RZ, RZ, R2 ;  /* 0x000000ffff1f7224 */ /* 0x000fe400078e0002 */
[C---:B------:R-:W-:Y:S02]  /*1d20*/  ISETP.GE.U32.AND P2, PT, R32.reuse, 0xe0, PT ;  /* 0x000000e02000780c */ /* 0x040fe40003f46070 */
[----:B------:R-:W-:-:S04]  /*1d30*/  LEA.HI R33, R32, 0x1, RZ, 0x1b ;  /* 0x0000000120217811 */ /* 0x000fc800078fd8ff */
[----:B------:R-:W-:-:S04]  /*1d40*/  LOP3.LUT R34, R33, 0x7, RZ, 0xc0, !PT ;  /* 0x0000000721227812 */ /* 0x000fc800078ec0ff */
[----:B------:R-:W-:-:S03]  /*1d50*/  ISETP.NE.AND P0, PT, R34, RZ, PT ;  /* 0x000000ff2200720c */ /* 0x000fc60003f05270 */
[----:B------:R-:W-:Y:S10]  /*1d60*/  @!P2 BRA `(.L_x_375) ;  /* 0x000000040004a947 */ /* 0x000ff40003800000 */
[----:B------:R-:W-:Y:S01]  /*1d70*/  IMAD.MOV.U32 R38, RZ, RZ, RZ ;  /* 0x000000ffff267224 */ /* 0x000fe200078e00ff */
[----:B------:R-:W-:Y:S01]  /*1d80*/  LOP3.LUT R36, R33, 0xffffff8, RZ, 0xc0, !PT ;  /* 0x0ffffff821247812 */ /* 0x000fe200078ec0ff */
[----:B------:R-:W-:Y:S02]  /*1d90*/  IMAD.MOV.U32 R31, RZ, RZ, R2 ;  /* 0x000000ffff1f7224 */ /* 0x000fe400078e0002 */
[----:B------:R-:W-:-:S07]  /*1da0*/  IMAD.MOV.U32 R35, RZ, RZ, RZ ;  /* 0x000000ffff237224 */ /* 0x000fce00078e00ff */
.L_x_376:
[----:B------:R-:W-:Y:S02]  /*1db0*/  IMAD R37, R31, 0x8, R6 ;  /* 0x000000081f257824 */ /* 0x000fe400078e0206 */
[----:B------:R-:W-:Y:S02]  /*1dc0*/  VIADD R39, R38, 0x1 ;  /* 0x0000000126277836 */ /* 0x000fe40000000000 */
[----:B------:R-:W-:Y:S01]  /*1dd0*/  VIADD R35, R35, 0x8 ;  /* 0x0000000823237836 */ /* 0x000fe20000000000 */
[----:B------:R-:W1:Y:S01]  /*1de0*/  LDS.64 R24, [R37] ;  /* 0x0000000025187984 */ /* 0x000e620000000a00 */
[----:B------:R-:W-:-:S03]  /*1df0*/  VIADD R31, R31, 0x100 ;  /* 0x000001001f1f7836 */ /* 0x000fc60000000000 */
[----:B------:R-:W0:Y:S04]  /*1e00*/  LDS.64 R26, [R37+0x100] ;  /* 0x00010000251a7984 */ /* 0x000e280000000a00 */
[----:B------:R-:W3:Y:S01]  /*1e10*/  LDS.64 R28, [R37+0x200] ;  /* 0x00020000251c7984 */ /* 0x000ee20000000a00 */
[C-C-:B-12---:R-:W-:Y:S02]  /*1e20*/  DSETP.GEU.AND P3, PT, R24.reuse, R22.reuse, PT ;  /* 0x000000161800722a */ /* 0x146fe40003f6e000 */
[--C-:B------:R-:W-:Y:S01]  /*1e30*/  DSETP.GT.AND P2, PT, R24, R22.reuse, PT ;  /* 0x000000161800722a */ /* 0x100fe20003f44000 */
[----:B------:R-:W1:Y:S11]  /*1e40*/  LDS.64 R24, [R37+0x300] ;  /* 0x0003000025187984 */ /* 0x000e760000000a00 */
[----:B------:R-:W-:Y:S01]  /*1e50*/  @P3 IMAD.MOV R39, RZ, RZ, R38 ;  /* 0x000000ffff273224 */ /* 0x000fe200078e0226 */
[----:B0-----:R-:W-:-:S04]  /*1e60*/  DSETP.GEU.AND P3, PT, R26, R22, PT ;  /* 0x000000161a00722a */ /* 0x001fc80003f6e000 */
[----:B------:R-:W-:Y:S01]  /*1e70*/  IADD3 R38, PT, PT, R39, -0x1, RZ ;  /* 0xffffffff27267810 */ /* 0x000fe20007ffe0ff */
[----:B------:R-:W-:Y:S01]  /*1e80*/  @!P2 IMAD.MOV R38, RZ, RZ, R39 ;  /* 0x000000ffff26a224 */ /* 0x000fe200078e0227 */
[----:B------:R-:W-:Y:S01]  /*1e90*/  DSETP.GT.AND P2, PT, R26, R22, PT ;  /* 0x000000161a00722a */ /* 0x000fe20003f44000 */
[----:B------:R-:W0:Y:S02]  /*1ea0*/  LDS.64 R26, [R37+0x400] ;  /* 0x00040000251a7984 */ /* 0x000e240000000a00 */
[----:B------:R-:W-:-:S05]  /*1eb0*/  VIADD R39, R38, 0x1 ;  /* 0x0000000126277836 */ /* 0x000fca0000000000 */
[----:B------:R-:W-:Y:S01]  /*1ec0*/  @P3 IMAD.MOV R39, RZ, RZ, R38 ;  /* 0x000000ffff273224 */ /* 0x000fe200078e0226 */
[----:B---3--:R-:W-:-:S03]  /*1ed0*/  DSETP.GEU.AND P3, PT, R28, R22, PT ;  /* 0x000000161c00722a */ /* 0x008fc60003f6e000 */
[----:B------:R-:W-:Y:S02]  /*1ee0*/  VIADD R38, R39, 0xffffffff ;  /* 0xffffffff27267836 */ /* 0x000fe40000000000 */
[----:B------:R-:W-:Y:S01]  /*1ef0*/  @!P2 IMAD.MOV R38, RZ, RZ, R39 ;  /* 0x000000ffff26a224 */ /* 0x000fe200078e0227 */
[----:B------:R-:W-:Y:S01]  /*1f00*/  DSETP.GT.AND P2, PT, R28, R22, PT ;  /* 0x000000161c00722a */ /* 0x000fe20003f44000 */
[----:B------:R-:W2:Y:S02]  /*1f10*/  LDS.64 R28, [R37+0x500] ;  /* 0x00050000251c7984 */ /* 0x000ea40000000a00 */
[----:B------:R-:W-:-:S05]  /*1f20*/  VIADD R39, R38, 0x1 ;  /* 0x0000000126277836 */ /* 0x000fca0000000000 */
[----:B------:R-:W-:Y:S01]  /*1f30*/  @P3 IMAD.MOV R39, RZ, RZ, R38 ;  /* 0x000000ffff273224 */ /* 0x000fe200078e0226 */
[----:B-1----:R-:W-:-:S04]  /*1f40*/  DSETP.GEU.AND P3, PT, R24, R22, PT ;  /* 0x000000161800722a */ /* 0x002fc80003f6e000 */
[----:B------:R-:W-:Y:S01]  /*1f50*/  IADD3 R38, PT, PT, R39, -0x1, RZ ;  /* 0xffffffff27267810 */ /* 0x000fe20007ffe0ff */
[----:B------:R-:W-:Y:S01]  /*1f60*/  @!P2 IMAD.MOV R38, RZ, RZ, R39 ;  /* 0x000000ffff26a224 */ /* 0x000fe200078e0227 */
[----:B------:R-:W-:Y:S01]  /*1f70*/  DSETP.GT.AND P2, PT, R24, R22, PT ;  /* 0x000000161800722a */ /* 0x000fe20003f44000 */
[----:B------:R-:W1:Y:S02]  /*1f80*/  LDS.64 R24, [R37+0x600] ;  /* 0x0006000025187984 */ /* 0x000e640000000a00 */
[----:B------:R-:W-:-:S05]  /*1f90*/  VIADD R39, R38, 0x1 ;  /* 0x0000000126277836 */ /* 0x000fca0000000000 */
[----:B------:R-:W-:Y:S01]  /*1fa0*/  @P3 IMAD.MOV R39, RZ, RZ, R38 ;  /* 0x000000ffff273224 */ /* 0x000fe200078e0226 */
[----:B0-----:R-:W-:-:S03]  /*1fb0*/  DSETP.GEU.AND P3, PT, R26, R22, PT ;  /* 0x000000161a00722a */ /* 0x001fc60003f6e000 */
[----:B------:R-:W-:Y:S02]  /*1fc0*/  VIADD R38, R39, 0xffffffff ;  /* 0xffffffff27267836 */ /* 0x000fe40000000000 */
[----:B------:R-:W-:Y:S01]  /*1fd0*/  @!P2 IMAD.MOV R38, RZ, RZ, R39 ;  /* 0x000000ffff26a224 */ /* 0x000fe200078e0227 */
[----:B------:R-:W-:Y:S01]  /*1fe0*/  DSETP.GT.AND P2, PT, R26, R22, PT ;  /* 0x000000161a00722a */ /* 0x000fe20003f44000 */
[----:B------:R-:W0:Y:S02]  /*1ff0*/  LDS.64 R26, [R37+0x700] ;  /* 0x00070000251a7984 */ /* 0x000e240000000a00 */
[----:B------:R-:W-:-:S05]  /*2000*/  VIADD R39, R38, 0x1 ;  /* 0x0000000126277836 */ /* 0x000fca0000000000 */
[----:B------:R-:W-:Y:S01]  /*2010*/  @P3 IMAD.MOV R39, RZ, RZ, R38 ;  /* 0x000000ffff273224 */ /* 0x000fe200078e0226 */
[----:B--2---:R-:W-:-:S04]  /*2020*/  DSETP.GEU.AND P3, PT, R28, R22, PT ;  /* 0x000000161c00722a */ /* 0x004fc80003f6e000 */
[----:B------:R-:W-:Y:S01]  /*2030*/  IADD3 R38, PT, PT, R39, -0x1, RZ ;  /* 0xffffffff27267810 */ /* 0x000fe20007ffe0ff */
[----:B------:R-:W-:Y:S01]  /*2040*/  @!P2 IMAD.MOV R38, RZ, RZ, R39 ;  /* 0x000000ffff26a224 */ /* 0x000fe200078e0227 */
[----:B------:R-:W-:-:S03]  /*2050*/  DSETP.GT.AND P2, PT, R28, R22, PT ;  /* 0x000000161c00722a */ /* 0x000fc60003f44000 */
[----:B------:R-:W-:-:S05]  /*2060*/  VIADD R28, R38, 0x1 ;  /* 0x00000001261c7836 */ /* 0x000fca0000000000 */
[----:B------:R-:W-:Y:S01]  /*2070*/  @P3 IMAD.MOV R28, RZ, RZ, R38 ;  /* 0x000000ffff1c3224 */ /* 0x000fe200078e0226 */
[----:B-1----:R-:W-:-:S03]  /*2080*/  DSETP.GEU.AND P3, PT, R24, R22, PT ;  /* 0x000000161800722a */ /* 0x002fc60003f6e000 */
[----:B------:R-:W-:Y:S02]  /*2090*/  VIADD R29, R28, 0xffffffff ;  /* 0xffffffff1c1d7836 */ /* 0x000fe40000000000 */
[----:B------:R-:W-:Y:S01]  /*20a0*/  @!P2 IMAD.MOV R29, RZ, RZ, R28 ;  /* 0x000000ffff1da224 */ /* 0x000fe200078e021c */
[----:B------:R-:W-:-:S03]  /*20b0*/  DSETP.GT.AND P2, PT, R24, R22, PT ;  /* 0x000000161800722a */ /* 0x000fc60003f44000 */
[----:B------:R-:W-:-:S05]  /*20c0*/  VIADD R24, R29, 0x1 ;  /* 0x000000011d187836 */ /* 0x000fca0000000000 */
[----:B------:R-:W-:Y:S01]  /*20d0*/  @P3 IMAD.MOV R24, RZ, RZ, R29 ;  /* 0x000000ffff183224 */ /* 0x000fe200078e021d */
[----:B0-----:R-:W-:-:S04]  /*20e0*/  DSETP.GEU.AND P3, PT, R26, R22, PT ;  /* 0x000000161a00722a */ /* 0x001fc80003f6e000 */
[----:B------:R-:W-:Y:S01]  /*20f0*/  IADD3 R25, PT, PT, R24, -0x1, RZ ;  /* 0xffffffff18197810 */ /* 0x000fe20007ffe0ff */
[----:B------:R-:W-:Y:S01]  /*2100*/  @!P2 IMAD.MOV R25, RZ, RZ, R24 ;  /* 0x000000ffff19a224 */ /* 0x000fe200078e0218 */
[----:B------:R-:W-:-:S03]  /*2110*/  DSETP.GT.AND P2, PT, R26, R22, PT ;  /* 0x000000161a00722a */ /* 0x000fc60003f44000 */
[----:B------:R-:W-:-:S05]  /*2120*/  VIADD R24, R25, 0x1 ;  /* 0x0000000119187836 */ /* 0x000fca0000000000 */
[----:B------:R-:W-:Y:S01]  /*2130*/  @P3 IMAD.MOV R24, RZ, RZ, R25 ;  /* 0x000000ffff183224 */ /* 0x000fe200078e0219 */
[----:B------:R-:W-:-:S03]  /*2140*/  ISETP.NE.AND P3, PT, R35, R36, PT ;  /* 0x000000242300720c */ /* 0x000fc60003f65270 */
[----:B------:R-:W-:Y:S02]  /*2150*/  VIADD R38, R24, 0xffffffff ;  /* 0xffffffff18267836 */ /* 0x000fe40000000000 */
[----:B------:R-:W-:-:S08]  /*2160*/  @!P2 IMAD.MOV R38, RZ, RZ, R24 ;  /* 0x000000ffff26a224 */ /* 0x000fd000078e0218 */
[----:B------:R-:W-:Y:S05]  /*2170*/  @P3 BRA `(.L_x_376) ;  /* 0xfffffffc000c3947 */ /* 0x000fea000383ffff */
.L_x_375:
[----:B------:R-:W-:Y:S05]  /*2180*/  BSYNC.RECONVERGENT B1 ;  /* 0x0000000000017941 */ /* 0x000fea0003800200 */
.L_x_374:
[----:B------:R-:W-:Y:S05]  /*2190*/  @!P0 BRA `(.L_x_373) ;  /* 0x0000000400088947 */ /* 0x000fea0003800000 */
[----:B------:R-:W-:Y:S01]  /*21a0*/  ISETP.GE.U32.AND P2, PT, R34, 0x4, PT ;  /* 0x000000042200780c */ /* 0x000fe20003f46070 */
[----:B------:R-:W-:Y:S01]  /*21b0*/  BSSY.RECONVERGENT B1, `(.L_x_377) ;  /* 0x0000021000017945 */ /* 0x000fe20003800200 */
[----:B------:R-:W-:-:S11]  /*21c0*/  LOP3.LUT P0, R36, R33, 0x3, RZ, 0xc0, !PT ;  /* 0x0000000321247812 */ /* 0x000fd6000780c0ff */
[----:B------:R-:W-:Y:S05]  /*21d0*/  @!P2 BRA `(.L_x_378) ;  /* 0x000000000078a947 */ /* 0x000fea0003800000 */
[C---:B------:R-:W-:Y:S01]  /*21e0*/  LEA R33, R31.reuse, R6, 0x3 ;  /* 0x000000061f217211 */ /* 0x040fe200078e18ff */
[----:B------:R-:W-:Y:S01]  /*21f0*/  VIADD R34, R38, 0x1 ;  /* 0x0000000126227836 */ /* 0x000fe20000000000 */
[----:B------:R-:W-:-:S03]  /*2200*/  IADD3 R31, PT, PT, R31, 0x80, RZ ;  /* 0x000000801f1f7810 */ /* 0x000fc60007ffe0ff */
[----:B------:R-:W1:Y:S04]  /*2210*/  LDS.64 R24, [R33] ;  /* 0x0000000021187984 */ /* 0x000e680000000a00 */
[----:B------:R-:W0:Y:S04]  /*2220*/  LDS.64 R28, [R33+0x100] ;  /* 0x00010000211c7984 */ /* 0x000e280000000a00 */
[----:B------:R-:W3:Y:S01]  /*2230*/  LDS.64 R26, [R33+0x200] ;  /* 0x00020000211a7984 */ /* 0x000ee20000000a00 */
[C-C-:B-12---:R-:W-:Y:S02]  /*2240*/  DSETP.GEU.AND P3, PT, R24.reuse, R22.reuse, PT ;  /* 0x000000161800722a */ /* 0x146fe40003f6e000 */
[--C-:B------:R-:W-:Y:S01]  /*2250*/  DSETP.GT.AND P2, PT, R24, R22.reuse, PT ;  /* 0x000000161800722a */ /* 0x100fe20003f44000 */
[----:B------:R-:W1:Y:S11]  /*2260*/  LDS.64 R24, [R33+0x300] ;  /* 0x0003000021187984 */ /* 0x000e760000000a00 */
[----:B------:R-:W-:Y:S01]  /*2270*/  @P3 IMAD.MOV R34, RZ, RZ, R38 ;  /* 0x000000ffff223224 */ /* 0x000fe200078e0226 */
[----:B0-----:R-:W-:-:S03]  /*2280*/  DSETP.GEU.AND P3, PT, R28, R22, PT ;  /* 0x000000161c00722a */ /* 0x001fc60003f6e000 */
[----:B------:R-:W-:Y:S02]  /*2290*/  VIADD R35, R34, 0xffffffff ;  /* 0xffffffff22237836 */ /* 0x000fe40000000000 */
[----:B------:R-:W-:Y:S01]  /*22a0*/  @!P2 IMAD.MOV R35, RZ, RZ, R34 ;  /* 0x000000ffff23a224 */ /* 0x000fe200078e0222 */
[----:B------:R-:W-:-:S03]  /*22b0*/  DSETP.GT.AND P2, PT, R28, R22, PT ;  /* 0x000000161c00722a */ /* 0x000fc60003f44000 */
[----:B------:R-:W-:-:S05]  /*22c0*/  VIADD R28, R35, 0x1 ;  /* 0x00000001231c7836 */ /* 0x000fca0000000000 */
[----:B------:R-:W-:Y:S01]  /*22d0*/  @P3 IMAD.MOV R28, RZ, RZ, R35 ;  /* 0x000000ffff1c3224 */ /* 0x000fe200078e0223 */
[----:B---3--:R-:W-:-:S03]  /*22e0*/  DSETP.GEU.AND P3, PT, R26, R22, PT ;  /* 0x000000161a00722a */ /* 0x008fc60003f6e000 */
[C---:B------:R-:W-:Y:S02]  /*22f0*/  VIADD R29, R28.reuse, 0xffffffff ;  /* 0xffffffff1c1d7836 */ /* 0x040fe40000000000 */
[----:B------:R-:W-:Y:S01]  /*2300*/  @!P2 IADD3 R29, PT, PT, R28, RZ, RZ ;  /* 0x000000ff1c1da210 */ /* 0x000fe20007ffe0ff */
[----:B------:R-:W-:-:S04]  /*2310*/  DSETP.GT.AND P2, PT, R26, R22, PT ;  /* 0x000000161a00722a */ /* 0x000fc80003f44000 */
[----:B------:R-:W-:-:S04]  /*2320*/  VIADD R26, R29, 0x1 ;  /* 0x000000011d1a7836 */ /* 0x000fc80000000000 */
[----:B------:R-:W-:Y:S01]  /*2330*/  @P3 IMAD.MOV R26, RZ, RZ, R29 ;  /* 0x000000ffff1a3224 */ /* 0x000fe200078e021d */
[----:B-1----:R-:W-:-:S03]  /*2340*/  DSETP.GEU.AND P3, PT, R24, R22, PT ;  /* 0x000000161800722a */ /* 0x002fc60003f6e000 */
[----:B------:R-:W-:Y:S02]  /*2350*/  VIADD R27, R26, 0xffffffff ;  /* 0xffffffff1a1b7836 */ /* 0x000fe40000000000 */
[----:B------:R-:W-:Y:S01]  /*2360*/  @!P2 IMAD.MOV R27, RZ, RZ, R26 ;  /* 0x000000ffff1ba224 */ /* 0x000fe200078e021a */
[----:B------:R-:W-:-:S03]  /*2370*/  DSETP.GT.AND P2, PT, R24, R22, PT ;  /* 0x000000161800722a */ /* 0x000fc60003f44000 */
[----:B------:R-:W-:-:S05]  /*2380*/  VIADD R24, R27, 0x1 ;  /* 0x000000011b187836 */ /* 0x000fca0000000000 */
[----:B------:R-:W-:-:S04]  /*2390*/  @P3 IMAD.MOV R24, RZ, RZ, R27 ;  /* 0x000000ffff183224 */ /* 0x000fc800078e021b */
[----:B------:R-:W-:Y:S02]  /*23a0*/  VIADD R38, R24, 0xffffffff ;  /* 0xffffffff18267836 */ /* 0x000fe40000000000 */
[----:B------:R-:W-:-:S07]  /*23b0*/  @!P2 IMAD.MOV R38, RZ, RZ, R24 ;  /* 0x000000ffff26a224 */ /* 0x000fce00078e0218 */
.L_x_378:
[----:B------:R-:W-:Y:S05]  /*23c0*/  BSYNC.RECONVERGENT B1 ;  /* 0x0000000000017941 */ /* 0x000fea0003800200 */
.L_x_377:
[----:B------:R-:W-:Y:S05]  /*23d0*/  @!P0 BRA `(.L_x_373) ;  /* 0x0000000000788947 */ /* 0x000fea0003800000 */
[----:B------:R-:W-:Y:S01]  /*23e0*/  ISETP.NE.AND P2, PT, R36, 0x1, PT ;  /* 0x000000012400780c */ /* 0x000fe20003f45270 */
[----:B------:R-:W-:Y:S01]  /*23f0*/  BSSY.RECONVERGENT B1, `(.L_x_379) ;  /* 0x0000013000017945 */ /* 0x000fe20003800200 */
[----:B------:R-:W-:-:S11]  /*2400*/  LOP3.LUT P0, RZ, R32, 0x20, RZ, 0xc0, !PT ;  /* 0x0000002020ff7812 */ /* 0x000fd6000780c0ff */
[----:B------:R-:W-:Y:S05]  /*2410*/  @!P2 BRA `(.L_x_380) ;  /* 0x000000000040a947 */ /* 0x000fea0003800000 */
[C---:B------:R-:W-:Y:S02]  /*2420*/  IMAD R28, R31.reuse, 0x8, R6 ;  /* 0x000000081f1c7824 */ /* 0x040fe400078e0206 */
[----:B------:R-:W-:-:S03]  /*2430*/  VIADD R31, R31, 0x40 ;  /* 0x000000401f1f7836 */ /* 0x000fc60000000000 */
[----:B------:R-:W1:Y:S04]  /*2440*/  LDS.64 R26, [R28] ;  /* 0x000000001c1a7984 */ /* 0x000e680000000a00 */
[----:B------:R-:W0:Y:S01]  /*2450*/  LDS.64 R24, [R28+0x100] ;  /* 0x000100001c187984 */ /* 0x000e220000000a00 */
[C-C-:B-12---:R-:W-:Y:S02]  /*2460*/  DSETP.GEU.AND P2, PT, R26.reuse, R22.reuse, PT ;  /* 0x000000161a00722a */ /* 0x146fe40003f4e000 */
[----:B------:R-:W-:Y:S01]  /*2470*/  DSETP.GT.AND P3, PT, R26, R22, PT ;  /* 0x000000161a00722a */ /* 0x000fe20003f64000 */
[----:B------:R-:W-:-:S11]  /*2480*/  VIADD R26, R38, 0x1 ;  /* 0x00000001261a7836 */ /* 0x000fd60000000000 */
[----:B------:R-:W-:Y:S01]  /*2490*/  @P2 IMAD.MOV R26, RZ, RZ, R38 ;  /* 0x000000ffff1a2224 */ /* 0x000fe200078e0226 */
[----:B0-----:R-:W-:-:S03]  /*24a0*/  DSETP.GEU.AND P2, PT, R24, R22, PT ;  /* 0x000000161800722a */ /* 0x001fc60003f4e000 */
[----:B------:R-:W-:Y:S02]  /*24b0*/  VIADD R27, R26, 0xffffffff ;  /* 0xffffffff1a1b7836 */ /* 0x000fe40000000000 */
[----:B------:R-:W-:Y:S01]  /*24c0*/  @!P3 IMAD.MOV R27, RZ, RZ, R26 ;  /* 0x000000ffff1bb224 */ /* 0x000fe200078e021a */
[----:B------:R-:W-:-:S03]  /*24d0*/  DSETP.GT.AND P3, PT, R24, R22, PT ;  /* 0x000000161800722a */ /* 0x000fc60003f64000 */
[----:B------:R-:W-:-:S05]  /*24e0*/  VIADD R24, R27, 0x1 ;  /* 0x000000011b187836 */ /* 0x000fca0000000000 */
[----:B------:R-:W-:-:S05]  /*24f0*/  @P2 IADD3 R24, PT, PT, R27, RZ, RZ ;  /* 0x000000ff1b182210 */ /* 0x000fca0007ffe0ff */
[----:B------:R-:W-:Y:S02]  /*2500*/  VIADD R38, R24, 0xffffffff ;  /* 0xffffffff18267836 */ /* 0x000fe40000000000 */
[----:B------:R-:W-:-:S07]  /*2510*/  @!P3 IMAD.MOV R38, RZ, RZ, R24 ;  /* 0x000000ffff26b224 */ /* 0x000fce00078e0218 */
.L_x_380:
[----:B------:R-:W-:Y:S05]  /*2520*/  BSYNC.RECONVERGENT B1 ;  /* 0x0000000000017941 */ /* 0x000fea0003800200 */
.L_x_379:
[----:B------:R-:W-:Y:S05]  /*2530*/  @P0 BRA `(.L_x_373) ;  /* 0x0000000000200947 */ /* 0x000fea0003800000 */
[----:B------:R-:W-:-:S06]  /*2540*/  IMAD R24, R31, 0x8, R6 ;  /* 0x000000081f187824 */ /* 0x000fcc00078e0206 */
[----:B------:R-:W1:Y:S02]  /*2550*/  LDS.64 R24, [R24] ;  /* 0x0000000018187984 */ /* 0x000e640000000a00 */
[C-C-:B-12---:R-:W-:Y:S02]  /*2560*/  DSETP.GEU.AND P2, PT, R24.reuse, R22.reuse, PT ;  /* 0x000000161800722a */ /* 0x146fe40003f4e000 */
[----:B------:R-:W-:Y:S01]  /*2570*/  DSETP.GT.AND P0, PT, R24, R22, PT ;  /* 0x000000161800722a */ /* 0x000fe20003f04000 */
[----:B------:R-:W-:-:S11]  /*2580*/  VIADD R25, R38, 0x1 ;  /* 0x0000000126197836 */ /* 0x000fd60000000000 */
[----:B------:R-:W-:-:S04]  /*2590*/  @P2 IMAD.MOV R25, RZ, RZ, R38 ;  /* 0x000000ffff192224 */ /* 0x000fc800078e0226 */
[C---:B------:R-:W-:Y:S01]  /*25a0*/  VIADD R38, R25.reuse, 0xffffffff ;  /* 0xffffffff19267836 */ /* 0x040fe20000000000 */
[----:B------:R-:W-:-:S07]  /*25b0*/  @!P0 IADD3 R38, PT, PT, R25, RZ, RZ ;  /* 0x000000ff19268210 */ /* 0x000fce0007ffe0ff */
.L_x_373:
[----:B------:R-:W-:Y:S05]  /*25c0*/  BSYNC.RECONVERGENT B0 ;  /* 0x0000000000007941 */ /* 0x000fea0003800200 */
.L_x_372:
[----:B------:R-:W0:Y:S01]  /*25d0*/  SHFL.DOWN PT, R25, R38, 0x10, 0x1f ;  /* 0x0a001f0026197f89 */ /* 0x000e2200000e0000 */
[----:B------:R-:W-:Y:S01]  /*25e0*/  @!P1 IMAD R29, R11, 0x8, R6 ;  /* 0x000000080b1d9824 */ /* 0x000fe200078e0206 */
[----:B------:R-:W-:-:S04]  /*25f0*/  UIADD3 UR4, UPT, UPT, UR4, 0x1, URZ ;  /* 0x0000000104047890 */ /* 0x000fc8000fffe0ff */
[----:B-12---:R-:W-:Y:S01]  /*2600*/  @!P1 STS.64 [R29], R22 ;  /* 0x000000161d009388 */ /* 0x006fe20000000a00 */
[----:B0-----:R-:W-:-:S05]  /*2610*/  IMAD.IADD R25, R25, 0x1, R38 ;  /* 0x0000000119197824 */ /* 0x001fca00078e0226 */
[----:B------:R-:W0:Y:S02]  /*2620*/  SHFL.DOWN PT, R24, R25, 0x8, 0x1f ;  /* 0x09001f0019187f89 */ /* 0x000e2400000e0000 */
[----:B0-----:R-:W-:-:S05]  /*2630*/  IMAD.IADD R24, R25, 0x1, R24 ;  /* 0x0000000119187824 */ /* 0x001fca00078e0218 */
[----:B------:R-:W0:Y:S02]  /*2640*/  SHFL.DOWN PT, R27, R24, 0x4, 0x1f ;  /* 0x08801f00181b7f89 */ /* 0x000e2400000e0000 */
[----:B0-----:R-:W-:-:S05]  /*2650*/  IMAD.IADD R27, R24, 0x1, R27 ;  /* 0x00000001181b7824 */ /* 0x001fca00078e021b */
[----:B------:R-:W0:Y:S02]  /*2660*/  SHFL.DOWN PT, R26, R27, 0x2, 0x1f ;  /* 0x08401f001b1a7f89 */ /* 0x000e2400000e0000 */
[----:B0-----:R-:W-:Y:S02]  /*2670*/  IMAD.IADD R31, R27, 0x1, R26 ;  /* 0x000000011b1f7824 */ /* 0x001fe400078e021a */
[----:B------:R-:W-:-:S03]  /*2680*/  VIADD R26, R11, 0x1 ;  /* 0x000000010b1a7836 */ /* 0x000fc60000000000 */
[----:B------:R-:W0:Y:S02]  /*2690*/  SHFL.DOWN PT, R28, R31, 0x1, 0x1f ;  /* 0x08201f001f1c7f89 */ /* 0x000e2400000e0000 */
[----:B------:R-:W-:-:S04]  /*26a0*/  ISETP.NE.AND P0, PT, R26, R3, PT ;  /* 0x000000031a00720c */ /* 0x000fc80003f05270 */
[----:B------:R-:W-:Y:S02]  /*26b0*/  SEL R11, R26, RZ, P0 ;  /* 0x000000ff1a0b7207 */ /* 0x000fe40000000000 */
[----:B0-----:R-:W-:Y:S01]  /*26c0*/  @!P1 IADD3 R10, PT, PT, R31, R28, R10 ;  /* 0x0000001c1f0a9210 */ /* 0x001fe20007ffe00a */
[----:B------:R-:W-:Y:S01]  /*26d0*/  NOP ;  /* 0x0000000000007918 */ /* 0x000fe20000000000 */
[----:B------:R-:W-:Y:S05]  /*26e0*/  BRA `(.L_x_381) ;  /* 0x0000002000407947 */ /* 0x000fea0003800000 */
.L_x_371:
[----:B------:R-:W-:Y:S01]  /*26f0*/  CS2R R26, SRZ ;  /* 0x00000000001a7805 */ /* 0x000fe2000001ff00 */
[----:B------:R-:W-:Y:S01]  /*2700*/  IMAD R33, R11, 0x8, R6 ;  /* 0x000000080b217824 */ /* 0x000fe200078e0206 */
[----:B------:R-:W-:Y:S01]  /*2710*/  BSSY.RECONVERGENT B0, `(.L_x_382) ;  /* 0x00000fc000007945 */ /* 0x000fe20003800200 */
[----:B------:R-:W-:-:S03]  /*2720*/  MOV R34, RZ ;  /* 0x000000ff00227202 */ /* 0x000fc60000000f00 */
[----:B------:R-:W0:Y:S01]  /*2730*/  @!P1 LDS.64 R26, [R33] ;  /* 0x00000000211a9984 */ /* 0x000e220000000a00 */
[----:B------:R-:W-:-:S03]  /*2740*/  ISETP.GE.U32.AND P1, PT, R2, R3, PT ;  /* 0x000000030200720c */ /* 0x000fc60003f26070 */
[----:B0-----:R0:W3:Y:S04]  /*2750*/  SHFL.IDX PT, R25, R27, RZ, 0x1f ;  /* 0x00001fff1b197589 */ /* 0x0010e800000e0000 */
[----:B------:R0:W4:Y:S06]  /*2760*/  SHFL.IDX PT, R24, R26, RZ, 0x1f ;  /* 0x00001fff1a187589 */ /* 0x00012c00000e0000 */
[----:B------:R-:W-:Y:S05]  /*2770*/  @P1 BRA `(.L_x_383) ;  /* 0x0000000c00d41947 */ /* 0x000fea0003800000 */
[----:B------:R-:W-:Y:S01]  /*2780*/  ISETP.GE.U32.AND P0, PT, R7, 0xe0, PT ;  /* 0x000000e00700780c */ /* 0x000fe20003f06070 */
[----:B------:R-:W-:Y:S01]  /*2790*/  BSSY.RECONVERGENT B1, `(.L_x_384) ;  /* 0x0000082000017945 */ /* 0x000fe20003800200 */
[----:B------:R-:W-:Y:S01]  /*27a0*/  ISETP.NE.AND P2, PT, R14, RZ, PT ;  /* 0x000000ff0e00720c */ /* 0x000fe20003f45270 */
[----:B------:R-:W-:Y:S02]  /*27b0*/  IMAD.MOV.U32 R34, RZ, RZ, RZ ;  /* 0x000000ffff227224 */ /* 0x000fe400078e00ff */
[----:B------:R-:W-:-:S08]  /*27c0*/  IMAD.MOV.U32 R32, RZ, RZ, R2 ;  /* 0x000000ffff207224 */ /* 0x000fd000078e0002 */
[----:B------:R-:W-:Y:S05]  /*27d0*/  @!P0 BRA `(.L_x_385) ;  /* 0x0000000400f48947 */ /* 0x000fea0003800000 */
[----:B------:R-:W-:Y:S02]  /*27e0*/  IMAD.MOV.U32 R34, RZ, RZ, RZ ;  /* 0x000000ffff227224 */ /* 0x000fe400078e00ff */
[----:B------:R-:W-:Y:S02]  /*27f0*/  IMAD.MOV.U32 R32, RZ, RZ, R2 ;  /* 0x000000ffff207224 */ /* 0x000fe400078e0002 */
[----:B------:R-:W-:-:S07]  /*2800*/  IMAD.MOV.U32 R31, RZ, RZ, RZ ;  /* 0x000000ffff1f7224 */ /* 0x000fce00078e00ff */
.L_x_386:
[CC--:B------:R-:W-:Y:S01]  /*2810*/  ISETP.NE.AND P3, PT, R32.reuse, R11.reuse, PT ;  /* 0x0000000b2000720c */ /* 0x0c0fe20003f65270 */
[C---:B------:R-:W-:Y:S01]  /*2820*/  IMAD R35, R32.reuse, 0x8, R6 ;  /* 0x0000000820237824 */ /* 0x040fe200078e0206 */
[----:B------:R-:W-:Y:S01]  /*2830*/  PLOP3.LUT P4, PT, PT, PT, PT, 0x8, 0x80 ;  /* 0x000000000080781c */ /* 0x000fe20003f8e170 */
[C---:B0-----:R-:W-:Y:S01]  /*2840*/  VIADD R26, R32.reuse, 0x20 ;  /* 0x00000020201a7836 */ /* 0x041fe20000000000 */
[C---:B------:R-:W-:Y:S01]  /*2850*/  IADD3 R36, PT, PT, R32.reuse, 0x40, RZ ;  /* 0x0000004020247810 */ /* 0x040fe20007ffe0ff */
[----:B------:R-:W-:Y:S02]  /*2860*/  VIADD R38, R32, 0x60 ;  /* 0x0000006020267836 */ /* 0x000fe40000000000 */
[----:B------:R-:W-:Y:S01]  /*2870*/  VIADD R31, R31, 0x8 ;  /* 0x000000081f1f7836 */ /* 0x000fe20000000000 */
[----:B------:R-:W-:-:S05]  /*2880*/  ISETP.NE.AND P0, PT, R26, R11, PT ;  /* 0x0000000b1a00720c */ /* 0x000fca0003f05270 */
[----:B------:R-:W3:Y:S08]  /*2890*/  @P3 LDS.64 R28, [R35] ;  /* 0x00000000231c3984 */ /* 0x000ef00000000a00 */
[----:B------:R-:W0:Y:S01]  /*28a0*/  @P0 LDS.64 R26, [R35+0x100] ;  /* 0x00010000231a0984 */ /* 0x000e220000000a00 */
[C-C-:B---34-:R-:W-:Y:S02]  /*28b0*/  @P3 DSETP.GEU.AND P5, PT, R28.reuse, R24.reuse, PT ;  /* 0x000000181c00322a */ /* 0x158fe40003fae000 */
[----:B------:R-:W-:-:S04]  /*28c0*/  @P3 DSETP.GT.AND P6, PT, R28, R24, PT ;  /* 0x000000181c00322a */ /* 0x000fc80003fc4000 */
[----:B------:R-:W-:Y:S02]  /*28d0*/  @P3 PLOP3.LUT P4, PT, P5, PT, PT, 0x80, 0x8 ;  /* 0x000000000008381c */ /* 0x000fe40002f8f070 */
[----:B------:R-:W-:Y:S01]  /*28e0*/  ISETP.NE.AND P5, PT, R36, R11, PT ;  /* 0x0000000b2400720c */ /* 0x000fe20003fa5270 */
[----:B------:R-:W-:-:S10]  /*28f0*/  @P3 VIADD R36, R34, 0x1 ;  /* 0x0000000122243836 */ /* 0x000fd40000000000 */
[----:B------:R-:W-:Y:S01]  /*2900*/  @P4 IMAD.MOV R36, RZ, RZ, R34 ;  /* 0x000000ffff244224 */ /* 0x000fe200078e0222 */
[----:B------:R-:W-:Y:S01]  /*2910*/  PLOP3.LUT P4, PT, PT, PT, PT, 0x80, 0x8 ;  /* 0x000000000008781c */ /* 0x000fe20003f8f070 */
[----:B------:R-:W3:Y:S01]  /*2920*/  @P5 LDS.64 R28, [R35+0x200] ;  /* 0x00020000231c5984 */ /* 0x000ee20000000a00 */
[----:B------:R-:W-:Y:S01]  /*2930*/  @P3 PLOP3.LUT P4, PT, P6, PT, PT, 0x80, 0x8 ;  /* 0x000000000008381c */ /* 0x000fe2000378f070 */
[----:B------:R-:W-:Y:S01]  /*2940*/  @P3 IMAD.MOV.U32 R37, RZ, RZ, R36 ;  /* 0x000000ffff253224 */ /* 0x000fe200078e0024 */
[----:B0-----:R-:W-:-:S03]  /*2950*/  @P0 DSETP.GEU.AND P6, PT, R26, R24, PT ;  /* 0x000000181a00022a */ /* 0x001fc60003fce000 */
[----:B------:R-:W-:-:S08]  /*2960*/  @P3 VIADD R36, R37, 0xffffffff ;  /* 0xffffffff25243836 */ /* 0x000fd00000000000 */
[----:B------:R-:W-:Y:S01]  /*2970*/  @!P4 IMAD.MOV R36, RZ, RZ, R37 ;  /* 0x000000ffff24c224 */ /* 0x000fe200078e0225 */
[----:B------:R-:W-:Y:S02]  /*2980*/  PLOP3.LUT P4, PT, PT, PT, PT, 0x8, 0x80 ;  /* 0x000000000080781c */ /* 0x000fe40003f8e170 */
[----:B------:R-:W-:Y:S01]  /*2990*/  @P0 PLOP3.LUT P4, PT, P6, PT, PT, 0x80, 0x8 ;  /* 0x000000000008081c */ /* 0x000fe2000378f070 */
[----:B------:R-:W-:Y:S01]  /*29a0*/  @P3 IMAD.MOV.U32 R34, RZ, RZ, R36 ;  /* 0x000000ffff223224 */ /* 0x000fe200078e0024 */
[----:B------:R-:W-:Y:S01]  /*29b0*/  ISETP.NE.AND P3, PT, R38, R11, PT ;  /* 0x0000000b2600720c */ /* 0x000fe20003f65270 */
[----:B------:R-:W-:Y:S01]  /*29c0*/  @P0 DSETP.GT.AND P6, PT, R26, R24, PT ;  /* 0x000000181a00022a */ /* 0x000fe20003fc4000 */
[----:B------:R-:W-:Y:S02]  /*29d0*/  VIADD R38, R32, 0x80 ;  /* 0x0000008020267836 */ /* 0x000fe40000000000 */
[----:B------:R-:W-:-:S07]  /*29e0*/  @P0 IADD3 R36, PT, PT, R34, 0x1, RZ ;  /* 0x0000000122240810 */ /* 0x000fce0007ffe0ff */
[----:B------:R-:W-:Y:S01]  /*29f0*/  @P4 IMAD.MOV R36, RZ, RZ, R34 ;  /* 0x000000ffff244224 */ /* 0x000fe200078e0222 */
[----:B------:R-:W-:Y:S01]  /*2a00*/  PLOP3.LUT P4, PT, PT, PT, PT, 0x80, 0x8 ;  /* 0x000000000008781c */ /* 0x000fe20003f8f070 */
[----:B------:R-:W0:Y:S01]  /*2a10*/  @P3 LDS.64 R26, [R35+0x300] ;  /* 0x00030000231a3984 */ /* 0x000e220000000a00 */
[----:B------:R-:W-:Y:S01]  /*2a20*/  @P0 PLOP3.LUT P4, PT, P6, PT, PT, 0x80, 0x8 ;  /* 0x000000000008081c */ /* 0x000fe2000378f070 */
[----:B------:R-:W-:-:S04]  /*2a30*/  @P0 IMAD.MOV.U32 R37, RZ, RZ, R36 ;  /* 0x000000ffff250224 */ /* 0x000fc800078e0024 */
[----:B------:R-:W-:Y:S01]  /*2a40*/  @P0 VIADD R36, R37, 0xffffffff ;  /* 0xffffffff25240836 */ /* 0x000fe20000000000 */
[----:B---3--:R-:W-:-:S07]  /*2a50*/  @P5 DSETP.GEU.AND P6, PT, R28, R24, PT ;  /* 0x000000181c00522a */ /* 0x008fce0003fce000 */
[----:B------:R-:W-:Y:S01]  /*2a60*/  @!P4 IMAD.MOV R36, RZ, RZ, R37 ;  /* 0x000000ffff24c224 */ /* 0x000fe200078e0225 */
[----:B------:R-:W-:Y:S01]  /*2a70*/  ISETP.NE.AND P4, PT, R38, R11, PT ;  /* 0x0000000b2600720c */ /* 0x000fe20003f85270 */
[----:B------:R-:W-:Y:S02]  /*2a80*/  VIADD R38, R32, 0xa0 ;  /* 0x000000a020267836 */ /* 0x000fe40000000000 */
[----:B------:R-:W-:Y:S01]  /*2a90*/  @P0 IMAD.MOV.U32 R34, RZ, RZ, R36 ;  /* 0x000000ffff220224 */ /* 0x000fe200078e0024 */
[----:B------:R-:W-:Y:S02]  /*2aa0*/  PLOP3.LUT P0, PT, PT, PT, PT, 0x8, 0x80 ;  /* 0x000000000080781c */ /* 0x000fe40003f0e170 */
[----:B------:R-:W-:Y:S01]  /*2ab0*/  @P5 PLOP3.LUT P0, PT, P6, PT, PT, 0x80, 0x8 ;  /* 0x000000000008581c */ /* 0x000fe2000370f070 */
[----:B------:R-:W-:Y:S01]  /*2ac0*/  @P5 DSETP.GT.AND P6, PT, R28, R24, PT ;  /* 0x000000181c00522a */ /* 0x000fe20003fc4000 */
[----:B------:R-:W-:-:S05]  /*2ad0*/  @P5 VIADD R36, R34, 0x1 ;  /* 0x0000000122245836 */ /* 0x000fca0000000000 */
[----:B------:R-:W3:Y:S06]  /*2ae0*/  @P4 LDS.64 R28, [R35+0x400] ;  /* 0x00040000231c4984 */ /* 0x000eec0000000a00 */
[----:B------:R-:W-:Y:S02]  /*2af0*/  @P0 IADD3 R36, PT, PT, R34, RZ, RZ ;  /* 0x000000ff22240210 */ /* 0x000fe40007ffe0ff */
[----:B------:R-:W-:Y:S02]  /*2b00*/  PLOP3.LUT P0, PT, PT, PT, PT, 0x80, 0x8 ;  /* 0x000000000008781c */ /* 0x000fe40003f0f070 */
        /* <DEDUP_REMOVED lines=8> */
[----:B------:R-:W-:Y:S01]  /*2b90*/  @P3 DSETP.GT.AND P6, PT, R26, R24, PT ;  /* 0x000000181a00322a */ /* 0x000fe20003fc4000 */
[----:B------:R-:W-:Y:S01]  /*2ba0*/  ISETP.NE.AND P5, PT, R38, R11, PT ;  /* 0x0000000b2600720c */ /* 0x000fe20003fa5270 */
[----:B------:R-:W-:Y:S02]  /*2bb0*/  VIADD R38, R32, 0xc0 ;  /* 0x000000c020267836 */ /* 0x000fe40000000000 */
[----:B------:R-:W-:-:S07]  /*2bc0*/  @P3 VIADD R36, R34, 0x1 ;  /* 0x0000000122243836 */ /* 0x000fce0000000000 */
[----:B------:R-:W-:Y:S01]  /*2bd0*/  @P0 IMAD.MOV R36, RZ, RZ, R34 ;  /* 0x000000ffff240224 */ /* 0x000fe200078e0222 */
[----:B------:R-:W-:Y:S02]  /*2be0*/  PLOP3.LUT P0, PT, PT, PT, PT, 0x80, 0x8 ;  /* 0x000000000008781c */ /* 0x000fe40003f0f070 */
[----:B------:R-:W-:Y:S01]  /*2bf0*/  @P3 PLOP3.LUT P0, PT, P6, PT, PT, 0x80, 0x8 ;  /* 0x000000000008381c */ /* 0x000fe2000370f070 */
[----:B------:R-:W0:Y:S01]  /*2c00*/  @P5 LDS.64 R26, [R35+0x500] ;  /* 0x00050000231a5984 */ /* 0x000e220000000a00 */
[----:B------:R-:W-:Y:S01]  /*2c10*/  @P3 MOV R37, R36 ;  /* 0x0000002400253202 */ /* 0x000fe20000000f00 */
[----:B---3--:R-:W-:-:S04]  /*2c20*/  @P4 DSETP.GEU.AND P6, PT, R28, R24, PT ;  /* 0x000000181c00422a */ /* 0x008fc80003fce000 */
[----:B------:R-:W-:-:S06]  /*2c30*/  @P3 VIADD R36, R37, 0xffffffff ;  /* 0xffffffff25243836 */ /* 0x000fcc0000000000 */
[----:B------:R-:W-:Y:S01]  /*2c40*/  @!P0 IMAD.MOV R36, RZ, RZ, R37 ;  /* 0x000000ffff248224 */ /* 0x000fe200078e0225 */
[----:B------:R-:W-:Y:S02]  /*2c50*/  PLOP3.LUT P0, PT, PT, PT, PT, 0x8, 0x80 ;  /* 0x000000000080781c */ /* 0x000fe40003f0e170 */
[----:B------:R-:W-:Y:S01]  /*2c60*/  @P4 PLOP3.LUT P0, PT, P6, PT, PT, 0x80, 0x8 ;  /* 0x000000000008481c */ /* 0x000fe2000370f070 */
[----:B------:R-:W-:Y:S01]  /*2c70*/  @P3 IMAD.MOV.U32 R34, RZ, RZ, R36 ;  /* 0x000000ffff223224 */ /* 0x000fe200078e0024 */
[----:B------:R-:W-:Y:S01]  /*2c80*/  @P4 DSETP.GT.AND P6, PT, R28, R24, PT ;  /* 0x000000181c00422a */ /* 0x000fe20003fc4000 */
[----:B------:R-:W-:Y:S01]  /*2c90*/  ISETP.NE.AND P3, PT, R38, R11, PT ;  /* 0x0000000b2600720c */ /* 0x000fe20003f65270 */
[----:B------:R-:W-:Y:S02]  /*2ca0*/  VIADD R38, R32, 0xe0 ;  /* 0x000000e020267836 */ /* 0x000fe40000000000 */
[----:B------:R-:W-:Y:S02]  /*2cb0*/  @P4 VIADD R36, R34, 0x1 ;  /* 0x0000000122244836 */ /* 0x000fe40000000000 */
[----:B------:R-:W-:-:S05]  /*2cc0*/  VIADD R32, R32, 0x100 ;  /* 0x0000010020207836 */ /* 0x000fca0000000000 */
[----:B------:R-:W-:Y:S01]  /*2cd0*/  @P0 IMAD.MOV R36, RZ, RZ, R34 ;  /* 0x000000ffff240224 */ /* 0x000fe200078e0222 */
[----:B------:R-:W-:Y:S02]  /*2ce0*/  PLOP3.LUT P0, PT, PT, PT, PT, 0x80, 0x8 ;  /* 0x000000000008781c */ /* 0x000fe40003f0f070 */
[----:B------:R-:W-:Y:S01]  /*2cf0*/  @P4 PLOP3.LUT P0, PT, P6, PT, PT, 0x80, 0x8 ;  /* 0x000000000008481c */ /* 0x000fe2000370f070 */
[----:B------:R-:W-:Y:S01]  /*2d00*/  @P4 IMAD.MOV.U32 R37, RZ, RZ, R36 ;  /* 0x000000ffff254224 */ /* 0x000fe200078e0024 */
[----:B------:R-:W3:Y:S04]  /*2d10*/  @P3 LDS.64 R28, [R35+0x600] ;  /* 0x00060000231c3984 */ /* 0x000ee80000000a00 */
[----:B------:R-:W-:Y:S01]  /*2d20*/  @P4 IADD3 R36, PT, PT, R37, -0x1, RZ ;  /* 0xffffffff25244810 */ /* 0x000fe20007ffe0ff */
[----:B0-----:R-:W-:-:S06]  /*2d30*/  @P5 DSETP.GEU.AND P6, PT, R26, R24, PT ;  /* 0x000000181a00522a */ /* 0x001fcc0003fce000 */
[----:B------:R-:W-:Y:S01]  /*2d40*/  @!P0 IMAD.MOV R36, RZ, RZ, R37 ;  /* 0x000000ffff248224 */ /* 0x000fe200078e0225 */
[----:B------:R-:W-:-:S03]  /*2d50*/  ISETP.NE.AND P0, PT, R38, R11, PT ;  /* 0x0000000b2600720c */ /* 0x000fc60003f05270 */
[----:B------:R-:W-:Y:S01]  /*2d60*/  @P4 IMAD.MOV.U32 R34, RZ, RZ, R36 ;  /* 0x000000ffff224224 */ /* 0x000fe200078e0024 */
[----:B------:R-:W-:Y:S02]  /*2d70*/  PLOP3.LUT P4, PT, PT, PT, PT, 0x8, 0x80 ;  /* 0x000000000080781c */ /* 0x000fe40003f8e170 */
[----:B------:R-:W-:Y:S01]  /*2d80*/  @P5 PLOP3.LUT P4, PT, P6, PT, PT, 0x80, 0x8 ;  /* 0x000000000008581c */ /* 0x000fe2000378f070 */
[----:B------:R-:W-:Y:S01]  /*2d90*/  @P5 DSETP.GT.AND P6, PT, R26, R24, PT ;  /* 0x000000181a00522a */ /* 0x000fe20003fc4000 */
[----:B------:R-:W-:-:S05]  /*2da0*/  @P5 VIADD R36, R34, 0x1 ;  /* 0x0000000122245836 */ /* 0x000fca0000000000 */
[----:B------:R-:W0:Y:S06]  /*2db0*/  @P0 LDS.64 R26, [R35+0x700] ;  /* 0x00070000231a0984 */ /* 0x000e2c0000000a00 */
[----:B------:R-:W-:Y:S01]  /*2dc0*/  @P4 IMAD.MOV R36, RZ, RZ, R34 ;  /* 0x000000ffff244224 */ /* 0x000fe200078e0222 */
[----:B------:R-:W-:Y:S02]  /*2dd0*/  PLOP3.LUT P4, PT, PT, PT, PT, 0x80, 0x8 ;  /* 0x000000000008781c */ /* 0x000fe40003f8f070 */
[----:B------:R-:W-:Y:S01]  /*2de0*/  @P5 PLOP3.LUT P4, PT, P6, PT, PT, 0x80, 0x8 ;  /* 0x000000000008581c */ /* 0x000fe2000378f070 */
[----:B------:R-:W-:-:S04]  /*2df0*/  @P5 IMAD.MOV.U32 R37, RZ, RZ, R36 ;  /* 0x000000ffff255224 */ /* 0x000fc800078e0024 */
[----:B------:R-:W-:Y:S01]  /*2e00*/  @P5 VIADD R36, R37, 0xffffffff ;  /* 0xffffffff25245836 */ /* 0x000fe20000000000 */
[----:B---3--:R-:W-:-:S07]  /*2e10*/  @P3 DSETP.GEU.AND P6, PT, R28, R24, PT ;  /* 0x000000181c00322a */ /* 0x008fce0003fce000 */
[----:B------:R-:W-:Y:S02]  /*2e20*/  @!P4 IADD3 R36, PT, PT, R37, RZ, RZ ;  /* 0x000000ff2524c210 */ /* 0x000fe40007ffe0ff */
[----:B------:R-:W-:Y:S02]  /*2e30*/  PLOP3.LUT P4, PT, PT, PT, PT, 0x8, 0x80 ;  /* 0x000000000080781c */ /* 0x000fe40003f8e170 */
[----:B------:R-:W-:Y:S01]  /*2e40*/  @P3 PLOP3.LUT P4, PT, P6, PT, PT, 0x80, 0x8 ;  /* 0x000000000008381c */ /* 0x000fe2000378f070 */
[----:B------:R-:W-:Y:S01]  /*2e50*/  @P3 DSETP.GT.AND P6, PT, R28, R24, PT ;  /* 0x000000181c00322a */ /* 0x000fe20003fc4000 */
[----:B------:R-:W-:Y:S01]  /*2e60*/  @P5 IMAD.MOV.U32 R34, RZ, RZ, R36 ;  /* 0x000000ffff225224 */ /* 0x000fe200078e0024 */
[----:B------:R-:W-:-:S03]  /*2e70*/  PLOP3.LUT P5, PT, PT, PT, PT, 0x80, 0x8 ;  /* 0x000000000008781c */ /* 0x000fc60003faf070 */
[----:B------:R-:W-:Y:S01]  /*2e80*/  @P3 VIADD R28, R34, 0x1 ;  /* 0x00000001221c3836 */ /* 0x000fe20000000000 */
[----:B------:R-:W-:-:S06]  /*2e90*/  @P3 PLOP3.LUT P5, PT, P6, PT, PT, 0x80, 0x8 ;  /* 0x000000000008381c */ /* 0x000fcc00037af070 */
[----:B------:R-:W-:Y:S01]  /*2ea0*/  @P4 IMAD.MOV R28, RZ, RZ, R34 ;  /* 0x000000ffff1c4224 */ /* 0x000fe200078e0222 */
[----:B0-----:R-:W-:Y:S01]  /*2eb0*/  @P0 DSETP.GEU.AND P6, PT, R26, R24, PT ;  /* 0x000000181a00022a */ /* 0x001fe20003fce000 */
[----:B------:R-:W-:Y:S02]  /*2ec0*/  PLOP3.LUT P4, PT, PT, PT, PT, 0x8, 0x80 ;  /* 0x000000000080781c */ /* 0x000fe40003f8e170 */
[----:B------:R-:W-:-:S03]  /*2ed0*/  @P3 VIADD R29, R28, 0xffffffff ;  /* 0xffffffff1c1d3836 */ /* 0x000fc60000000000 */
[----:B------:R-:W-:Y:S01]  /*2ee0*/  @P0 PLOP3.LUT P4, PT, P6, PT, PT, 0x80, 0x8 ;  /* 0x000000000008081c */ /* 0x000fe2000378f070 */
[----:B------:R-:W-:Y:S01]  /*2ef0*/  @!P5 IMAD.MOV R29, RZ, RZ, R28 ;  /* 0x000000ffff1dd224 */ /* 0x000fe200078e021c */
[----:B------:R-:W-:-:S03]  /*2f00*/  @P0 DSETP.GT.AND P5, PT, R26, R24, PT ;  /* 0x000000181a00022a */ /* 0x000fc60003fa4000 */
[----:B------:R-:W-:Y:S01]  /*2f10*/  @P3 IMAD.MOV.U32 R34, RZ, RZ, R29 ;  /* 0x000000ffff223224 */ /* 0x000fe200078e001d */
[----:B------:R-:W-:Y:S02]  /*2f20*/  PLOP3.LUT P3, PT, PT, PT, PT, 0x80, 0x8 ;  /* 0x000000000008781c */ /* 0x000fe40003f6f070 */
[----:B------:R-:W-:Y:S01]  /*2f30*/  @P0 PLOP3.LUT P3, PT, P5, PT, PT, 0x80, 0x8 ;  /* 0x000000000008081c */ /* 0x000fe20002f6f070 */
[----:B------:R-:W-:-:S04]  /*2f40*/  @P0 VIADD R26, R34, 0x1 ;  /* 0x00000001221a0836 */ /* 0x000fc80000000000 */
[----:B------:R-:W-:Y:S02]  /*2f50*/  @P4 IADD3 R26, PT, PT, R34, RZ, RZ ;  /* 0x000000ff221a4210 */ /* 0x000fe40007ffe0ff */
[----:B------:R-:W-:-:S03]  /*2f60*/  ISETP.NE.AND P4, PT, R31, R30, PT ;  /* 0x0000001e1f00720c */ /* 0x000fc60003f85270 */
[----:B------:R-:W-:-:S03]  /*2f70*/  @P0 VIADD R27, R26, 0xffffffff ;  /* 0xffffffff1a1b0836 */ /* 0x000fc60000000000 */
[----:B------:R-:W-:-:S04]  /*2f80*/  @!P3 IMAD.MOV R27, RZ, RZ, R26 ;  /* 0x000000ffff1bb224 */ /* 0x000fc800078e021a */
[----:B------:R-:W-:-:S03]  /*2f90*/  @P0 IMAD.MOV.U32 R34, RZ, RZ, R27 ;  /* 0x000000ffff220224 */ /* 0x000fc600078e001b */
[----:B------:R-:W-:Y:S05]  /*2fa0*/  @P4 BRA `(.L_x_386) ;  /* 0xfffffff800184947 */ /* 0x000fea000383ffff */
.L_x_385:
[----:B------:R-:W-:Y:S05]  /*2fb0*/  BSYNC.RECONVERGENT B1 ;  /* 0x0000000000017941 */ /* 0x000fea0003800200 */
.L_x_384:
[----:B------:R-:W-:Y:S05]  /*2fc0*/  @!P2 BRA `(.L_x_383) ;  /* 0x0000000400c0a947 */ /* 0x000fea0003800000 */
[----:B0-----:R-:W-:Y:S01]  /*2fd0*/  VIADD R26, R14, 0xffffffff ;  /* 0xffffffff0e1a7836 */ /* 0x001fe20000000000 */
[----:B------:R-:W-:Y:S01]  /*2fe0*/  BSSY.RECONVERGENT B1, `(.L_x_387) ;  /* 0x000003f000017945 */ /* 0x000fe20003800200 */
[----:B------:R-:W-:-:S03]  /*2ff0*/  ISETP.NE.AND P2, PT, R15, RZ, PT ;  /* 0x000000ff0f00720c */ /* 0x000fc60003f45270 */
[----:B------:R-:W-:-:S13]  /*3000*/  ISETP.GE.U32.AND P0, PT, R26, 0x3, PT ;  /* 0x000000031a00780c */ /* 0x000fda0003f06070 */
[----:B------:R-:W-:Y:S05]  /*3010*/  @!P0 BRA `(.L_x_388) ;  /* 0x0000000000ec8947 */ /* 0x000fea0003800000 */
[CC--:B------:R-:W-:Y:S01]  /*3020*/  ISETP.NE.AND P0, PT, R32.reuse, R11.reuse, PT ;  /* 0x0000000b2000720c */ /* 0x0c0fe20003f05270 */
[C---:B------:R-:W-:Y:S01]  /*3030*/  IMAD R35, R32.reuse, 0x8, R6 ;  /* 0x0000000820237824 */ /* 0x040fe200078e0206 */
[C---:B------:R-:W-:Y:S01]  /*3040*/  IADD3 R26, PT, PT, R32.reuse, 0x20, RZ ;  /* 0x00000020201a7810 */ /* 0x040fe20007ffe0ff */
[----:B------:R-:W-:Y:S01]  /*3050*/  VIADD R36, R32, 0x40 ;  /* 0x0000004020247836 */ /* 0x000fe20000000000 */
[----:B------:R-:W-:Y:S02]  /*3060*/  PLOP3.LUT P3, PT, PT, PT, PT, 0x8, 0x80 ;  /* 0x000000000080781c */ /* 0x000fe40003f6e170 */
[----:B------:R-:W-:-:S07]  /*3070*/  ISETP.NE.AND P5, PT, R26, R11, PT ;  /* 0x0000000b1a00720c */ /* 0x000fce0003fa5270 */
[----:B------:R-:W3:Y:S01]  /*3080*/  @P0 LDS.64 R28, [R35] ;  /* 0x00000000231c0984 */ /* 0x000ee20000000a00 */
[----:B------:R-:W-:-:S05]  /*3090*/  @P0 VIADD R31, R34, 0x1 ;  /* 0x00000001221f0836 */ /* 0x000fca0000000000 */
[----:B------:R-:W0:Y:S01]  /*30a0*/  @P5 LDS.64 R26, [R35+0x100] ;  /* 0x00010000231a5984 */ /* 0x000e220000000a00 */
[C-C-:B---34-:R-:W-:Y:S02]  /*30b0*/  @P0 DSETP.GEU.AND P4, PT, R28.reuse, R24.reuse, PT ;  /* 0x000000181c00022a */ /* 0x158fe40003f8e000 */
[----:B------:R-:W-:-:S04]  /*30c0*/  @P0 DSETP.GT.AND P6, PT, R28, R24, PT ;  /* 0x000000181c00022a */ /* 0x000fc80003fc4000 */
[----:B------:R-:W-:Y:S02]  /*30d0*/  @P0 PLOP3.LUT P3, PT, P4, PT, PT, 0x80, 0x8 ;  /* 0x000000000008081c */ /* 0x000fe4000276f070 */
[----:B------:R-:W-:Y:S01]  /*30e0*/  ISETP.NE.AND P4, PT, R36, R11, PT ;  /* 0x0000000b2400720c */ /* 0x000fe20003f85270 */
[C---:B------:R-:W-:Y:S02]  /*30f0*/  VIADD R36, R32.reuse, 0x60 ;  /* 0x0000006020247836 */ /* 0x040fe40000000000 */
[----:B------:R-:W-:-:S08]  /*3100*/  VIADD R32, R32, 0x80 ;  /* 0x0000008020207836 */ /* 0x000fd00000000000 */
[----:B------:R-:W-:Y:S01]  /*3110*/  @P3 IMAD.MOV R31, RZ, RZ, R34 ;  /* 0x000000ffff1f3224 */ /* 0x000fe200078e0222 */
[----:B------:R-:W-:Y:S01]  /*3120*/  PLOP3.LUT P3, PT, PT, PT, PT, 0x80, 0x8 ;  /* 0x000000000008781c */ /* 0x000fe20003f6f070 */
[----:B------:R-:W3:Y:S01]  /*3130*/  @P4 LDS.64 R28, [R35+0x200] ;  /* 0x00020000231c4984 */ /* 0x000ee20000000a00 */
[----:B------:R-:W-:Y:S01]  /*3140*/  @P0 PLOP3.LUT P3, PT, P6, PT, PT, 0x80, 0x8 ;  /* 0x000000000008081c */ /* 0x000fe2000376f070 */
[----:B------:R-:W-:Y:S01]  /*3150*/  @P0 IMAD.MOV.U32 R37, RZ, RZ, R31 ;  /* 0x000000ffff250224 */ /* 0x000fe200078e001f */
[----:B0-----:R-:W-:-:S03]  /*3160*/  @P5 DSETP.GEU.AND P6, PT, R26, R24, PT ;  /* 0x000000181a00522a */ /* 0x001fc60003fce000 */
[----:B------:R-:W-:-:S08]  /*3170*/  @P0 VIADD R31, R37, 0xffffffff ;  /* 0xffffffff251f0836 */ /* 0x000fd00000000000 */
[----:B------:R-:W-:Y:S02]  /*3180*/  @!P3 IADD3 R31, PT, PT, R37, RZ, RZ ;  /* 0x000000ff251fb210 */ /* 0x000fe40007ffe0ff */
        /* <DEDUP_REMOVED lines=10> */
[----:B------:R-:W-:Y:S01]  /*3230*/  @P5 IMAD.MOV.U32 R36, RZ, RZ, R31 ;  /* 0x000000ffff245224 */ /* 0x000fe200078e001f */
[----:B---3--:R-:W-:-:S03]  /*3240*/  @P4 DSETP.GEU.AND P6, PT, R28, R24, PT ;  /* 0x000000181c00422a */ /* 0x008fc60003fce000 */
[----:B------:R-:W-:-:S08]  /*3250*/  @P5 VIADD R31, R36, 0xffffffff ;  /* 0xffffffff241f5836 */ /* 0x000fd00000000000 */
[----:B------:R-:W-:Y:S01]  /*3260*/  @!P0 IMAD.MOV R31, RZ, RZ, R36 ;  /* 0x000000ffff1f8224 */ /* 0x000fe200078e0224 */
[----:B------:R-:W-:Y:S02]  /*3270*/  PLOP3.LUT P0, PT, PT, PT, PT, 0x8, 0x80 ;  /* 0x000000000080781c */ /* 0x000fe40003f0e170 */
[----:B------:R-:W-:Y:S01]  /*3280*/  @P4 PLOP3.LUT P0, PT, P6, PT, PT, 0x80, 0x8 ;  /* 0x000000000008481c */ /* 0x000fe2000370f070 */
[----:B------:R-:W-:Y:S01]  /*3290*/  @P4 DSETP.GT.AND P6, PT, R28, R24, PT ;  /* 0x000000181c00422a */ /* 0x000fe20003fc4000 */
[----:B------:R-:W-:Y:S02]  /*32a0*/  @P5 MOV R34, R31 ;  /* 0x0000001f00225202 */ /* 0x000fe40000000f00 */
[----:B------:R-:W-:-:S03]  /*32b0*/  PLOP3.LUT P5, PT, PT, PT, PT, 0x80, 0x8 ;  /* 0x000000000008781c */ /* 0x000fc60003faf070 */
[----:B------:R-:W-:Y:S01]  /*32c0*/  @P4 PLOP3.LUT P5, PT, P6, PT, PT, 0x80, 0x8 ;  /* 0x000000000008481c */ /* 0x000fe200037af070 */
[----:B------:R-:W-:Y:S01]  /*32d0*/  @P4 VIADD R28, R34, 0x1 ;  /* 0x00000001221c4836 */ /* 0x000fe20000000000 */
[----:B------:R-:W-:-:S04]  /*32e0*/  PLOP3.LUT P6, PT, PT, PT, PT, 0x8, 0x80 ;  /* 0x000000000080781c */ /* 0x000fc80003fce170 */
[----:B------:R-:W-:Y:S01]  /*32f0*/  @P0 IMAD.MOV R28, RZ, RZ, R34 ;  /* 0x000000ffff1c0224 */ /* 0x000fe200078e0222 */
[----:B0-----:R-:W-:-:S03]  /*3300*/  @P3 DSETP.GEU.AND P0, PT, R26, R24, PT ;  /* 0x000000181a00322a */ /* 0x001fc60003f0e000 */
[----:B------:R-:W-:-:S03]  /*3310*/  @P4 VIADD R29, R28, 0xffffffff ;  /* 0xffffffff1c1d4836 */ /* 0x000fc60000000000 */
[----:B------:R-:W-:Y:S01]  /*3320*/  @!P5 IMAD.MOV R29, RZ, RZ, R28 ;  /* 0x000000ffff1dd224 */ /* 0x000fe200078e021c */
[----:B------:R-:W-:Y:S02]  /*3330*/  @P3 PLOP3.LUT P6, PT, P0, PT, PT, 0x80, 0x8 ;  /* 0x000000000008381c */ /* 0x000fe400007cf070 */
[----:B------:R-:W-:Y:S01]  /*3340*/  PLOP3.LUT P0, PT, PT, PT, PT, 0x80, 0x8 ;  /* 0x000000000008781c */ /* 0x000fe20003f0f070 */
[----:B------:R-:W-:Y:S01]  /*3350*/  @P4 IMAD.MOV.U32 R34, RZ, RZ, R29 ;  /* 0x000000ffff224224 */ /* 0x000fe200078e001d */
[----:B------:R-:W-:-:S03]  /*3360*/  @P3 DSETP.GT.AND P4, PT, R26, R24, PT ;  /* 0x000000181a00322a */ /* 0x000fc60003f84000 */
[----:B------:R-:W-:-:S03]  /*3370*/  @P3 VIADD R26, R34, 0x1 ;  /* 0x00000001221a3836 */ /* 0x000fc60000000000 */
[----:B------:R-:W-:-:S03]  /*3380*/  @P3 PLOP3.LUT P0, PT, P4, PT, PT, 0x80, 0x8 ;  /* 0x000000000008381c */ /* 0x000fc6000270f070 */
[----:B------:R-:W-:-:S05]  /*3390*/  @P6 IADD3 R26, PT, PT, R34, RZ, RZ ;  /* 0x000000ff221a6210 */ /* 0x000fca0007ffe0ff */
[----:B------:R-:W-:-:S05]  /*33a0*/  @P3 VIADD R27, R26, 0xffffffff ;  /* 0xffffffff1a1b3836 */ /* 0x000fca0000000000 */
[----:B------:R-:W-:-:S04]  /*33b0*/  @!P0 IMAD.MOV R27, RZ, RZ, R26 ;  /* 0x000000ffff1b8224 */ /* 0x000fc800078e021a */
[----:B------:R-:W-:-:S07]  /*33c0*/  @P3 IMAD.MOV.U32 R34, RZ, RZ, R27 ;  /* 0x000000ffff223224 */ /* 0x000fce00078e001b */
.L_x_388:
[----:B------:R-:W-:Y:S05]  /*33d0*/  BSYNC.RECONVERGENT B1 ;  /* 0x0000000000017941 */ /* 0x000fea0003800200 */
.L_x_387:
[----:B------:R-:W-:Y:S05]  /*33e0*/  @!P2 BRA `(.L_x_383) ;  /* 0x0000000000b8a947 */ /* 0x000fea0003800000 */
[----:B------:R-:W-:Y:S01]  /*33f0*/  VIADD R26, R15, 0xffffffff ;  /* 0xffffffff0f1a7836 */ /* 0x000fe20000000000 */
[----:B------:R-:W-:Y:S01]  /*3400*/  BSSY.RECONVERGENT B1, `(.L_x_389) ;  /* 0x0000021000017945 */ /* 0x000fe20003800200 */
[----:B------:R-:W-:-:S03]  /*3410*/  LOP3.LUT R35, R7, 0x20, RZ, 0xc0, !PT ;  /* 0x0000002007237812 */ /* 0x000fc600078ec0ff */
[----:B------:R-:W-:-:S13]  /*3420*/  ISETP.NE.AND P0, PT, R26, RZ, PT ;  /* 0x000000ff1a00720c */ /* 0x000fda0003f05270 */
[----:B------:R-:W-:Y:S05]  /*3430*/  @!P0 BRA `(.L_x_390) ;  /* 0x0000000000748947 */ /* 0x000fea0003800000 */
[CC--:B------:R-:W-:Y:S01]  /*3440*/  ISETP.NE.AND P3, PT, R32.reuse, R11.reuse, PT ;  /* 0x0000000b2000720c */ /* 0x0c0fe20003f65270 */
[C---:B------:R-:W-:Y:S01]  /*3450*/  IMAD R31, R32.reuse, 0x8, R6 ;  /* 0x00000008201f7824 */ /* 0x040fe200078e0206 */
[C---:B------:R-:W-:Y:S01]  /*3460*/  IADD3 R26, PT, PT, R32.reuse, 0x20, RZ ;  /* 0x00000020201a7810 */ /* 0x040fe20007ffe0ff */
[----:B------:R-:W-:Y:S01]  /*3470*/  VIADD R32, R32, 0x40 ;  /* 0x0000004020207836 */ /* 0x000fe20000000000 */
[----:B------:R-:W-:Y:S02]  /*3480*/  PLOP3.LUT P5, PT, PT, PT, PT, 0x8, 0x80 ;  /* 0x000000000080781c */ /* 0x000fe40003fae170 */
[----:B------:R-:W-:-:S07]  /*3490*/  ISETP.NE.AND P2, PT, R26, R11, PT ;  /* 0x0000000b1a00720c */ /* 0x000fce0003f45270 */
[----:B------:R-:W3:Y:S06]  /*34a0*/  @P3 LDS.64 R28, [R31] ;  /* 0x000000001f1c3984 */ /* 0x000eec0000000a00 */
[----:B------:R-:W0:Y:S01]  /*34b0*/  @P2 LDS.64 R26, [R31+0x100] ;  /* 0x000100001f1a2984 */ /* 0x000e220000000a00 */
[C-C-:B---34-:R-:W-:Y:S02]  /*34c0*/  @P3 DSETP.GEU.AND P0, PT, R28.reuse, R24.reuse, PT ;  /* 0x000000181c00322a */ /* 0x158fe40003f0e000 */
[----:B------:R-:W-:Y:S01]  /*34d0*/  @P3 DSETP.GT.AND P4, PT, R28, R24, PT ;  /* 0x000000181c00322a */ /* 0x000fe20003f84000 */
[----:B------:R-:W-:-:S03]  /*34e0*/  @P3 VIADD R28, R34, 0x1 ;  /* 0x00000001221c3836 */ /* 0x000fc60000000000 */
[----:B------:R-:W-:Y:S02]  /*34f0*/  @P3 PLOP3.LUT P5, PT, P0, PT, PT, 0x80, 0x8 ;  /* 0x000000000008381c */ /* 0x000fe400007af070 */
[----:B------:R-:W-:Y:S02]  /*3500*/  PLOP3.LUT P0, PT, PT, PT, PT, 0x80, 0x8 ;  /* 0x000000000008781c */ /* 0x000fe40003f0f070 */
[----:B------:R-:W-:Y:S02]  /*3510*/  @P3 PLOP3.LUT P0, PT, P4, PT, PT, 0x80, 0x8 ;  /* 0x000000000008381c */ /* 0x000fe4000270f070 */
[----:B------:R-:W-:-:S07]  /*3520*/  PLOP3.LUT P4, PT, PT, PT, PT, 0x8, 0x80 ;  /* 0x000000000080781c */ /* 0x000fce0003f8e170 */
[----:B------:R-:W-:Y:S01]  /*3530*/  @P5 IMAD.MOV R28, RZ, RZ, R34 ;  /* 0x000000ffff1c5224 */ /* 0x000fe200078e0222 */
[----:B0-----:R-:W-:-:S03]  /*3540*/  @P2 DSETP.GEU.AND P5, PT, R26, R24, PT ;  /* 0x000000181a00222a */ /* 0x001fc60003fae000 */
[----:B------:R-:W-:Y:S02]  /*3550*/  @P3 VIADD R29, R28, 0xffffffff ;  /* 0xffffffff1c1d3836 */ /* 0x000fe40000000000 */
        /* <DEDUP_REMOVED lines=11> */
.L_x_390:
[----:B------:R-:W-:Y:S05]  /*3610*/  BSYNC.RECONVERGENT B1 ;  /* 0x0000000000017941 */ /* 0x000fea0003800200 */
.L_x_389:
[----:B------:R-:W-:-:S04]  /*3620*/  ISETP.NE.AND P0, PT, R32, R11, PT ;  /* 0x0000000b2000720c */ /* 0x000fc80003f05270 */
[----:B------:R-:W-:-:S13]  /*3630*/  ISETP.NE.OR P0, PT, R35, RZ, !P0 ;  /* 0x000000ff2300720c */ /* 0x000fda0004705670 */
[----:B------:R-:W-:Y:S05]  /*3640*/  @P0 BRA `(.L_x_383) ;  /* 0x0000000000200947 */ /* 0x000fea0003800000 */
[----:B------:R-:W-:-:S06]  /*3650*/  IMAD R26, R32, 0x8, R6 ;  /* 0x00000008201a7824 */ /* 0x000fcc00078e0206 */
[----:B------:R-:W3:Y:S02]  /*3660*/  LDS.64 R26, [R26] ;  /* 0x000000001a1a7984 */ /* 0x000ee40000000a00 */
[C-C-:B---34-:R-:W-:Y:S02]  /*3670*/  DSETP.GEU.AND P2, PT, R26.reuse, R24.reuse, PT ;  /* 0x000000181a00722a */ /* 0x158fe40003f4e000 */
[----:B------:R-:W-:Y:S01]  /*3680*/  DSETP.GT.AND P0, PT, R26, R24, PT ;  /* 0x000000181a00722a */ /* 0x000fe20003f04000 */
[----:B------:R-:W-:-:S11]  /*3690*/  VIADD R24, R34, 0x1 ;  /* 0x0000000122187836 */ /* 0x000fd60000000000 */
[----:B------:R-:W-:-:S05]  /*36a0*/  @P2 IADD3 R24, PT, PT, R34, RZ, RZ ;  /* 0x000000ff22182210 */ /* 0x000fca0007ffe0ff */
[----:B------:R-:W-:Y:S02]  /*36b0*/  VIADD R34, R24, 0xffffffff ;  /* 0xffffffff18227836 */ /* 0x000fe40000000000 */
[----:B------:R-:W-:-:S07]  /*36c0*/  @!P0 IMAD.MOV R34, RZ, RZ, R24 ;  /* 0x000000ffff228224 */ /* 0x000fce00078e0218 */
.L_x_383:
[----:B------:R-:W-:Y:S05]  /*36d0*/  BSYNC.RECONVERGENT B0 ;  /* 0x0000000000007941 */ /* 0x000fea0003800200 */
.L_x_382:
[----:B---3--:R-:W3:Y:S01]  /*36e0*/  SHFL.DOWN PT, R25, R34, 0x10, 0x1f ;  /* 0x0a001f0022197f89 */ /* 0x008ee200000e0000 */
[----:B------:R-:W-:Y:S01]  /*36f0*/  BSSY.RECONVERGENT B0, `(.L_x_391) ;  /* 0x00000fe000007945 */ /* 0x000fe20003800200 */
[----:B------:R-:W-:Y:S01]  /*3700*/  MOV R31, RZ ;  /* 0x000000ff001f7202 */ /* 0x000fe20000000f00 */
[----:B---3--:R-:W-:-:S05]  /*3710*/  IMAD.IADD R25, R25, 0x1, R34 ;  /* 0x0000000119197824 */ /* 0x008fca00078e0222 */
[----:B----4-:R-:W3:Y:S02]  /*3720*/  SHFL.DOWN PT, R24, R25, 0x8, 0x1f ;  /* 0x09001f0019187f89 */ /* 0x010ee400000e0000 */
[----:B---3--:R-:W-:-:S05]  /*3730*/  IMAD.IADD R24, R25, 0x1, R24 ;  /* 0x0000000119187824 */ /* 0x008fca00078e0218 */
[----:B0-----:R-:W0:Y:S02]  /*3740*/  SHFL.DOWN PT, R27, R24, 0x4, 0x1f ;  /* 0x08801f00181b7f89 */ /* 0x001e2400000e0000 */
[----:B0-----:R-:W-:-:S05]  /*3750*/  IMAD.IADD R27, R24, 0x1, R27 ;  /* 0x00000001181b7824 */ /* 0x001fca00078e021b */
[----:B------:R-:W0:Y:S02]  /*3760*/  SHFL.DOWN PT, R26, R27, 0x2, 0x1f ;  /* 0x08401f001b1a7f89 */ /* 0x000e2400000e0000 */
[----:B0-----:R-:W-:-:S05]  /*3770*/  IMAD.IADD R35, R27, 0x1, R26 ;  /* 0x000000011b237824 */ /* 0x001fca00078e021a */
[----:B------:R0:W3:Y:S01]  /*3780*/  SHFL.DOWN PT, R32, R35, 0x1, 0x1f ;  /* 0x08201f0023207f89 */ /* 0x0000e200000e0000 */
        /* <DEDUP_REMOVED lines=10> */
.L_x_395:
[CC--:B------:R-:W-:Y:S01]  /*3830*/  ISETP.NE.AND P4, PT, R34.reuse, R11.reuse, PT ;  /* 0x0000000b2200720c */ /* 0x0c0fe20003f85270 */
[C---:B------:R-:W-:Y:S01]  /*3840*/  IMAD R36, R34.reuse, 0x8, R6 ;  /* 0x0000000822247824 */ /* 0x040fe200078e0206 */
[C---:B------:R-:W-:Y:S01]  /*3850*/  IADD3 R24, PT, PT, R34.reuse, 0x20, RZ ;  /* 0x0000002022187810 */ /* 0x040fe20007ffe0ff */
[C---:B------:R-:W-:Y:S01]  /*3860*/  VIADD R28, R34.reuse, 0x40 ;  /* 0x00000040221c7836 */ /* 0x040fe20000000000 */
[----:B------:R-:W-:Y:S01]  /*3870*/  PLOP3.LUT P3, PT, PT, PT, PT, 0x8, 0x80 ;  /* 0x000000000080781c */ /* 0x000fe20003f6e170 */
[----:B------:R-:W-:Y:S01]  /*3880*/  VIADD R38, R34, 0x60 ;  /* 0x0000006022267836 */ /* 0x000fe20000000000 */
[-C--:B------:R-:W-:Y:S02]  /*3890*/  ISETP.NE.AND P0, PT, R24, R11.reuse, PT ;  /* 0x0000000b1800720c */ /* 0x080fe40003f05270 */
[----:B------:R-:W-:Y:S02]  /*38a0*/  ISETP.NE.AND P5, PT, R28, R11, PT ;  /* 0x0000000b1c00720c */ /* 0x000fe40003fa5270 */
[----:B------:R-:W-:-:S03]  /*38b0*/  IADD3 R37, PT, PT, R37, 0x8, RZ ;  /* 0x0000000825257810 */ /* 0x000fc60007ffe0ff */
[----:B------:R-:W1:Y:S01]  /*38c0*/  @P4 LDS.64 R26, [R36] ;  /* 0x00000000241a4984 */ /* 0x000e620000000a00 */
[----:B------:R-:W-:-:S05]  /*38d0*/  @P4 VIADD R28, R31, 0x1 ;  /* 0x000000011f1c4836 */ /* 0x000fca0000000000 */
[----:B------:R-:W4:Y:S01]  /*38e0*/  @P0 LDS.64 R24, [R36+0x100] ;  /* 0x0001000024180984 */ /* 0x000f220000000a00 */
[C-C-:B-12---:R-:W-:Y:S02]  /*38f0*/  @P4 DSETP.GEU.AND P2, PT, R26.reuse, R22.reuse, PT ;  /* 0x000000161a00422a */ /* 0x146fe40003f4e000 */
[--C-:B------:R-:W-:Y:S01]  /*3900*/  @P4 DSETP.GT.AND P6, PT, R26, R22.reuse, PT ;  /* 0x000000161a00422a */ /* 0x100fe20003fc4000 */
[----:B------:R-:W1:Y:S03]  /*3910*/  @P5 LDS.64 R26, [R36+0x200] ;  /* 0x00020000241a5984 */ /* 0x000e660000000a00 */
[----:B------:R-:W-:Y:S02]  /*3920*/  @P4 PLOP3.LUT P3, PT, P2, PT, PT, 0x80, 0x8 ;  /* 0x000000000008481c */ /* 0x000fe4000176f070 */
[----:B------:R-:W-:Y:S02]  /*3930*/  PLOP3.LUT P2, PT, PT, PT, PT, 0x80, 0x8 ;  /* 0x000000000008781c */ /* 0x000fe40003f4f070 */
[----:B------:R-:W-:Y:S01]  /*3940*/  @P4 PLOP3.LUT P2, PT, P6, PT, PT, 0x80, 0x8 ;  /* 0x000000000008481c */ /* 0x000fe2000374f070 */
[----:B----4-:R-:W-:-:S08]  /*3950*/  @P0 DSETP.GEU.AND P6, PT, R24, R22, PT ;  /* 0x000000161800022a */ /* 0x010fd00003fce000 */
[----:B------:R-:W-:Y:S01]  /*3960*/  @P3 IMAD.MOV R28, RZ, RZ, R31 ;  /* 0x000000ffff1c3224 */ /* 0x000fe200078e021f */
[----:B------:R-:W-:Y:S01]  /*3970*/  ISETP.NE.AND P3, PT, R38, R11, PT ;  /* 0x0000000b2600720c */ /* 0x000fe20003f65270 */
[----:B------:R-:W-:Y:S02]  /*3980*/  VIADD R38, R34, 0x80 ;  /* 0x0000008022267836 */ /* 0x000fe40000000000 */
[----:B------:R-:W-:-:S04]  /*3990*/  @P4 IMAD.MOV.U32 R29, RZ, RZ, R28 ;  /* 0x000000ffff1d4224 */ /* 0x000fc800078e001c */
[C---:B------:R-:W-:Y:S01]  /*39a0*/  @P4 VIADD R28, R29.reuse, 0xffffffff ;  /* 0xffffffff1d1c4836 */ /* 0x040fe20000000000 */
[----:B------:R-:W-:Y:S02]  /*39b0*/  @!P2 IADD3 R28, PT, PT, R29, RZ, RZ ;  /* 0x000000ff1d1ca210 */ /* 0x000fe40007ffe0ff */
[----:B------:R-:W-:Y:S02]  /*39c0*/  PLOP3.LUT P2, PT, PT, PT, PT, 0x8, 0x80 ;  /* 0x000000000080781c */ /* 0x000fe40003f4e170 */
[----:B------:R-:W-:Y:S01]  /*39d0*/  @P0 PLOP3.LUT P2, PT, P6, PT, PT, 0x80, 0x8 ;  /* 0x000000000008081c */ /* 0x000fe2000374f070 */
[--C-:B------:R-:W-:Y:S01]  /*39e0*/  @P0 DSETP.GT.AND P6, PT, R24, R22.reuse, PT ;  /* 0x000000161800022a */ /* 0x100fe20003fc4000 */
[----:B------:R-:W-:Y:S01]  /*39f0*/  @P4 IMAD.MOV.U32 R31, RZ, RZ, R28 ;  /* 0x000000ffff1f4224 */ /* 0x000fe200078e001c */
[----:B------:R-:W2:Y:S01]  /*3a00*/  @P3 LDS.64 R24, [R36+0x300] ;  /* 0x0003000024183984 */ /* 0x000ea20000000a00 */
[----:B------:R-:W-:Y:S02]  /*3a10*/  PLOP3.LUT P4, PT, PT, PT, PT, 0x80, 0x8 ;  /* 0x000000000008781c */ /* 0x000fe40003f8f070 */
[----:B------:R-:W-:Y:S01]  /*3a20*/  @P0 VIADD R28, R31, 0x1 ;  /* 0x000000011f1c0836 */ /* 0x000fe20000000000 */
[----:B------:R-:W-:Y:S01]  /*3a30*/  @P0 PLOP3.LUT P4, PT, P6, PT, PT, 0x80, 0x8 ;  /* 0x000000000008081c */ /* 0x000fe2000378f070 */
[----:B-1----:R-:W-:-:S05]  /*3a40*/  @P5 DSETP.GEU.AND P6, PT, R26, R22, PT ;  /* 0x000000161a00522a */ /* 0x002fca0003fce000 */
        /* <DEDUP_REMOVED lines=8> */
[----:B------:R-:W-:Y:S01]  /*3ad0*/  @P5 DSETP.GT.AND P6, PT, R26, R22, PT ;  /* 0x000000161a00522a */ /* 0x000fe20003fc4000 */
[----:B------:R-:W-:Y:S01]  /*3ae0*/  @P0 IMAD.MOV.U32 R31, RZ, RZ, R28 ;  /* 0x000000ffff1f0224 */ /* 0x000fe200078e001c */
[----:B------:R-:W1:Y:S01]  /*3af0*/  @P2 LDS.64 R26, [R36+0x400] ;  /* 0x00040000241a2984 */ /* 0x000e620000000a00 */
[----:B------:R-:W-:Y:S02]  /*3b00*/  PLOP3.LUT P0, PT, PT, PT, PT, 0x80, 0x8 ;  /* 0x000000000008781c */ /* 0x000fe40003f0f070 */
[----:B------:R-:W-:Y:S01]  /*3b10*/  @P5 VIADD R28, R31, 0x1 ;  /* 0x000000011f1c5836 */ /* 0x000fe20000000000 */
[----:B------:R-:W-:-:S06]  /*3b20*/  @P5 PLOP3.LUT P0, PT, P6, PT, PT, 0x80, 0x8 ;  /* 0x000000000008581c */ /* 0x000fcc000370f070 */
[----:B------:R-:W-:Y:S01]  /*3b30*/  @P4 IMAD.MOV R28, RZ, RZ, R31 ;  /* 0x000000ffff1c4224 */ /* 0x000fe200078e021f */
[----:B------:R-:W-:Y:S01]  /*3b40*/  ISETP.NE.AND P4, PT, R38, R11, PT ;  /* 0x0000000b2600720c */ /* 0x000fe20003f85270 */
[----:B------:R-:W-:Y:S02]  /*3b50*/  VIADD R38, R34, 0xc0 ;  /* 0x000000c022267836 */ /* 0x000fe40000000000 */
[----:B------:R-:W-:Y:S01]  /*3b60*/  @P5 IMAD.MOV.U32 R29, RZ, RZ, R28 ;  /* 0x000000ffff1d5224 */ /* 0x000fe200078e001c */
[----:B--2---:R-:W-:-:S03]  /*3b70*/  @P3 DSETP.GEU.AND P6, PT, R24, R22, PT ;  /* 0x000000161800322a */ /* 0x004fc60003fce000 */
[C---:B------:R-:W-:Y:S01]  /*3b80*/  @P5 VIADD R28, R29.reuse, 0xffffffff ;  /* 0xffffffff1d1c5836 */ /* 0x040fe20000000000 */
[----:B------:R-:W-:Y:S02]  /*3b90*/  @!P0 IADD3 R28, PT, PT, R29, RZ, RZ ;  /* 0x000000ff1d1c8210 */ /* 0x000fe40007ffe0ff */
[----:B------:R-:W-:Y:S02]  /*3ba0*/  PLOP3.LUT P0, PT, PT, PT, PT, 0x8, 0x80 ;  /* 0x000000000080781c */ /* 0x000fe40003f0e170 */
[----:B------:R-:W-:Y:S01]  /*3bb0*/  @P3 PLOP3.LUT P0, PT, P6, PT, PT, 0x80, 0x8 ;  /* 0x000000000008381c */ /* 0x000fe2000370f070 */
[----:B------:R-:W-:Y:S01]  /*3bc0*/  @P5 IMAD.MOV.U32 R31, RZ, RZ, R28 ;  /* 0x000000ffff1f5224 */ /* 0x000fe200078e001c */
[----:B------:R-:W-:Y:S01]  /*3bd0*/  @P3 DSETP.GT.AND P6, PT, R24, R22, PT ;  /* 0x000000161800322a */ /* 0x000fe20003fc4000 */
[----:B------:R-:W2:Y:S01]  /*3be0*/  @P4 LDS.64 R28, [R36+0x500] ;  /* 0x00050000241c4984 */ /* 0x000ea20000000a00 */
[----:B------:R-:W-:Y:S01]  /*3bf0*/  PLOP3.LUT P5, PT, PT, PT, PT, 0x80, 0x8 ;  /* 0x000000000008781c */ /* 0x000fe20003faf070 */
[----:B------:R-:W-:-:S03]  /*3c00*/  @P3 VIADD R24, R31, 0x1 ;  /* 0x000000011f183836 */ /* 0x000fc60000000000 */
[----:B------:R-:W-:-:S05]  /*3c10*/  @P3 PLOP3.LUT P5, PT, P6, PT, PT, 0x80, 0x8 ;  /* 0x000000000008381c */ /* 0x000fca00037af070 */
[----:B------:R-:W-:Y:S01]  /*3c20*/  @P0 IMAD.MOV R24, RZ, RZ, R31 ;  /* 0x000000ffff180224 */ /* 0x000fe200078e021f */
[----:B------:R-:W-:Y:S01]  /*3c30*/  ISETP.NE.AND P0, PT, R38, R11, PT ;  /* 0x0000000b2600720c */ /* 0x000fe20003f05270 */
[C---:B------:R-:W-:Y:S02]  /*3c40*/  VIADD R38, R34.reuse, 0xe0 ;  /* 0x000000e022267836 */ /* 0x040fe40000000000 */
[----:B------:R-:W-:Y:S01]  /*3c50*/  @P3 IMAD.MOV.U32 R25, RZ, RZ, R24 ;  /* 0x000000ffff193224 */ /* 0x000fe200078e0018 */
[----:B-1----:R-:W-:Y:S01]  /*3c60*/  @P2 DSETP.GEU.AND P6, PT, R26, R22, PT ;  /* 0x000000161a00222a */ /* 0x002fe20003fce000 */
[----:B------:R-:W-:Y:S02]  /*3c70*/  VIADD R34, R34, 0x100 ;  /* 0x0000010022227836 */ /* 0x000fe40000000000 */
[C---:B------:R-:W-:Y:S01]  /*3c80*/  @P3 VIADD R24, R25.reuse, 0xffffffff ;  /* 0xffffffff19183836 */ /* 0x040fe20000000000 */
[----:B------:R-:W-:Y:S02]  /*3c90*/  @!P5 IADD3 R24, PT, PT, R25, RZ, RZ ;  /* 0x000000ff1918d210 */ /* 0x000fe40007ffe0ff */
[----:B------:R-:W-:-:S02]  /*3ca0*/  PLOP3.LUT P5, PT, PT, PT, PT, 0x8, 0x80 ;  /* 0x000000000080781c */ /* 0x000fc40003fae170 */
[----:B------:R-:W-:Y:S01]  /*3cb0*/  @P2 PLOP3.LUT P5, PT, P6, PT, PT, 0x80, 0x8 ;  /* 0x000000000008281c */ /* 0x000fe200037af070 */
[----:B------:R-:W-:Y:S01]  /*3cc0*/  @P2 DSETP.GT.AND P6, PT, R26, R22, PT ;  /* 0x000000161a00222a */ /* 0x000fe20003fc4000 */
[----:B------:R-:W-:Y:S01]  /*3cd0*/  @P3 IMAD.MOV.U32 R31, RZ, RZ, R24 ;  /* 0x000000ffff1f3224 */ /* 0x000fe200078e0018 */
[----:B------:R-:W-:Y:S01]  /*3ce0*/  PLOP3.LUT P3, PT, PT, PT, PT, 0x80, 0x8 ;  /* 0x000000000008781c */ /* 0x000fe20003f6f070 */
[----:B------:R-:W1:Y:S02]  /*3cf0*/  @P0 LDS.64 R24, [R36+0x600] ;  /* 0x0006000024180984 */ /* 0x000e640000000a00 */
[----:B------:R-:W-:Y:S01]  /*3d00*/  @P2 VIADD R26, R31, 0x1 ;  /* 0x000000011f1a2836 */ /* 0x000fe20000000000 */
[----:B------:R-:W-:-:S06]  /*3d10*/  @P2 PLOP3.LUT P3, PT, P6, PT, PT, 0x80, 0x8 ;  /* 0x000000000008281c */ /* 0x000fcc000376f070 */
[----:B------:R-:W-:Y:S01]  /*3d20*/  @P5 IMAD.MOV R26, RZ, RZ, R31 ;  /* 0x000000ffff1a5224 */ /* 0x000fe200078e021f */
[----:B------:R-:W-:Y:S01]  /*3d30*/  ISETP.NE.AND P5, PT, R38, R11, PT ;  /* 0x0000000b2600720c */ /* 0x000fe20003fa5270 */
[----:B--2---:R-:W-:Y:S02]  /*3d40*/  @P4 DSETP.GEU.AND P6, PT, R28, R22, PT ;  /* 0x000000161c00422a */ /* 0x004fe40003fce000 */
[----:B------:R-:W-:-:S03]  /*3d50*/  @P2 VIADD R38, R26, 0xffffffff ;  /* 0xffffffff1a262836 */ /* 0x000fc60000000000 */
[----:B------:R-:W-:Y:S01]  /*3d60*/  @!P3 IMAD.MOV R38, RZ, RZ, R26 ;  /* 0x000000ffff26b224 */ /* 0x000fe200078e021a */
[----:B------:R-:W-:Y:S02]  /*3d70*/  PLOP3.LUT P3, PT, PT, PT, PT, 0x8, 0x80 ;  /* 0x000000000080781c */ /* 0x000fe40003f6e170 */
[----:B------:R-:W-:Y:S01]  /*3d80*/  @P4 PLOP3.LUT P3, PT, P6, PT, PT, 0x80, 0x8 ;  /* 0x000000000008481c */ /* 0x000fe2000376f070 */
[----:B------:R-:W-:Y:S01]  /*3d90*/  @P4 DSETP.GT.AND P6, PT, R28, R22, PT ;  /* 0x000000161c00422a */ /* 0x000fe20003fc4000 */
[----:B------:R-:W-:Y:S02]  /*3da0*/  @P2 MOV R31, R38 ;  /* 0x00000026001f2202 */ /* 0x000fe40000000f00 */
[----:B------:R-:W2:Y:S01]  /*3db0*/  @P5 LDS.64 R26, [R36+0x700] ;  /* 0x00070000241a5984 */ /* 0x000ea20000000a00 */
[----:B------:R-:W-:Y:S02]  /*3dc0*/  PLOP3.LUT P2, PT, PT, PT, PT, 0x80, 0x8 ;  /* 0x000000000008781c */ /* 0x000fe40003f4f070 */
[----:B------:R-:W-:Y:S01]  /*3dd0*/  @P4 PLOP3.LUT P2, PT, P6, PT, PT, 0x80, 0x8 ;  /* 0x000000000008481c */ /* 0x000fe2000374f070 */
[----:B------:R-:W-:-:S05]  /*3de0*/  @P4 VIADD R28, R31, 0x1 ;  /* 0x000000011f1c4836 */ /* 0x000fca0000000000 */
[----:B------:R-:W-:Y:S01]  /*3df0*/  @P3 IMAD.MOV R28, RZ, RZ, R31 ;  /* 0x000000ffff1c3224 */ /* 0x000fe200078e021f */
[----:B------:R-:W-:-:S03]  /*3e00*/  PLOP3.LUT P3, PT, PT, PT, PT, 0x8, 0x80 ;  /* 0x000000000080781c */ /* 0x000fc60003f6e170 */
[----:B------:R-:W-:-:S04]  /*3e10*/  @P4 IMAD.MOV.U32 R29, RZ, RZ, R28 ;  /* 0x000000ffff1d4224 */ /* 0x000fc800078e001c */
[----:B------:R-:W-:Y:S01]  /*3e20*/  @P4 VIADD R28, R29, 0xffffffff ;  /* 0xffffffff1d1c4836 */ /* 0x000fe20000000000 */
[----:B-1----:R-:W-:Y:S01]  /*3e30*/  @P0 DSETP.GEU.AND P6, PT, R24, R22, PT ;  /* 0x000000161800022a */ /* 0x002fe20003fce000 */
[----:B------:R-:W-:Y:S01]  /*3e40*/  @!P2 IMAD.MOV R28, RZ, RZ, R29 ;  /* 0x000000ffff1ca224 */ /* 0x000fe200078e021d */
[----:B------:R-:W-:-:S03]  /*3e50*/  PLOP3.LUT P2, PT, PT, PT, PT, 0x80, 0x8 ;  /* 0x000000000008781c */ /* 0x000fc60003f4f070 */
[----:B------:R-:W-:Y:S01]  /*3e60*/  @P4 IMAD.MOV.U32 R31, RZ, RZ, R28 ;  /* 0x000000ffff1f4224 */ /* 0x000fe200078e001c */
[----:B------:R-:W-:Y:S01]  /*3e70*/  @P0 DSETP.GT.AND P4, PT, R24, R22, PT ;  /* 0x000000161800022a */ /* 0x000fe20003f84000 */
[----:B------:R-:W-:-:S03]  /*3e80*/  @P0 PLOP3.LUT P3, PT, P6, PT, PT, 0x80, 0x8 ;  /* 0x000000000008081c */ /* 0x000fc6000376f070 */
[----:B------:R-:W-:Y:S02]  /*3e90*/  @P0 IADD3 R24, PT, PT, R31, 0x1, RZ ;  /* 0x000000011f180810 */ /* 0x000fe40007ffe0ff */
[----:B------:R-:W-:-:S08]  /*3ea0*/  @P0 PLOP3.LUT P2, PT, P4, PT, PT, 0x80, 0x8 ;  /* 0x000000000008081c */ /* 0x000fd0000274f070 */
[----:B------:R-:W-:Y:S01]  /*3eb0*/  @P3 IMAD.MOV R24, RZ, RZ, R31 ;  /* 0x000000ffff183224 */ /* 0x000fe200078e021f */
[----:B------:R-:W-:Y:S01]  /*3ec0*/  PLOP3.LUT P3, PT, PT, PT, PT, 0x8, 0x80 ;  /* 0x000000000080781c */ /* 0x000fe20003f6e170 */
[C-C-:B--2---:R-:W-:Y:S02]  /*3ed0*/  @P5 DSETP.GEU.AND P4, PT, R26.reuse, R22.reuse, PT ;  /* 0x000000161a00522a */ /* 0x144fe40003f8e000 */
[----:B------:R-:W-:Y:S02]  /*3ee0*/  @P0 VIADD R25, R24, 0xffffffff ;  /* 0xffffffff18190836 */ /* 0x000fe40000000000 */
[----:B------:R-:W-:Y:S01]  /*3ef0*/  @!P2 IMAD.MOV R25, RZ, RZ, R24 ;  /* 0x000000ffff19a224 */ /* 0x000fe200078e0218 */
[----:B------:R-:W-:Y:S01]  /*3f00*/  @P5 DSETP.GT.AND P2, PT, R26, R22, PT ;  /* 0x000000161a00522a */ /* 0x000fe20003f44000 */
[----:B------:R-:W-:Y:S02]  /*3f10*/  @P5 PLOP3.LUT P3, PT, P4, PT, PT, 0x80, 0x8 ;  /* 0x000000000008581c */ /* 0x000fe4000276f070 */
[----:B------:R-:W-:Y:S01]  /*3f20*/  @P0 IMAD.MOV.U32 R31, RZ, RZ, R25 ;  /* 0x000000ffff1f0224 */ /* 0x000fe200078e0019 */
[----:B------:R-:W-:-:S02]  /*3f30*/  PLOP3.LUT P0, PT, PT, PT, PT, 0x80, 0x8 ;  /* 0x000000000008781c */ /* 0x000fc40003f0f070 */
[----:B------:R-:W-:Y:S01]  /*3f40*/  @P5 PLOP3.LUT P0, PT, P2, PT, PT, 0x80, 0x8 ;  /* 0x000000000008581c */ /* 0x000fe2000170f070 */
[----:B------:R-:W-:Y:S01]  /*3f50*/  @P5 VIADD R24, R31, 0x1 ;  /* 0x000000011f185836 */ /* 0x000fe20000000000 */
[----:B------:R-:W-:-:S06]  /*3f60*/  ISETP.NE.AND P2, PT, R37, R30, PT ;  /* 0x0000001e2500720c */ /* 0x000fcc0003f45270 */
[----:B------:R-:W-:-:S04]  /*3f70*/  @P3 IMAD.MOV R24, RZ, RZ, R31 ;  /* 0x000000ffff183224 */ /* 0x000fc800078e021f */
[----:B------:R-:W-:Y:S02]  /*3f80*/  @P5 VIADD R25, R24, 0xffffffff ;  /* 0xffffffff18195836 */ /* 0x000fe40000000000 */
[----:B------:R-:W-:-:S04]  /*3f90*/  @!P0 IMAD.MOV R25, RZ, RZ, R24 ;  /* 0x000000ffff198224 */ /* 0x000fc800078e0218 */
[----:B------:R-:W-:Y:S01]  /*3fa0*/  @P5 IMAD.MOV.U32 R31, RZ, RZ, R25 ;  /* 0x000000ffff1f5224 */ /* 0x000fe200078e0019 */
[----:B------:R-:W-:Y:S06]  /*3fb0*/  @P2 BRA `(.L_x_395) ;  /* 0xfffffff8001c2947 */ /* 0x000fec000383ffff */
.L_x_394:
[----:B------:R-:W-:Y:S05]  /*3fc0*/  BSYNC.RECONVERGENT B1 ;  /* 0x0000000000017941 */ /* 0x000fea0003800200 */
.L_x_393:
[----:B------:R-:W-:Y:S05]  /*3fd0*/  @!P1 BRA `(.L_x_392) ;  /* 0x0000000400bc9947 */ /* 0x000fea0003800000 */
[----:B------:R-:W-:Y:S01]  /*3fe0*/  VIADD R24, R14, 0xffffffff ;  /* 0xffffffff0e187836 */ /* 0x000fe20000000000 */
        /* <DEDUP_REMOVED lines=9> */
[----:B------:R-:W-:Y:S01]  /*4080*/  ISETP.NE.AND P4, PT, R24, R11, PT ;  /* 0x0000000b1800720c */ /* 0x000fe20003f85270 */
[C---:B------:R-:W-:Y:S02]  /*4090*/  VIADD R24, R34.reuse, 0x40 ;  /* 0x0000004022187836 */ /* 0x040fe40000000000 */
[----:B------:R-:W-:-:S03]  /*40a0*/  VIADD R34, R34, 0x80 ;  /* 0x0000008022227836 */ /* 0x000fc60000000000 */
[----:B------:R-:W-:Y:S01]  /*40b0*/  ISETP.NE.AND P3, PT, R24, R11, PT ;  /* 0x0000000b1800720c */ /* 0x000fe20003f65270 */
[----:B------:R-:W1:Y:S06]  /*40c0*/  @P5 LDS.64 R26, [R37] ;  /* 0x00000000251a5984 */ /* 0x000e6c0000000a00 */
[----:B------:R-:W4:Y:S06]  /*40d0*/  @P4 LDS.64 R28, [R37+0x100] ;  /* 0x00010000251c4984 */ /* 0x000f2c0000000a00 */
[----:B------:R-:W5:Y:S01]  /*40e0*/  @P3 LDS.64 R24, [R37+0x200] ;  /* 0x0002000025183984 */ /* 0x000f620000000a00 */
[----:B-12---:R-:W-:-:S02]  /*40f0*/  @P5 DSETP.GEU.AND P0, PT, R26, R22, PT ;  /* 0x000000161a00522a */ /* 0x006fc40003f0e000 */
[----:B------:R-:W-:Y:S01]  /*4100*/  @P5 DSETP.GT.AND P6, PT, R26, R22, PT ;  /* 0x000000161a00522a */ /* 0x000fe20003fc4000 */
[----:B------:R-:W-:-:S03]  /*4110*/  @P5 VIADD R26, R31, 0x1 ;  /* 0x000000011f1a5836 */ /* 0x000fc60000000000 */
[----:B------:R-:W-:Y:S02]  /*4120*/  @P5 PLOP3.LUT P2, PT, P0, PT, PT, 0x80, 0x8 ;  /* 0x000000000008581c */ /* 0x000fe4000074f070 */
[----:B------:R-:W-:Y:S02]  /*4130*/  PLOP3.LUT P0, PT, PT, PT, PT, 0x80, 0x8 ;  /* 0x000000000008781c */ /* 0x000fe40003f0f070 */
[----:B------:R-:W-:Y:S01]  /*4140*/  @P5 PLOP3.LUT P0, PT, P6, PT, PT, 0x80, 0x8 ;  /* 0x000000000008581c */ /* 0x000fe2000370f070 */
[----:B----4-:R-:W-:-:S08]  /*4150*/  @P4 DSETP.GEU.AND P6, PT, R28, R22, PT ;  /* 0x000000161c00422a */ /* 0x010fd00003fce000 */
[----:B------:R-:W-:Y:S01]  /*4160*/  @P2 IMAD.MOV R26, RZ, RZ, R31 ;  /* 0x000000ffff1a2224 */ /* 0x000fe200078e021f */
[----:B------:R-:W-:-:S03]  /*4170*/  ISETP.NE.AND P2, PT, R36, R11, PT ;  /* 0x0000000b2400720c */ /* 0x000fc60003f45270 */
[----:B------:R-:W-:Y:S02]  /*4180*/  @P5 VIADD R36, R26, 0xffffffff ;  /* 0xffffffff1a245836 */ /* 0x000fe40000000000 */
[----:B------:R-:W-:Y:S01]  /*4190*/  @!P0 IMAD.MOV R36, RZ, RZ, R26 ;  /* 0x000000ffff248224 */ /* 0x000fe200078e021a */
[----:B------:R-:W-:Y:S02]  /*41a0*/  PLOP3.LUT P0, PT, PT, PT, PT, 0x8, 0x80 ;  /* 0x000000000080781c */ /* 0x000fe40003f0e170 */
[----:B------:R-:W-:Y:S01]  /*41b0*/  @P4 PLOP3.LUT P0, PT, P6, PT, PT, 0x80, 0x8 ;  /* 0x000000000008481c */ /* 0x000fe2000370f070 */
[----:B------:R-:W-:Y:S01]  /*41c0*/  @P4 DSETP.GT.AND P6, PT, R28, R22, PT ;  /* 0x000000161c00422a */ /* 0x000fe20003fc4000 */
[----:B------:R-:W-:Y:S02]  /*41d0*/  @P5 MOV R31, R36 ;  /* 0x00000024001f5202 */ /* 0x000fe40000000f00 */
[----:B------:R-:W-:Y:S01]  /*41e0*/  PLOP3.LUT P5, PT, PT, PT, PT, 0x80, 0x8 ;  /* 0x000000000008781c */ /* 0x000fe20003faf070 */
[----:B------:R-:W1:Y:S02]  /*41f0*/  @P2 LDS.64 R26, [R37+0x300] ;  /* 0x00030000251a2984 */ /* 0x000e640000000a00 */
[----:B------:R-:W-:Y:S01]  /*4200*/  @P4 PLOP3.LUT P5, PT, P6, PT, PT, 0x80, 0x8 ;  /* 0x000000000008481c */ /* 0x000fe200037af070 */
[----:B------:R-:W-:Y:S01]  /*4210*/  @P4 VIADD R28, R31, 0x1 ;  /* 0x000000011f1c4836 */ /* 0x000fe20000000000 */
[----:B------:R-:W-:-:S04]  /*4220*/  PLOP3.LUT P6, PT, PT, PT, PT, 0x8, 0x80 ;  /* 0x000000000080781c */ /* 0x000fc80003fce170 */
[----:B------:R-:W-:Y:S01]  /*4230*/  @P0 IMAD.MOV R28, RZ, RZ, R31 ;  /* 0x000000ffff1c0224 */ /* 0x000fe200078e021f */
[----:B-----5:R-:W-:-:S03]  /*4240*/  @P3 DSETP.GEU.AND P0, PT, R24, R22, PT ;  /* 0x000000161800322a */ /* 0x020fc60003f0e000 */
[----:B------:R-:W-:-:S03]  /*4250*/  @P4 IMAD.MOV.U32 R29, RZ, RZ, R28 ;  /* 0x000000ffff1d4224 */ /* 0x000fc600078e001c */
[----:B------:R-:W-:Y:S01]  /*4260*/  @P3 PLOP3.LUT P6, PT, P0, PT, PT, 0x80, 0x8 ;  /* 0x000000000008381c */ /* 0x000fe200007cf070 */
[----:B------:R-:W-:Y:S01]  /*4270*/  @P4 VIADD R28, R29, 0xffffffff ;  /* 0xffffffff1d1c4836 */ /* 0x000fe20000000000 */
[----:B------:R-:W-:Y:S01]  /*4280*/  PLOP3.LUT P0, PT, PT, PT, PT, 0x80, 0x8 ;  /* 0x000000000008781c */ /* 0x000fe20003f0f070 */
[----:B------:R-:W-:-:S04]  /*4290*/  @!P5 IMAD.MOV R28, RZ, RZ, R29 ;  /* 0x000000ffff1cd224 */ /* 0x000fc800078e021d */
[----:B------:R-:W-:Y:S01]  /*42a0*/  @P4 IMAD.MOV.U32 R31, RZ, RZ, R28 ;  /* 0x000000ffff1f4224 */ /* 0x000fe200078e001c */
[----:B------:R-:W-:-:S04]  /*42b0*/  @P3 DSETP.GT.AND P4, PT, R24, R22, PT ;  /* 0x000000161800322a */ /* 0x000fc80003f84000 */
[----:B------:R-:W-:Y:S01]  /*42c0*/  @P3 IADD3 R24, PT, PT, R31, 0x1, RZ ;  /* 0x000000011f183810 */ /* 0x000fe20007ffe0ff */
[----:B------:R-:W-:Y:S01]  /*42d0*/  @P6 IMAD.MOV R24, RZ, RZ, R31 ;  /* 0x000000ffff186224 */ /* 0x000fe200078e021f */
[----:B------:R-:W-:Y:S02]  /*42e0*/  @P3 PLOP3.LUT P0, PT, P4, PT, PT, 0x80, 0x8 ;  /* 0x000000000008381c */ /* 0x000fe4000270f070 */
[----:B------:R-:W-:Y:S01]  /*42f0*/  PLOP3.LUT P4, PT, PT, PT, PT, 0x8, 0x80 ;  /* 0x000000000080781c */ /* 0x000fe20003f8e170 */
[----:B------:R-:W-:Y:S01]  /*4300*/  @P3 VIADD R25, R24, 0xffffffff ;  /* 0xffffffff18193836 */ /* 0x000fe20000000000 */
[----:B-1----:R-:W-:-:S09]  /*4310*/  @P2 DSETP.GEU.AND P5, PT, R26, R22, PT ;  /* 0x000000161a00222a */ /* 0x002fd20003fae000 */
[----:B------:R-:W-:Y:S01]  /*4320*/  @!P0 IMAD.MOV R25, RZ, RZ, R24 ;  /* 0x000000ffff198224 */ /* 0x000fe200078e0218 */
[----:B------:R-:W-:-:S03]  /*4330*/  PLOP3.LUT P0, PT, PT, PT, PT, 0x80, 0x8 ;  /* 0x000000000008781c */ /* 0x000fc60003f0f070 */
[----:B------:R-:W-:Y:S01]  /*4340*/  @P3 IMAD.MOV.U32 R31, RZ, RZ, R25 ;  /* 0x000000ffff1f3224 */ /* 0x000fe200078e0019 */
[----:B------:R-:W-:Y:S01]  /*4350*/  @P2 PLOP3.LUT P4, PT, P5, PT, PT, 0x80, 0x8 ;  /* 0x000000000008281c */ /* 0x000fe20002f8f070 */
[----:B------:R-:W-:Y:S02]  /*4360*/  @P2 DSETP.GT.AND P3, PT, R26, R22, PT ;  /* 0x000000161a00222a */ /* 0x000fe40003f64000 */
[----:B------:R-:W-:-:S04]  /*4370*/  @P2 VIADD R24, R31, 0x1 ;  /* 0x000000011f182836 */ /* 0x000fc80000000000 */
[----:B------:R-:W-:-:S06]  /*4380*/  @P2 PLOP3.LUT P0, PT, P3, PT, PT, 0x80, 0x8 ;  /* 0x000000000008281c */ /* 0x000fcc0001f0f070 */
[----:B------:R-:W-:-:S05]  /*4390*/  @P4 IMAD.MOV R24, RZ, RZ, R31 ;  /* 0x000000ffff184224 */ /* 0x000fca00078e021f */
[----:B------:R-:W-:Y:S02]  /*43a0*/  @P2 IADD3 R25, PT, PT, R24, -0x1, RZ ;  /* 0xffffffff18192810 */ /* 0x000fe40007ffe0ff */
[----:B------:R-:W-:-:S04]  /*43b0*/  @!P0 IMAD.MOV R25, RZ, RZ, R24 ;  /* 0x000000ffff198224 */ /* 0x000fc800078e0218 */
[----:B------:R-:W-:-:S07]  /*43c0*/  @P2 IMAD.MOV.U32 R31, RZ, RZ, R25 ;  /* 0x000000ffff1f2224 */ /* 0x000fce00078e0019 */
.L_x_397:
[----:B------:R-:W-:Y:S05]  /*43d0*/  BSYNC.RECONVERGENT B1 ;  /* 0x0000000000017941 */ /* 0x000fea0003800200 */
.L_x_396:
[----:B------:R-:W-:Y:S05]  /*43e0*/  @!P1 BRA `(.L_x_392) ;  /* 0x0000000000b89947 */ /* 0x000fea0003800000 */
[----:B------:R-:W-:Y:S01]  /*43f0*/  VIADD R24, R15, 0xffffffff ;  /* 0xffffffff0f187836 */ /* 0x000fe20000000000 */
[----:B------:R-:W-:Y:S01]  /*4400*/  BSSY.RECONVERGENT B1, `(.L_x_398) ;  /* 0x0000021000017945 */ /* 0x000fe20003800200 */
[----:B------:R-:W-:-:S03]  /*4410*/  LOP3.LUT R29, R7, 0x20, RZ, 0xc0, !PT ;  /* 0x00000020071d7812 */ /* 0x000fc600078ec0ff */
[----:B------:R-:W-:-:S13]  /*4420*/  ISETP.NE.AND P0, PT, R24, RZ, PT ;  /* 0x000000ff1800720c */ /* 0x000fda0003f05270 */
[----:B------:R-:W-:Y:S05]  /*4430*/  @!P0 BRA `(.L_x_399) ;  /* 0x0000000000748947 */ /* 0x000fea0003800000 */
[C---:B------:R-:W-:Y:S01]  /*4440*/  ISETP.NE.AND P2, PT, R34.reuse, R11, PT ;  /* 0x0000000b2200720c */ /* 0x040fe20003f45270 */
[C---:B------:R-:W-:Y:S01]  /*4450*/  IMAD R28, R34.reuse, 0x8, R6 ;  /* 0x00000008221c7824 */ /* 0x040fe200078e0206 */
[----:B------:R-:W-:Y:S01]  /*4460*/  PLOP3.LUT P4, PT, PT, PT, PT, 0x8, 0x80 ;  /* 0x000000000080781c */ /* 0x000fe20003f8e170 */
[C---:B------:R-:W-:Y:S02]  /*4470*/  VIADD R24, R34.reuse, 0x20 ;  /* 0x0000002022187836 */ /* 0x040fe40000000000 */
[----:B------:R-:W-:-:S03]  /*4480*/  VIADD R34, R34, 0x40 ;  /* 0x0000004022227836 */ /* 0x000fc60000000000 */
[----:B------:R-:W-:-:S05]  /*4490*/  ISETP.NE.AND P1, PT, R24, R11, PT ;  /* 0x0000000b1800720c */ /* 0x000fca0003f25270 */
[----:B------:R-:W1:Y:S08]  /*44a0*/  @P2 LDS.64 R26, [R28] ;  /* 0x000000001c1a2984 */ /* 0x000e700000000a00 */
[----:B------:R-:W4:Y:S01]  /*44b0*/  @P1 LDS.64 R24, [R28+0x100] ;  /* 0x000100001c181984 */ /* 0x000f220000000a00 */
[C-C-:B-12---:R-:W-:Y:S02]  /*44c0*/  @P2 DSETP.GEU.AND P0, PT, R26.reuse, R22.reuse, PT ;  /* 0x000000161a00222a */ /* 0x146fe40003f0e000 */
[----:B------:R-:W-:Y:S01]  /*44d0*/  @P2 DSETP.GT.AND P3, PT, R26, R22, PT ;  /* 0x000000161a00222a */ /* 0x000fe20003f64000 */
[----:B------:R-:W-:-:S03]  /*44e0*/  @P2 IADD3 R26, PT, PT, R31, 0x1, RZ ;  /* 0x000000011f1a2810 */ /* 0x000fc60007ffe0ff */
[----:B------:R-:W-:Y:S02]  /*44f0*/  @P2 PLOP3.LUT P4, PT, P0, PT, PT, 0x80, 0x8 ;  /* 0x000000000008281c */ /* 0x000fe4000078f070 */
[----:B------:R-:W-:Y:S02]  /*4500*/  PLOP3.LUT P0, PT, PT, PT, PT, 0x80, 0x8 ;  /* 0x000000000008781c */ /* 0x000fe40003f0f070 */
[----:B------:R-:W-:Y:S01]  /*4510*/  @P2 PLOP3.LUT P0, PT, P3, PT, PT, 0x80, 0x8 ;  /* 0x000000000008281c */ /* 0x000fe20001f0f070 */
[----:B----4-:R-:W-:-:S08]  /*4520*/  @P1 DSETP.GEU.AND P3, PT, R24, R22, PT ;  /* 0x000000161800122a */ /* 0x010fd00003f6e000 */
[----:B------:R-:W-:Y:S01]  /*4530*/  @P4 IMAD.MOV R26, RZ, RZ, R31 ;  /* 0x000000ffff1a4224 */ /* 0x000fe200078e021f */
[----:B------:R-:W-:Y:S02]  /*4540*/  PLOP3.LUT P4, PT, PT, PT, PT, 0x8, 0x80 ;  /* 0x000000000080781c */ /* 0x000fe40003f8e170 */
[----:B------:R-:W-:Y:S01]  /*4550*/  @P1 PLOP3.LUT P4, PT, P3, PT, PT, 0x80, 0x8 ;  /* 0x000000000008181c */ /* 0x000fe20001f8f070 */
[----:B------:R-:W-:Y:S02]  /*4560*/  @P2 VIADD R27, R26, 0xffffffff ;  /* 0xffffffff1a1b2836 */ /* 0x000fe40000000000 */
[----:B------:R-:W-:Y:S01]  /*4570*/  @!P0 IMAD.MOV R27, RZ, RZ, R26 ;  /* 0x000000ffff1b8224 */ /* 0x000fe200078e021a */
[----:B------:R-:W-:-:S03]  /*4580*/  PLOP3.LUT P0, PT, PT, PT, PT, 0x80, 0x8 ;  /* 0x000000000008781c */ /* 0x000fc60003f0f070 */
[----:B------:R-:W-:Y:S01]  /*4590*/  @P2 IMAD.MOV.U32 R31, RZ, RZ, R27 ;  /* 0x000000ffff1f2224 */ /* 0x000fe200078e001b */
[----:B------:R-:W-:-:S03]  /*45a0*/  @P1 DSETP.GT.AND P2, PT, R24, R22, PT ;  /* 0x000000161800122a */ /* 0x000fc60003f44000 */
[----:B------:R-:W-:Y:S02]  /*45b0*/  @P1 VIADD R24, R31, 0x1 ;  /* 0x000000011f181836 */ /* 0x000fe40000000000 */
[----:B------:R-:W-:Y:S01]  /*45c0*/  @P4 IMAD.MOV R24, RZ, RZ, R31 ;  /* 0x000000ffff184224 */ /* 0x000fe200078e021f */
[----:B------:R-:W-:-:S04]  /*45d0*/  @P1 PLOP3.LUT P0, PT, P2, PT, PT, 0x80, 0x8 ;  /* 0x000000000008181c */ /* 0x000fc8000170f070 */
[----:B------:R-:W-:-:S09]  /*45e0*/  @P1 IADD3 R25, PT, PT, R24, -0x1, RZ ;  /* 0xffffffff18191810 */ /* 0x000fd20007ffe0ff */
[----:B------:R-:W-:-:S04]  /*45f0*/  @!P0 IMAD.MOV R25, RZ, RZ, R24 ;  /* 0x000000ffff198224 */ /* 0x000fc800078e0218 */
[----:B------:R-:W-:-:S07]  /*4600*/  @P1 IMAD.MOV.U32 R31, RZ, RZ, R25 ;  /* 0x000000ffff1f1224 */ /* 0x000fce00078e0019 */
.L_x_399:
[----:B------:R-:W-:Y:S05]  /*4610*/  BSYNC.RECONVERGENT B1 ;  /* 0x0000000000017941 */ /* 0x000fea0003800200 */
.L_x_398:
[----:B------:R-:W-:-:S04]  /*4620*/  ISETP.NE.AND P0, PT, R34, R11, PT ;  /* 0x0000000b2200720c */ /* 0x000fc80003f05270 */
[----:B------:R-:W-:-:S13]  /*4630*/  ISETP.NE.OR P0, PT, R29, RZ, !P0 ;  /* 0x000000ff1d00720c */ /* 0x000fda0004705670 */
[----:B------:R-:W-:Y:S05]  /*4640*/  @P0 BRA `(.L_x_392) ;  /* 0x0000000000200947 */ /* 0x000fea0003800000 */
[----:B------:R-:W-:-:S06]  /*4650*/  IMAD R24, R34, 0x8, R6 ;  /* 0x0000000822187824 */ /* 0x000fcc00078e0206 */
[----:B------:R-:W1:Y:S02]  /*4660*/  LDS.64 R24, [R24] ;  /* 0x0000000018187984 */ /* 0x000e640000000a00 */
[C-C-:B-12---:R-:W-:Y:S02]  /*4670*/  DSETP.GEU.AND P1, PT, R24.reuse, R22.reuse, PT ;  /* 0x000000161800722a */ /* 0x146fe40003f2e000 */
[----:B------:R-:W-:Y:S01]  /*4680*/  DSETP.GT.AND P0, PT, R24, R22, PT ;  /* 0x000000161800722a */ /* 0x000fe20003f04000 */
[----:B------:R-:W-:-:S11]  /*4690*/  VIADD R25, R31, 0x1 ;  /* 0x000000011f197836 */ /* 0x000fd60000000000 */
[----:B------:R-:W-:-:S05]  /*46a0*/  @P1 IMAD.MOV R25, RZ, RZ, R31 ;  /* 0x000000ffff191224 */ /* 0x000fca00078e021f */
[----:B------:R-:W-:Y:S01]  /*46b0*/  IADD3 R31, PT, PT, R25, -0x1, RZ ;  /* 0xffffffff191f7810 */ /* 0x000fe20007ffe0ff */
[----:B------:R-:W-:-:S07]  /*46c0*/  @!P0 IMAD.MOV R31, RZ, RZ, R25 ;  /* 0x000000ffff1f8224 */ /* 0x000fce00078e0219 */
.L_x_392:
[----:B------:R-:W-:Y:S05]  /*46d0*/  BSYNC.RECONVERGENT B0 ;  /* 0x0000000000007941 */ /* 0x000fea0003800200 */
.L_x_391:
[----:B------:R-:W4:Y:S01]  /*46e0*/  SHFL.DOWN PT, R24, R31, 0x10, 0x1f ;  /* 0x0a001f001f187f89 */ /* 0x000f2200000e0000 */
[----:B------:R-:W-:Y:S01]  /*46f0*/  ISETP.NE.AND P0, PT, R2, RZ, PT ;  /* 0x000000ff0200720c */ /* 0x000fe20003f05270 */
[----:B------:R-:W-:-:S05]  /*4700*/  VIADD R34, R11, 0x1 ;  /* 0x000000010b227836 */ /* 0x000fca0000000000 */
[----:B------:R-:W-:-:S04]  /*4710*/  ISETP.NE.AND P1, PT, R34, R3, PT ;  /* 0x000000032200720c */ /* 0x000fc80003f25270 */
[----:B------:R-:W-:-:S03]  /*4720*/  SEL R11, R34, RZ, P1 ;  /* 0x000000ff220b7207 */ /* 0x000fc60000800000 */
[----:B---3--:R-:W-:Y:S01]  /*4730*/  @!P0 IADD3 R32, PT, PT, R35, R32, R10 ;  /* 0x0000002023208210 */ /* 0x008fe20007ffe00a */
[----:B-12---:R-:W-:Y:S01]  /*4740*/  @!P0 STS.64 [R33], R22 ;  /* 0x0000001621008388 */ /* 0x006fe20000000a00 */
[----:B----4-:R-:W-:-:S05]  /*4750*/  IMAD.IADD R24, R24, 0x1, R31 ;  /* 0x0000000118187824 */ /* 0x010fca00078e021f */
[----:B------:R-:W1:Y:S02]  /*4760*/  SHFL.DOWN PT, R25, R24, 0x8, 0x1f ;  /* 0x09001f0018197f89 */ /* 0x000e6400000e0000 */
[----:B-1----:R-:W-:-:S05]  /*4770*/  IMAD.IADD R25, R24, 0x1, R25 ;  /* 0x0000000118197824 */ /* 0x002fca00078e0219 */
[----:B------:R-:W1:Y:S02]  /*4780*/  SHFL.DOWN PT, R26, R25, 0x4, 0x1f ;  /* 0x08801f00191a7f89 */ /* 0x000e6400000e0000 */
[----:B-1----:R-:W-:-:S05]  /*4790*/  IMAD.IADD R26, R25, 0x1, R26 ;  /* 0x00000001191a7824 */ /* 0x002fca00078e021a */
[----:B------:R-:W1:Y:S02]  /*47a0*/  SHFL.DOWN PT, R27, R26, 0x2, 0x1f ;  /* 0x08401f001a1b7f89 */ /* 0x000e6400000e0000 */
[----:B-1----:R-:W-:-:S05]  /*47b0*/  IMAD.IADD R27, R26, 0x1, R27 ;  /* 0x000000011a1b7824 */ /* 0x002fca00078e021b */
[----:B------:R-:W1:Y:S02]  /*47c0*/  SHFL.DOWN PT, R28, R27, 0x1, 0x1f ;  /* 0x08201f001b1c7f89 */ /* 0x000e6400000e0000 */
[----:B-1----:R-:W-:Y:S01]  /*47d0*/  @!P0 IADD3 R10, PT, PT, R27, R32, R28 ;  /* 0x000000201b0a8210 */ /* 0x002fe20007ffe01c */
[----:B------:R-:W-:-:S06]  /*47e0*/  NOP ;  /* 0x0000000000007918 */ /* 0x000fcc0000000000 */
.L_x_381:
[----:B------:R-:W-:Y:S01]  /*47f0*/  ISETP.NE.AND P0, PT, R2, RZ, PT ;  /* 0x000000ff0200720c */ /* 0x000fe20003f05270 */
[----:B------:R-:W-:-:S12]  /*4800*/  BSSY.RECONVERGENT B0, `(.L_x_370) ;  /* 0x000001c000007945 */ /* 0x000fd80003800200 */
[----:B------:R-:W-:Y:S05]  /*4810*/  @P0 BRA `(.L_x_400) ;  /* 0x0000000000680947 */ /* 0x000fea0003800000 */
[----:B------:R-:W-:Y:S02]  /*4820*/  FSETP.NEU.AND P0, PT, R9, RZ, PT ;  /* 0x000000ff0900720b */ /* 0x000fe40003f0d000 */
[----:B------:R-:W-:-:S11]  /*4830*/  MOV R27, RZ ;  /* 0x000000ff001b7202 */ /* 0x000fd60000000f00 */
        /* <DEDUP_REMOVED lines=18> */
[----:B------:R-:W-:-:S07]  /*4960*/  MOV R38, 0x4980 ;  /* 0x0000498000267802 */ /* 0x000fce0000000f00 */
[----:B0-----:R-:W-:Y:S05]  /*4970*/  CALL.REL.NOINC `($__internal_4_$__cuda_sm20_div_rn_f64_full) ;  /* 0x0000000000287944 */ /* 0x001fea0003c00000 */
.L_x_403:
[----:B------:R-:W-:Y:S05]  /*4980*/  BSYNC.RECONVERGENT B1 ;  /* 0x0000000000017941 */ /* 0x000fea0003800200 */
.L_x_402:
[----:B------:R1:W2:Y:S02]  /*4990*/  F2F.F32.F64 R27, R26 ;  /* 0x0000001a001b7310 */ /* 0x0002a40000301000 */
.L_x_401:
[----:B------:R-:W-:-:S05]  /*49a0*/  IMAD.WIDE.U32 R22, R0, 0x4, R16 ;  /* 0x0000000400167825 */ /* 0x000fca00078e0010 */
[----:B--2---:R2:W-:Y:S02]  /*49b0*/  STG.E desc[UR8][R22.64], R27 ;  /* 0x0000001b16007986 */ /* 0x0045e4000c101908 */
.L_x_400:
[----:B------:R-:W-:Y:S05]  /*49c0*/  BSYNC.RECONVERGENT B0 ;  /* 0x0000000000007941 */ /* 0x000fea0003800200 */
.L_x_370:
[----:B------:R-:W3:Y:S01]  /*49d0*/  LDCU UR5, c[0x0][0x390] ;  /* 0x00007200ff0577ac */ /* 0x000ee20008000800 */
[----:B--2---:R-:W-:-:S05]  /*49e0*/  VIADD R22, R0, 0x1 ;  /* 0x0000000100167836 */ /* 0x004fca0000000000 */
[----:B---3--:R-:W-:-:S13]  /*49f0*/  ISETP.NE.AND P0, PT, R22, UR5, PT ;  /* 0x0000000516007c0c */ /* 0x008fda000bf05270 */
[----:B------:R-:W-:Y:S05]  /*4a00*/  @!P0 EXIT ;  /* 0x000000000000894d */ /* 0x000fea0003800000 */
[----:B------:R-:W-:Y:S05]  /*4a10*/  BRA `(.L_x_404) ;  /* 0xffffffcc006c7947 */ /* 0x000fea000383ffff */
        .weak           $__internal_4_$__cuda_sm20_div_rn_f64_full
        .type           $__internal_4_$__cuda_sm20_div_rn_f64_full,@function
        .size           $__internal_4_$__cuda_sm20_div_rn_f64_full,(.L_x_415 - $__internal_4_$__cuda_sm20_div_rn_f64_full)
$__internal_4_$__cuda_sm20_div_rn_f64_full:
[C---:B------:R-:W-:Y:S01]  /*4a20*/  FSETP.GEU.AND P0, PT, |R23|.reuse, 1.469367938527859385e-39, PT ;  /* 0x001000001700780b */ /* 0x040fe20003f0e200 */
[----:B------:R-:W-:Y:S01]  /*4a30*/  IMAD.MOV.U32 R28, RZ, RZ, 0x1 ;  /* 0x00000001ff1c7424 */ /* 0x000fe200078e00ff */
[----:B------:R-:W-:Y:S01]  /*4a40*/  LOP3.LUT R36, R23, 0x800fffff, RZ, 0xc0, !PT ;  /* 0x800fffff17247812 */ /* 0x000fe200078ec0ff */
[----:B------:R-:W-:Y:S01]  /*4a50*/  IMAD.MOV.U32 R31, RZ, RZ, 0x1ca00000 ;  /* 0x1ca00000ff1f7424 */ /* 0x000fe200078e00ff */
[C---:B------:R-:W-:Y:S01]  /*4a60*/  FSETP.GEU.AND P3, PT, |R25|.reuse, 1.469367938527859385e-39, PT ;  /* 0x001000001900780b */ /* 0x040fe20003f6e200 */
[----:B------:R-:W-:Y:S01]  /*4a70*/  IMAD.MOV.U32 R34, RZ, RZ, R24 ;  /* 0x000000ffff227224 */ /* 0x000fe200078e0018 */
[----:B------:R-:W-:Y:S01]  /*4a80*/  LOP3.LUT R37, R36, 0x3ff00000, RZ, 0xfc, !PT ;  /* 0x3ff0000024257812 */ /* 0x000fe200078efcff */
[----:B------:R-:W-:Y:S01]  /*4a90*/  IMAD.MOV.U32 R36, RZ, RZ, R22 ;  /* 0x000000ffff247224 */ /* 0x000fe200078e0016 */
[----:B------:R-:W-:Y:S01]  /*4aa0*/  LOP3.LUT R39, R25, 0x7ff00000, RZ, 0xc0, !PT ;  /* 0x7ff0000019277812 */ /* 0x000fe200078ec0ff */
[----:B------:R-:W-:Y:S01]  /*4ab0*/  BSSY.RECONVERGENT B2, `(.L_x_405) ;  /* 0x000004e000027945 */ /* 0x000fe20003800200 */
[----:B------:R-:W-:-:S03]  /*4ac0*/  LOP3.LUT R40, R23, 0x7ff00000, RZ, 0xc0, !PT ;  /* 0x7ff0000017287812 */ /* 0x000fc600078ec0ff */
[----:B------:R-:W-:Y:S01]  /*4ad0*/  @!P0 DMUL R36, R22, 8.98846567431157953865e+307 ;  /* 0x7fe0000016248828 */ /* 0x000fe20000000000 */
[----:B------:R-:W-:Y:S01]  /*4ae0*/  ISETP.GE.U32.AND P2, PT, R39, R40, PT ;  /* 0x000000282700720c */ /* 0x000fe20003f46070 */
[----:B------:R-:W-:Y:S02]  /*4af0*/  IMAD.MOV.U32 R41, RZ, RZ, R39 ;  /* 0x000000ffff297224 */ /* 0x000fe400078e0027 */
[----:B------:R-:W-:Y:S02]  /*4b00*/  @!P3 LOP3.LUT R32, R23, 0x7ff00000, RZ, 0xc0, !PT ;  /* 0x7ff000001720b812 */ /* 0x000fe400078ec0ff */
[----:B------:R-:W0:Y:S01]  /*4b10*/  MUFU.RCP64H R29, R37 ;  /* 0x00000025001d7308 */ /* 0x000e220000001800 */
[----:B------:R-:W-:Y:S02]  /*4b20*/  SEL R35, R31, 0x63400000, !P2 ;  /* 0x634000001f237807 */ /* 0x000fe40005000000 */
[----:B------:R-:W-:Y:S02]  /*4b30*/  @!P3 ISETP.GE.U32.AND P4, PT, R39, R32, PT ;  /* 0x000000202700b20c */ /* 0x000fe40003f86070 */
[----:B------:R-:W-:-:S02]  /*4b40*/  LOP3.LUT R35, R35, 0x800fffff, R25, 0xf8, !PT ;  /* 0x800fffff23237812 */ /* 0x000fc400078ef819 */
[----:B------:R-:W-:Y:S02]  /*4b50*/  @!P3 SEL R33, R31, 0x63400000, !P4 ;  /* 0x634000001f21b807 */ /* 0x000fe40006000000 */
[----:B------:R-:W-:Y:S02]  /*4b60*/  @!P0 LOP3.LUT R40, R37, 0x7ff00000, RZ, 0xc0, !PT ;  /* 0x7ff0000025288812 */ /* 0x000fe400078ec0ff */
[----:B------:R-:W-:-:S03]  /*4b70*/  @!P3 LOP3.LUT R33, R33, 0x80000000, R25, 0xf8, !PT ;  /* 0x800000002121b812 */ /* 0x000fc600078ef819 */
[----:B------:R-:W-:Y:S01]  /*4b80*/  VIADD R42, R40, 0xffffffff ;  /* 0xffffffff282a7836 */ /* 0x000fe20000000000 */
[----:B0-----:R-:W-:-:S08]  /*4b90*/  DFMA R26, R28, -R36, 1 ;  /* 0x3ff000001c1a742b */ /* 0x001fd00000000824 */
[----:B------:R-:W-:-:S08]  /*4ba0*/  DFMA R26, R26, R26, R26 ;  /* 0x0000001a1a1a722b */ /* 0x000fd0000000001a */
[----:B------:R-:W-:Y:S01]  /*4bb0*/  DFMA R26, R28, R26, R28 ;  /* 0x0000001a1c1a722b */ /* 0x000fe2000000001c */
[----:B------:R-:W-:Y:S02]  /*4bc0*/  @!P3 LOP3.LUT R29, R33, 0x100000, RZ, 0xfc, !PT ;  /* 0x00100000211db812 */ /* 0x000fe400078efcff */
[----:B------:R-:W-:-:S05]  /*4bd0*/  @!P3 MOV R28, RZ ;  /* 0x000000ff001cb202 */ /* 0x000fca0000000f00 */
[----:B------:R-:W-:Y:S02]  /*4be0*/  DFMA R32, R26, -R36, 1 ;  /* 0x3ff000001a20742b */ /* 0x000fe40000000824 */
[----:B------:R-:W-:-:S06]  /*4bf0*/  @!P3 DFMA R34, R34, 2, -R28 ;  /* 0x400000002222b82b */ /* 0x000fcc000000081c */
[----:B------:R-:W-:-:S04]  /*4c00*/  DFMA R32, R26, R32, R26 ;  /* 0x000000201a20722b */ /* 0x000fc8000000001a */
[----:B------:R-:W-:-:S04]  /*4c10*/  @!P3 LOP3.LUT R41, R35, 0x7ff00000, RZ, 0xc0, !PT ;  /* 0x7ff000002329b812 */ /* 0x000fc800078ec0ff */
[----:B------:R-:W-:Y:S01]  /*4c20*/  DMUL R28, R32, R34 ;  /* 0x00000022201c7228 */ /* 0x000fe20000000000 */
[----:B------:R-:W-:-:S05]  /*4c30*/  VIADD R26, R41, 0xffffffff ;  /* 0xffffffff291a7836 */ /* 0x000fca0000000000 */
[----:B------:R-:W-:Y:S02]  /*4c40*/  ISETP.GT.U32.AND P0, PT, R26, 0x7feffffe, PT ;  /* 0x7feffffe1a00780c */ /* 0x000fe40003f04070 */
[----:B------:R-:W-:Y:S02]  /*4c50*/  DFMA R26, R28, -R36, R34 ;  /* 0x800000241c1a722b */ /* 0x000fe40000000022 */
[----:B------:R-:W-:-:S06]  /*4c60*/  ISETP.GT.U32.OR P0, PT, R42, 0x7feffffe, P0 ;  /* 0x7feffffe2a00780c */ /* 0x000fcc0000704470 */
[----:B------:R-:W-:-:S07]  /*4c70*/  DFMA R26, R32, R26, R28 ;  /* 0x0000001a201a722b */ /* 0x000fce000000001c */
[----:B------:R-:W-:Y:S05]  /*4c80*/  @P0 BRA `(.L_x_406) ;  /* 0x00000000006c0947 */ /* 0x000fea0003800000 */
[----:B------:R-:W-:-:S04]  /*4c90*/  LOP3.LUT R28, R23, 0x7ff00000, RZ, 0xc0, !PT ;  /* 0x7ff00000171c7812 */ /* 0x000fc800078ec0ff */
[CC--:B------:R-:W-:Y:S02]  /*4ca0*/  VIADDMNMX R24, R39.reuse, -R28.reuse, 0xb9600000, !PT ;  /* 0xb960000027187446 */ /* 0x0c0fe4000780091c */
[----:B------:R-:W-:Y:S02]  /*4cb0*/  ISETP.GE.U32.AND P0, PT, R39, R28, PT ;  /* 0x0000001c2700720c */ /* 0x000fe40003f06070 */
[----:B------:R-:W-:Y:S02]  /*4cc0*/  VIMNMX R24, PT, PT, R24, 0x46a00000, PT ;  /* 0x46a0000018187848 */ /* 0x000fe40003fe0100 */
[----:B------:R-:W-:-:S05]  /*4cd0*/  SEL R31, R31, 0x63400000, !P0 ;  /* 0x634000001f1f7807 */ /* 0x000fca0004000000 */
[----:B------:R-:W-:Y:S02]  /*4ce0*/  IMAD.IADD R31, R24, 0x1, -R31 ;  /* 0x00000001181f7824 */ /* 0x000fe400078e0a1f */
[----:B------:R-:W-:Y:S02]  /*4cf0*/  IMAD.MOV.U32 R24, RZ, RZ, RZ ;  /* 0x000000ffff187224 */ /* 0x000fe400078e00ff */
[----:B------:R-:W-:-:S06]  /*4d00*/  VIADD R25, R31, 0x7fe00000 ;  /* 0x7fe000001f197836 */ /* 0x000fcc0000000000 */
        /* <DEDUP_REMOVED lines=10> */
[----:B------:R-:W-:Y:S01]  /*4db0*/  DMUL.RP R24, R26, R24 ;  /* 0x000000181a187228 */ /* 0x000fe20000008000 */
[----:B------:R-:W-:Y:S01]  /*4dc0*/  IMAD.MOV.U32 R22, RZ, RZ, RZ ;  /* 0x000000ffff167224 */ /* 0x000fe200078e00ff */
[----:B------:R-:W-:-:S05]  /*4dd0*/  IADD3 R31, PT, PT, -R31, -0x43300000, RZ ;  /* 0xbcd000001f1f7810 */ /* 0x000fca0007ffe1ff */
[----:B------:R-:W-:-:S03]  /*4de0*/  DFMA R22, R28, -R22, R26 ;  /* 0x800000161c16722b */ /* 0x000fc6000000001a */
[----:B------:R-:W-:-:S07]  /*4df0*/  LOP3.LUT R33, R25, R33, RZ, 0x3c, !PT ;  /* 0x0000002119217212 */ /* 0x000fce00078e3cff */
[----:B------:R-:W-:-:S04]  /*4e00*/  FSETP.NEU.AND P0, PT, |R23|, R31, PT ;  /* 0x0000001f1700720b */ /* 0x000fc80003f0d200 */
[----:B------:R-:W-:Y:S02]  /*4e10*/  FSEL R28, R24, R28, !P0 ;  /* 0x0000001c181c7208 */ /* 0x000fe40004000000 */
[----:B------:R-:W-:Y:S01]  /*4e20*/  FSEL R29, R33, R29, !P0 ;  /* 0x0000001d211d7208 */ /* 0x000fe20004000000 */
[----:B------:R-:W-:Y:S06]  /*4e30*/  BRA `(.L_x_407) ;  /* 0x0000000000547947 */ /* 0x000fec0003800000 */
.L_x_406:
[----:B------:R-:W-:-:S14]  /*4e40*/  DSETP.NAN.AND P0, PT, R24, R24, PT ;  /* 0x000000181800722a */ /* 0x000fdc0003f08000 */
[----:B------:R-:W-:Y:S05]  /*4e50*/  @P0 BRA `(.L_x_408) ;  /* 0x0000000000440947 */ /* 0x000fea0003800000 */
[----:B------:R-:W-:-:S14]  /*4e60*/  DSETP.NAN.AND P0, PT, R22, R22, PT ;  /* 0x000000161600722a */ /* 0x000fdc0003f08000 */
[----:B------:R-:W-:Y:S05]  /*4e70*/  @P0 BRA `(.L_x_409) ;  /* 0x0000000000300947 */ /* 0x000fea0003800000 */
[----:B------:R-:W-:Y:S01]  /*4e80*/  ISETP.NE.AND P0, PT, R41, R40, PT ;  /* 0x000000282900720c */ /* 0x000fe20003f05270 */
[----:B------:R-:W-:Y:S02]  /*4e90*/  IMAD.MOV.U32 R28, RZ, RZ, 0x0 ;  /* 0x00000000ff1c7424 */ /* 0x000fe400078e00ff */
[----:B------:R-:W-:-:S10]  /*4ea0*/  IMAD.MOV.U32 R29, RZ, RZ, -0x80000 ;  /* 0xfff80000ff1d7424 */ /* 0x000fd400078e00ff */
[----:B------:R-:W-:Y:S05]  /*4eb0*/  @!P0 BRA `(.L_x_407) ;  /* 0x0000000000348947 */ /* 0x000fea0003800000 */
[----:B------:R-:W-:Y:S02]  /*4ec0*/  ISETP.NE.AND P0, PT, R41, 0x7ff00000, PT ;  /* 0x7ff000002900780c */ /* 0x000fe40003f05270 */
[----:B------:R-:W-:Y:S02]  /*4ed0*/  LOP3.LUT R29, R25, 0x80000000, R23, 0x48, !PT ;  /* 0x80000000191d7812 */ /* 0x000fe400078e4817 */
[----:B------:R-:W-:-:S13]  /*4ee0*/  ISETP.EQ.OR P0, PT, R40, RZ, !P0 ;  /* 0x000000ff2800720c */ /* 0x000fda0004702670 */
[----:B------:R-:W-:Y:S01]  /*4ef0*/  @P0 LOP3.LUT R22, R29, 0x7ff00000, RZ, 0xfc, !PT ;  /* 0x7ff000001d160812 */ /* 0x000fe200078efcff */
[----:B------:R-:W-:Y:S02]  /*4f00*/  @!P0 IMAD.MOV.U32 R28, RZ, RZ, RZ ;  /* 0x000000ffff1c8224 */ /* 0x000fe400078e00ff */
[----:B------:R-:W-:Y:S01]  /*4f10*/  @P0 IMAD.MOV.U32 R28, RZ, RZ, RZ ;  /* 0x000000ffff1c0224 */ /* 0x000fe200078e00ff */
[----:B------:R-:W-:Y:S01]  /*4f20*/  @P0 MOV R29, R22 ;  /* 0x00000016001d0202 */ /* 0x000fe20000000f00 */
[----:B------:R-:W-:Y:S06]  /*4f30*/  BRA `(.L_x_407) ;  /* 0x0000000000147947 */ /* 0x000fec0003800000 */
.L_x_409:
[----:B------:R-:W-:Y:S01]  /*4f40*/  LOP3.LUT R29, R23, 0x80000, RZ, 0xfc, !PT ;  /* 0x00080000171d7812 */ /* 0x000fe200078efcff */
[----:B------:R-:W-:Y:S01]  /*4f50*/  IMAD.MOV.U32 R28, RZ, RZ, R22 ;  /* 0x000000ffff1c7224 */ /* 0x000fe200078e0016 */
[----:B------:R-:W-:Y:S06]  /*4f60*/  BRA `(.L_x_407) ;  /* 0x0000000000087947 */ /* 0x000fec0003800000 */
.L_x_408:
[----:B------:R-:W-:Y:S01]  /*4f70*/  LOP3.LUT R29, R25, 0x80000, RZ, 0xfc, !PT ;  /* 0x00080000191d7812 */ /* 0x000fe200078efcff */
[----:B------:R-:W-:-:S07]  /*4f80*/  IMAD.MOV.U32 R28, RZ, RZ, R24 ;  /* 0x000000ffff1c7224 */ /* 0x000fce00078e0018 */
.L_x_407:
[----:B------:R-:W-:Y:S05]  /*4f90*/  BSYNC.RECONVERGENT B2 ;  /* 0x0000000000027941 */ /* 0x000fea0003800200 */
.L_x_405:
[----:B------:R-:W-:Y:S02]  /*4fa0*/  IMAD.MOV.U32 R39, RZ, RZ, 0x0 ;  /* 0x00000000ff277424 */ /* 0x000fe400078e00ff */
[----:B------:R-:W-:Y:S02]  /*4fb0*/  IMAD.MOV.U32 R26, RZ, RZ, R28 ;  /* 0x000000ffff1a7224 */ /* 0x000fe400078e001c */
[----:B------:R-:W-:Y:S01]  /*4fc0*/  IMAD.MOV.U32 R27, RZ, RZ, R29 ;  /* 0x000000ffff1b7224 */ /* 0x000fe200078e001d */
[----:B------:R-:W-:Y:S06]  /*4fd0*/  RET.REL.NODEC R38 `(net_myrsi_batch_f32_warp_dbl) ;  /* 0xffffffb026087950 */ /* 0x000fec0003c3ffff */
.L_x_410:
        /* <DEDUP_REMOVED lines=10> */
.L_x_415:


//--------------------- .nv.shared.net_myrsi_many_series_one_param_time_major_f32 --------------------------
	.section	.nv.shared.net_myrsi_many_series_one_param_time_major_f32,"aw",@nobits
	.sectionflags	@""
	.align	16
	.zero		1024


//--------------------- .nv.shared.reserved.0     --------------------------
	.section	.nv.shared.reserved.0,"aw",@nobits
	.weak		__nv_reservedSMEM_offset_0_alias
	.size		__nv_reservedSMEM_offset_0_alias, 0, 64
	.other		__nv_reservedSMEM_offset_0_alias,@"STO_CUDA_RESERVED_SHARED STV_DEFAULT"
__nv_reservedSMEM_offset_0_alias:
	.zero		0
	.zero		64


//--------------------- .nv.shared.net_myrsi_batch_f32 --------------------------
	.section	.nv.shared.net_myrsi_batch_f32,"aw",@nobits
	.sectionflags	@""
	.align	16
	.zero		1024


//--------------------- .nv.shared.net_myrsi_batch_f32_shared_dbl --------------------------
	.section	.nv.shared.net_myrsi_batch_f32_shared_dbl,"aw",@nobits
	.sectionflags	@""
	.align	16
	.zero		1024


//--------------------- .nv.shared.net_myrsi_batch_f32_shared_fast --------------------------
	.section	.nv.shared.net_myrsi_batch_f32_shared_fast,"aw",@nobits
	.sectionflags	@""
	.align	16
	.zero		1024


//--------------------- .nv.shared.net_myrsi_batch_f32_warp_dbl --------------------------
	.section	.nv.shared.net_myrsi_batch_f32_warp_dbl,"aw",@nobits
	.sectionflags	@""
	.align	16
	.zero		1024


//--------------------- .nv.constant0.net_myrsi_many_series_one_param_time_major_f32 --------------------------
	.section	.nv.constant0.net_myrsi_many_series_one_param_time_major_f32,"a",@progbits
	.sectionflags	@""
	.align	4
.nv.constant0.net_myrsi_many_series_one_param_time_major_f32:
	.zero		936


//--------------------- .nv.constant0.net_myrsi_batch_f32 --------------------------
	.section	.nv.constant0.net_myrsi_batch_f32,"a",@progbits
	.sectionflags	@""
	.align	4
.nv.constant0.net_myrsi_batch_f32:
	.zero		936


//--------------------- .nv.constant0.net_myrsi_batch_f32_shared_dbl --------------------------
	.section	.nv.constant0.net_myrsi_batch_f32_shared_dbl,"a",@progbits
	.sectionflags	@""
	.align	4
.nv.constant0.net_myrsi_batch_f32_shared_dbl:
	.zero		936


//--------------------- .nv.constant0.net_myrsi_batch_f32_shared_fast --------------------------
	.section	.nv.constant0.net_myrsi_batch_f32_shared_fast,"a",@progbits
	.sectionflags	@""
	.align	4
.nv.constant0.net_myrsi_batch_f32_shared_fast:
	.zero		936


//--------------------- .nv.constant0.net_myrsi_batch_f32_warp_dbl --------------------------
	.section	.nv.constant0.net_myrsi_batch_f32_warp_dbl,"a",@progbits
	.sectionflags	@""
	.align	4
.nv.constant0.net_myrsi_batch_f32_warp_dbl:
	.zero		936


//--------------------- SYMBOLS --------------------------

	.type		.nv.reservedSmem.offset0,@object
	.size		.nv.reservedSmem.offset0,0x4
	.type		.nv.reservedSmem.cap,@object
	.size		.nv.reservedSmem.cap,0x4
